	.target	sm_90

	.elftype	@"ET_EXEC"


//--------------------- .note.nv.tkinfo           --------------------------
	.section	.note.nv.tkinfo,"",@"SHT_NOTE"
	.sectionflags	@"SHF_NOTE_NV_TKINFO"
	.tkinfo
        /*0018*/ 	.word	0x00000002
        /*0030*/ 	.string	""
        /*0030*/ 	.string	"ptxas"
        /*0030*/ 	.string	"Cuda compilation tools, release 13.0, V13.0.88"
        /*0030*/ 	.string	"Build cuda_13.0.r13.0/compiler.36424714_0"
        /*0030*/ 	.string	"-arch sm_90 -m 64 "



//--------------------- .note.nv.cuinfo           --------------------------
	.section	.note.nv.cuinfo,"",@"SHT_NOTE"
	.sectionflags	@"SHF_NOTE_NV_CUINFO"
        /*0018*/ 	.short	0x0002
        /*001a*/ 	.short	0x005a
        /*001c*/ 	.short	0x0082
	.zero		2


//--------------------- .nv.info                  --------------------------
	.section	.nv.info,"",@"SHT_CUDA_INFO"
	.align	4


	//----- nvinfo : EIATTR_REGCOUNT
	.align		4
        /*0000*/ 	.byte	0x04, 0x2f
        /*0002*/ 	.short	(.L_29 - .L_28)
	.align		4
.L_28:
        /*0004*/ 	.word	index@(_Z27cunn_SoftMaxXEntropyForwardILi4Efff25LogSoftMaxForwardEpilogueEvPT1_PT2_PT0_Pllf)
        /*0008*/ 	.word	0x00000020


	//----- nvinfo : EIATTR_FRAME_SIZE
	.align		4
.L_29:
        /*000c*/ 	.byte	0x04, 0x11
        /*000e*/ 	.short	(.L_31 - .L_30)
	.align		4
.L_30:
        /*0010*/ 	.word	index@(_Z27cunn_SoftMaxXEntropyForwardILi4Efff25LogSoftMaxForwardEpilogueEvPT1_PT2_PT0_Pllf)
        /*0014*/ 	.word	0x00000000


	//----- nvinfo : EIATTR_REGCOUNT
	.align		4
.L_31:
        /*0018*/ 	.byte	0x04, 0x2f
        /*001a*/ 	.short	(.L_33 - .L_32)
	.align		4
.L_32:
        /*001c*/ 	.word	index@(_Z27cunn_SoftMaxXEntropyForwardILi8EN3c104HalfEfS1_25LogSoftMaxForwardEpilogueEvPT1_PT2_PT0_Pllf)
        /*0020*/ 	.word	0x00000020


	//----- nvinfo : EIATTR_FRAME_SIZE
	.align		4
.L_33:
        /*0024*/ 	.byte	0x04, 0x11
        /*0026*/ 	.short	(.L_35 - .L_34)
	.align		4
.L_34:
        /*0028*/ 	.word	index@(_Z27cunn_SoftMaxXEntropyForwardILi8EN3c104HalfEfS1_25LogSoftMaxForwardEpilogueEvPT1_PT2_PT0_Pllf)
        /*002c*/ 	.word	0x00000000


	//----- nvinfo : EIATTR_REGCOUNT
	.align		4
.L_35:
        /*0030*/ 	.byte	0x04, 0x2f
        /*0032*/ 	.short	(.L_37 - .L_36)
	.align		4
.L_36:
        /*0034*/ 	.word	index@(_Z27cunn_SoftMaxXEntropyForwardILi8EN3c104HalfEff25LogSoftMaxForwardEpilogueEvPT1_PT2_PT0_Pllf)
        /*0038*/ 	.word	0x00000020


	//----- nvinfo : EIATTR_FRAME_SIZE
	.align		4
.L_37:
        /*003c*/ 	.byte	0x04, 0x11
        /*003e*/ 	.short	(.L_39 - .L_38)
	.align		4
.L_38:
        /*0040*/ 	.word	index@(_Z27cunn_SoftMaxXEntropyForwardILi8EN3c104HalfEff25LogSoftMaxForwardEpilogueEvPT1_PT2_PT0_Pllf)
        /*0044*/ 	.word	0x00000000


	//----- nvinfo : EIATTR_REGCOUNT
	.align		4
.L_39:
        /*0048*/ 	.byte	0x04, 0x2f
        /*004a*/ 	.short	(.L_41 - .L_40)
	.align		4
.L_40:
        /*004c*/ 	.word	index@(_Z27cunn_SoftMaxXEntropyForwardILi8EN3c108BFloat16EfS1_25LogSoftMaxForwardEpilogueEvPT1_PT2_PT0_Pllf)
        /*0050*/ 	.word	0x00000020


	//----- nvinfo : EIATTR_FRAME_SIZE
	.align		4
.L_41:
        /*0054*/ 	.byte	0x04, 0x11
        /*0056*/ 	.short	(.L_43 - .L_42)
	.align		4
.L_42:
        /*0058*/ 	.word	index@(_Z27cunn_SoftMaxXEntropyForwardILi8EN3c108BFloat16EfS1_25LogSoftMaxForwardEpilogueEvPT1_PT2_PT0_Pllf)
        /*005c*/ 	.word	0x00000000


	//----- nvinfo : EIATTR_REGCOUNT
	.align		4
.L_43:
        /*0060*/ 	.byte	0x04, 0x2f
        /*0062*/ 	.short	(.L_45 - .L_44)
	.align		4
.L_44:
        /*0064*/ 	.word	index@(_Z27cunn_SoftMaxXEntropyForwardILi8EN3c108BFloat16Eff25LogSoftMaxForwardEpilogueEvPT1_PT2_PT0_Pllf)
        /*0068*/ 	.word	0x00000020


	//----- nvinfo : EIATTR_FRAME_SIZE
	.align		4
.L_45:
        /*006c*/ 	.byte	0x04, 0x11
        /*006e*/ 	.short	(.L_47 - .L_46)
	.align		4
.L_46:
        /*0070*/ 	.word	index@(_Z27cunn_SoftMaxXEntropyForwardILi8EN3c108BFloat16Eff25LogSoftMaxForwardEpilogueEvPT1_PT2_PT0_Pllf)
        /*0074*/ 	.word	0x00000000


	//----- nvinfo : EIATTR_REGCOUNT
	.align		4
.L_47:
        /*0078*/ 	.byte	0x04, 0x2f
        /*007a*/ 	.short	(.L_49 - .L_48)
	.align		4
.L_48:
        /*007c*/ 	.word	index@(_Z28cunn_SoftMaxXEntropyBackwardILi4Efff26LogSoftMaxBackwardEpilogueEvPT0_S2_PT2_S4_Plfi)
        /*0080*/ 	.word	0x0000001e


	//----- nvinfo : EIATTR_FRAME_SIZE
	.align		4
.L_49:
        /*0084*/ 	.byte	0x04, 0x11
        /*0086*/ 	.short	(.L_51 - .L_50)
	.align		4
.L_50:
        /*0088*/ 	.word	index@(_Z28cunn_SoftMaxXEntropyBackwardILi4Efff26LogSoftMaxBackwardEpilogueEvPT0_S2_PT2_S4_Plfi)
        /*008c*/ 	.word	0x00000000


	//----- nvinfo : EIATTR_REGCOUNT
	.align		4
.L_51:
        /*0090*/ 	.byte	0x04, 0x2f
        /*0092*/ 	.short	(.L_53 - .L_52)
	.align		4
.L_52:
        /*0094*/ 	.word	index@(_Z28cunn_SoftMaxXEntropyBackwardILi8EN3c104HalfEfS1_26LogSoftMaxBackwardEpilogueEvPT0_S4_PT2_S6_Plfi)
        /*0098*/ 	.word	0x00000020


	//----- nvinfo : EIATTR_FRAME_SIZE
	.align		4
.L_53:
        /*009c*/ 	.byte	0x04, 0x11
        /*009e*/ 	.short	(.L_55 - .L_54)
	.align		4
.L_54:
        /*00a0*/ 	.word	index@(_Z28cunn_SoftMaxXEntropyBackwardILi8EN3c104HalfEfS1_26LogSoftMaxBackwardEpilogueEvPT0_S4_PT2_S6_Plfi)
        /*00a4*/ 	.word	0x00000000


	//----- nvinfo : EIATTR_REGCOUNT
	.align		4
.L_55:
        /*00a8*/ 	.byte	0x04, 0x2f
        /*00aa*/ 	.short	(.L_57 - .L_56)
	.align		4
.L_56:
        /*00ac*/ 	.word	index@(_Z28cunn_SoftMaxXEntropyBackwardILi8EN3c104HalfEff26LogSoftMaxBackwardEpilogueEvPT0_S4_PT2_S6_Plfi)
        /*00b0*/ 	.word	0x00000020


	//----- nvinfo : EIATTR_FRAME_SIZE
	.align		4
.L_57:
        /*00b4*/ 	.byte	0x04, 0x11
        /*00b6*/ 	.short	(.L_59 - .L_58)
	.align		4
.L_58:
        /*00b8*/ 	.word	index@(_Z28cunn_SoftMaxXEntropyBackwardILi8EN3c104HalfEff26LogSoftMaxBackwardEpilogueEvPT0_S4_PT2_S6_Plfi)
        /*00bc*/ 	.word	0x00000000


	//----- nvinfo : EIATTR_REGCOUNT
	.align		4
.L_59:
        /*00c0*/ 	.byte	0x04, 0x2f
        /*00c2*/ 	.short	(.L_61 - .L_60)
	.align		4
.L_60:
        /*00c4*/ 	.word	index@(_Z28cunn_SoftMaxXEntropyBackwardILi8EN3c108BFloat16EfS1_26LogSoftMaxBackwardEpilogueEvPT0_S4_PT2_S6_Plfi)
        /*00c8*/ 	.word	0x00000020


	//----- nvinfo : EIATTR_FRAME_SIZE
	.align		4
.L_61:
        /*00cc*/ 	.byte	0x04, 0x11
        /*00ce*/ 	.short	(.L_63 - .L_62)
	.align		4
.L_62:
        /*00d0*/ 	.word	index@(_Z28cunn_SoftMaxXEntropyBackwardILi8EN3c108BFloat16EfS1_26LogSoftMaxBackwardEpilogueEvPT0_S4_PT2_S6_Plfi)
        /*00d4*/ 	.word	0x00000000


	//----- nvinfo : EIATTR_REGCOUNT
	.align		4
.L_63:
        /*00d8*/ 	.byte	0x04, 0x2f
        /*00da*/ 	.short	(.L_65 - .L_64)
	.align		4
.L_64:
        /*00dc*/ 	.word	index@(_Z28cunn_SoftMaxXEntropyBackwardILi8EN3c108BFloat16Eff26LogSoftMaxBackwardEpilogueEvPT0_S4_PT2_S6_Plfi)
        /*00e0*/ 	.word	0x00000020


	//----- nvinfo : EIATTR_FRAME_SIZE
	.align		4
.L_65:
        /*00e4*/ 	.byte	0x04, 0x11
        /*00e6*/ 	.short	(.L_67 - .L_66)
	.align		4
.L_66:
        /*00e8*/ 	.word	index@(_Z28cunn_SoftMaxXEntropyBackwardILi8EN3c108BFloat16Eff26LogSoftMaxBackwardEpilogueEvPT0_S4_PT2_S6_Plfi)
        /*00ec*/ 	.word	0x00000000


	//----- nvinfo : EIATTR_MIN_STACK_SIZE
	.align		4
.L_67:
        /*00f0*/ 	.byte	0x04, 0x12
        /*00f2*/ 	.short	(.L_69 - .L_68)
	.align		4
.L_68:
        /*00f4*/ 	.word	index@(_Z28cunn_SoftMaxXEntropyBackwardILi8EN3c108BFloat16Eff26LogSoftMaxBackwardEpilogueEvPT0_S4_PT2_S6_Plfi)
        /*00f8*/ 	.word	0x00000000


	//----- nvinfo : EIATTR_MIN_STACK_SIZE
	.align		4
.L_69:
        /*00fc*/ 	.byte	0x04, 0x12
        /*00fe*/ 	.short	(.L_71 - .L_70)
	.align		4
.L_70:
        /*0100*/ 	.word	index@(_Z28cunn_SoftMaxXEntropyBackwardILi8EN3c108BFloat16EfS1_26LogSoftMaxBackwardEpilogueEvPT0_S4_PT2_S6_Plfi)
        /*0104*/ 	.word	0x00000000


	//----- nvinfo : EIATTR_MIN_STACK_SIZE
	.align		4
.L_71:
        /*0108*/ 	.byte	0x04, 0x12
        /*010a*/ 	.short	(.L_73 - .L_72)
	.align		4
.L_72:
        /*010c*/ 	.word	index@(_Z28cunn_SoftMaxXEntropyBackwardILi8EN3c104HalfEff26LogSoftMaxBackwardEpilogueEvPT0_S4_PT2_S6_Plfi)
        /*0110*/ 	.word	0x00000000


	//----- nvinfo : EIATTR_MIN_STACK_SIZE
	.align		4
.L_73:
        /*0114*/ 	.byte	0x04, 0x12
        /*0116*/ 	.short	(.L_75 - .L_74)
	.align		4
.L_74:
        /*0118*/ 	.word	index@(_Z28cunn_SoftMaxXEntropyBackwardILi8EN3c104HalfEfS1_26LogSoftMaxBackwardEpilogueEvPT0_S4_PT2_S6_Plfi)
        /*011c*/ 	.word	0x00000000


	//----- nvinfo : EIATTR_MIN_STACK_SIZE
	.align		4
.L_75:
        /*0120*/ 	.byte	0x04, 0x12
        /*0122*/ 	.short	(.L_77 - .L_76)
	.align		4
.L_76:
        /*0124*/ 	.word	index@(_Z28cunn_SoftMaxXEntropyBackwardILi4Efff26LogSoftMaxBackwardEpilogueEvPT0_S2_PT2_S4_Plfi)
        /*0128*/ 	.word	0x00000000


	//----- nvinfo : EIATTR_MIN_STACK_SIZE
	.align		4
.L_77:
        /*012c*/ 	.byte	0x04, 0x12
        /*012e*/ 	.short	(.L_79 - .L_78)
	.align		4
.L_78:
        /*0130*/ 	.word	index@(_Z27cunn_SoftMaxXEntropyForwardILi8EN3c108BFloat16Eff25LogSoftMaxForwardEpilogueEvPT1_PT2_PT0_Pllf)
        /*0134*/ 	.word	0x00000000


	//----- nvinfo : EIATTR_MIN_STACK_SIZE
	.align		4
.L_79:
        /*0138*/ 	.byte	0x04, 0x12
        /*013a*/ 	.short	(.L_81 - .L_80)
	.align		4
.L_80:
        /*013c*/ 	.word	index@(_Z27cunn_SoftMaxXEntropyForwardILi8EN3c108BFloat16EfS1_25LogSoftMaxForwardEpilogueEvPT1_PT2_PT0_Pllf)
        /*0140*/ 	.word	0x00000000


	//----- nvinfo : EIATTR_MIN_STACK_SIZE
	.align		4
.L_81:
        /*0144*/ 	.byte	0x04, 0x12
        /*0146*/ 	.short	(.L_83 - .L_82)
	.align		4
.L_82:
        /*0148*/ 	.word	index@(_Z27cunn_SoftMaxXEntropyForwardILi8EN3c104HalfEff25LogSoftMaxForwardEpilogueEvPT1_PT2_PT0_Pllf)
        /*014c*/ 	.word	0x00000000


	//----- nvinfo : EIATTR_MIN_STACK_SIZE
	.align		4
.L_83:
        /*0150*/ 	.byte	0x04, 0x12
        /*0152*/ 	.short	(.L_85 - .L_84)
	.align		4
.L_84:
        /*0154*/ 	.word	index@(_Z27cunn_SoftMaxXEntropyForwardILi8EN3c104HalfEfS1_25LogSoftMaxForwardEpilogueEvPT1_PT2_PT0_Pllf)
        /*0158*/ 	.word	0x00000000


	//----- nvinfo : EIATTR_MIN_STACK_SIZE
	.align		4
.L_85:
        /*015c*/ 	.byte	0x04, 0x12
        /*015e*/ 	.short	(.L_87 - .L_86)
	.align		4
.L_86:
        /*0160*/ 	.word	index@(_Z27cunn_SoftMaxXEntropyForwardILi4Efff25LogSoftMaxForwardEpilogueEvPT1_PT2_PT0_Pllf)
        /*0164*/ 	.word	0x00000000
.L_87:


//--------------------- .nv.compat                --------------------------
	.section	.nv.compat,"",@"SHT_CUDA_COMPAT_INFO"
	.align	4
        /*0000*/ 	.byte	0x02, 0x09, 0x00, 0x00, 0x02, 0x02, 0x01, 0x00, 0x02, 0x05, 0x05, 0x00, 0x03, 0x07, 0x01, 0x01
        /*0010*/ 	.byte	0x02, 0x03, 0x00, 0x00, 0x02, 0x06, 0x01, 0x00, 0x04, 0x0b, 0x08, 0x00, 0x00, 0x00, 0x00, 0x00
        /*0020*/ 	.byte	0x00, 0x00, 0x00, 0x00


//--------------------- .nv.info._Z28cunn_SoftMaxXEntropyBackwardILi8EN3c108BFloat16Eff26LogSoftMaxBackwardEpilogueEvPT0_S4_PT2_S6_Plfi --------------------------
	.section	.nv.info._Z28cunn_SoftMaxXEntropyBackwardILi8EN3c108BFloat16Eff26LogSoftMaxBackwardEpilogueEvPT0_S4_PT2_S6_Plfi,"",@"SHT_CUDA_INFO"
	.sectionflags	@""
	.align	4


	//----- nvinfo : EIATTR_CUDA_API_VERSION
	.align		4
        /*0000*/ 	.byte	0x04, 0x37
        /*0002*/ 	.short	(.L_89 - .L_88)
.L_88:
        /*0004*/ 	.word	0x00000082


	//----- nvinfo : EIATTR_KPARAM_INFO
	.align		4
.L_89:
        /*0008*/ 	.byte	0x04, 0x17
        /*000a*/ 	.short	(.L_91 - .L_90)
.L_90:
        /*000c*/ 	.word	0x00000000
        /*0010*/ 	.short	0x0006
        /*0012*/ 	.short	0x002c
        /*0014*/ 	.byte	0x00, 0xf0, 0x11, 0x00


	//----- nvinfo : EIATTR_KPARAM_INFO
	.align		4
.L_91:
        /*0018*/ 	.byte	0x04, 0x17
        /*001a*/ 	.short	(.L_93 - .L_92)
.L_92:
        /*001c*/ 	.word	0x00000000
        /*0020*/ 	.short	0x0005
        /*0022*/ 	.short	0x0028
        /*0024*/ 	.byte	0x00, 0xf0, 0x11, 0x00


	//----- nvinfo : EIATTR_KPARAM_INFO
	.align		4
.L_93:
        /*0028*/ 	.byte	0x04, 0x17
        /*002a*/ 	.short	(.L_95 - .L_94)
.L_94:
        /*002c*/ 	.word	0x00000000
        /*0030*/ 	.short	0x0004
        /*0032*/ 	.short	0x0020
        /*0034*/ 	.byte	0x00, 0xf0, 0x21, 0x00


	//----- nvinfo : EIATTR_KPARAM_INFO
	.align		4
.L_95:
        /*0038*/ 	.byte	0x04, 0x17
        /*003a*/ 	.short	(.L_97 - .L_96)
.L_96:
        /*003c*/ 	.word	0x00000000
        /*0040*/ 	.short	0x0003
        /*0042*/ 	.short	0x0018
        /*0044*/ 	.byte	0x00, 0xf0, 0x21, 0x00


	//----- nvinfo : EIATTR_KPARAM_INFO
	.align		4
.L_97:
        /*0048*/ 	.byte	0x04, 0x17
        /*004a*/ 	.short	(.L_99 - .L_98)
.L_98:
        /*004c*/ 	.word	0x00000000
        /*0050*/ 	.short	0x0002
        /*0052*/ 	.short	0x0010
        /*0054*/ 	.byte	0x00, 0xf0, 0x21, 0x00


	//----- nvinfo : EIATTR_KPARAM_INFO
	.align		4
.L_99:
        /*0058*/ 	.byte	0x04, 0x17
        /*005a*/ 	.short	(.L_101 - .L_100)
.L_100:
        /*005c*/ 	.word	0x00000000
        /*0060*/ 	.short	0x0001
        /*0062*/ 	.short	0x0008
        /*0064*/ 	.byte	0x00, 0xf0, 0x21, 0x00


	//----- nvinfo : EIATTR_KPARAM_INFO
	.align		4
.L_101:
        /*0068*/ 	.byte	0x04, 0x17
        /*006a*/ 	.short	(.L_103 - .L_102)
.L_102:
        /*006c*/ 	.word	0x00000000
        /*0070*/ 	.short	0x0000
        /*0072*/ 	.short	0x0000
        /*0074*/ 	.byte	0x00, 0xf0, 0x21, 0x00


	//----- nvinfo : EIATTR_SPARSE_MMA_MASK
	.align		4
.L_103:
        /*0078*/ 	.byte	0x03, 0x50
        /*007a*/ 	.short	0x0000


	//----- nvinfo : EIATTR_MAXREG_COUNT
	.align		4
        /*007c*/ 	.byte	0x03, 0x1b
        /*007e*/ 	.short	0x00ff


	//----- nvinfo : EIATTR_MERCURY_ISA_VERSION
	.align		4
        /*0080*/ 	.byte	0x03, 0x5f
        /*0082*/ 	.short	0x0101


	//----- nvinfo : EIATTR_EXIT_INSTR_OFFSETS
	.align		4
        /*0084*/ 	.byte	0x04, 0x1c
        /*0086*/ 	.short	(.L_105 - .L_104)


	//   ....[0]....
.L_104:
        /*0088*/ 	.word	0x00001000


	//   ....[1]....
        /*008c*/ 	.word	0x000011c0


	//   ....[2]....
        /*0090*/ 	.word	0x00001f40


	//   ....[3]....
        /*0094*/ 	.word	0x00002090


	//----- nvinfo : EIATTR_CRS_STACK_SIZE
	.align		4
.L_105:
        /*0098*/ 	.byte	0x04, 0x1e
        /*009a*/ 	.short	(.L_107 - .L_106)
.L_106:
        /*009c*/ 	.word	0x00000000


	//----- nvinfo : EIATTR_CBANK_PARAM_SIZE
	.align		4
.L_107:
        /*00a0*/ 	.byte	0x03, 0x19
        /*00a2*/ 	.short	0x0030


	//----- nvinfo : EIATTR_PARAM_CBANK
	.align		4
        /*00a4*/ 	.byte	0x04, 0x0a
        /*00a6*/ 	.short	(.L_109 - .L_108)
	.align		4
.L_108:
        /*00a8*/ 	.word	index@(.nv.constant0._Z28cunn_SoftMaxXEntropyBackwardILi8EN3c108BFloat16Eff26LogSoftMaxBackwardEpilogueEvPT0_S4_PT2_S6_Plfi)
        /*00ac*/ 	.short	0x0210
        /*00ae*/ 	.short	0x0030


	//----- nvinfo : EIATTR_SW_WAR
	.align		4
.L_109:
        /*00b0*/ 	.byte	0x04, 0x36
        /*00b2*/ 	.short	(.L_111 - .L_110)
.L_110:
        /*00b4*/ 	.word	0x00000008
.L_111:


//--------------------- .nv.info._Z28cunn_SoftMaxXEntropyBackwardILi8EN3c108BFloat16EfS1_26LogSoftMaxBackwardEpilogueEvPT0_S4_PT2_S6_Plfi --------------------------
	.section	.nv.info._Z28cunn_SoftMaxXEntropyBackwardILi8EN3c108BFloat16EfS1_26LogSoftMaxBackwardEpilogueEvPT0_S4_PT2_S6_Plfi,"",@"SHT_CUDA_INFO"
	.sectionflags	@""
	.align	4


	//----- nvinfo : EIATTR_CUDA_API_VERSION
	.align		4
        /*0000*/ 	.byte	0x04, 0x37
        /*0002*/ 	.short	(.L_113 - .L_112)
.L_112:
        /*0004*/ 	.word	0x00000082


	//----- nvinfo : EIATTR_KPARAM_INFO
	.align		4
.L_113:
        /*0008*/ 	.byte	0x04, 0x17
        /*000a*/ 	.short	(.L_115 - .L_114)
.L_114:
        /*000c*/ 	.word	0x00000000
        /*0010*/ 	.short	0x0006
        /*0012*/ 	.short	0x002c
        /*0014*/ 	.byte	0x00, 0xf0, 0x11, 0x00


	//----- nvinfo : EIATTR_KPARAM_INFO
	.align		4
.L_115:
        /*0018*/ 	.byte	0x04, 0x17
        /*001a*/ 	.short	(.L_117 - .L_116)
.L_116:
        /*001c*/ 	.word	0x00000000
        /*0020*/ 	.short	0x0005
        /*0022*/ 	.short	0x0028
        /*0024*/ 	.byte	0x00, 0xf0, 0x11, 0x00


	//----- nvinfo : EIATTR_KPARAM_INFO
	.align		4
.L_117:
        /*0028*/ 	.byte	0x04, 0x17
        /*002a*/ 	.short	(.L_119 - .L_118)
.L_118:
        /*002c*/ 	.word	0x00000000
        /*0030*/ 	.short	0x0004
        /*0032*/ 	.short	0x0020
        /*0034*/ 	.byte	0x00, 0xf0, 0x21, 0x00


	//----- nvinfo : EIATTR_KPARAM_INFO
	.align		4
.L_119:
        /*0038*/ 	.byte	0x04, 0x17
        /*003a*/ 	.short	(.L_121 - .L_120)
.L_120:
        /*003c*/ 	.word	0x00000000
        /*0040*/ 	.short	0x0003
        /*0042*/ 	.short	0x0018
        /*0044*/ 	.byte	0x00, 0xf0, 0x21, 0x00


	//----- nvinfo : EIATTR_KPARAM_INFO
	.align		4
.L_121:
        /*0048*/ 	.byte	0x04, 0x17
        /*004a*/ 	.short	(.L_123 - .L_122)
.L_122:
        /*004c*/ 	.word	0x00000000
        /*0050*/ 	.short	0x0002
        /*0052*/ 	.short	0x0010
        /*0054*/ 	.byte	0x00, 0xf0, 0x21, 0x00


	//----- nvinfo : EIATTR_KPARAM_INFO
	.align		4
.L_123:
        /*0058*/ 	.byte	0x04, 0x17
        /*005a*/ 	.short	(.L_125 - .L_124)
.L_124:
        /*005c*/ 	.word	0x00000000
        /*0060*/ 	.short	0x0001
        /*0062*/ 	.short	0x0008
        /*0064*/ 	.byte	0x00, 0xf0, 0x21, 0x00


	//----- nvinfo : EIATTR_KPARAM_INFO
	.align		4
.L_125:
        /*0068*/ 	.byte	0x04, 0x17
        /*006a*/ 	.short	(.L_127 - .L_126)
.L_126:
        /*006c*/ 	.word	0x00000000
        /*0070*/ 	.short	0x0000
        /*0072*/ 	.short	0x0000
        /*0074*/ 	.byte	0x00, 0xf0, 0x21, 0x00


	//----- nvinfo : EIATTR_SPARSE_MMA_MASK
	.align		4
.L_127:
        /*0078*/ 	.byte	0x03, 0x50
        /*007a*/ 	.short	0x0000


	//----- nvinfo : EIATTR_MAXREG_COUNT
	.align		4
        /*007c*/ 	.byte	0x03, 0x1b
        /*007e*/ 	.short	0x00ff


	//----- nvinfo : EIATTR_MERCURY_ISA_VERSION
	.align		4
        /*0080*/ 	.byte	0x03, 0x5f
        /*0082*/ 	.short	0x0101


	//----- nvinfo : EIATTR_EXIT_INSTR_OFFSETS
	.align		4
        /*0084*/ 	.byte	0x04, 0x1c
        /*0086*/ 	.short	(.L_129 - .L_128)


	//   ....[0]....
.L_128:
        /*0088*/ 	.word	0x00001020


	//   ....[1]....
        /*008c*/ 	.word	0x000011e0


	//   ....[2]....
        /*0090*/ 	.word	0x00001f60


	//   ....[3]....
        /*0094*/ 	.word	0x000020b0


	//----- nvinfo : EIATTR_CRS_STACK_SIZE
	.align		4
.L_129:
        /*0098*/ 	.byte	0x04, 0x1e
        /*009a*/ 	.short	(.L_131 - .L_130)
.L_130:
        /*009c*/ 	.word	0x00000000


	//----- nvinfo : EIATTR_CBANK_PARAM_SIZE
	.align		4
.L_131:
        /*00a0*/ 	.byte	0x03, 0x19
        /*00a2*/ 	.short	0x0030


	//----- nvinfo : EIATTR_PARAM_CBANK
	.align		4
        /*00a4*/ 	.byte	0x04, 0x0a
        /*00a6*/ 	.short	(.L_133 - .L_132)
	.align		4
.L_132:
        /*00a8*/ 	.word	index@(.nv.constant0._Z28cunn_SoftMaxXEntropyBackwardILi8EN3c108BFloat16EfS1_26LogSoftMaxBackwardEpilogueEvPT0_S4_PT2_S6_Plfi)
        /*00ac*/ 	.short	0x0210
        /*00ae*/ 	.short	0x0030


	//----- nvinfo : EIATTR_SW_WAR
	.align		4
.L_133:
        /*00b0*/ 	.byte	0x04, 0x36
        /*00b2*/ 	.short	(.L_135 - .L_134)
.L_134:
        /*00b4*/ 	.word	0x00000008
.L_135:


//--------------------- .nv.info._Z28cunn_SoftMaxXEntropyBackwardILi8EN3c104HalfEff26LogSoftMaxBackwardEpilogueEvPT0_S4_PT2_S6_Plfi --------------------------
	.section	.nv.info._Z28cunn_SoftMaxXEntropyBackwardILi8EN3c104HalfEff26LogSoftMaxBackwardEpilogueEvPT0_S4_PT2_S6_Plfi,"",@"SHT_CUDA_INFO"
	.sectionflags	@""
	.align	4


	//----- nvinfo : EIATTR_CUDA_API_VERSION
	.align		4
        /*0000*/ 	.byte	0x04, 0x37
        /*0002*/ 	.short	(.L_137 - .L_136)
.L_136:
        /*0004*/ 	.word	0x00000082


	//----- nvinfo : EIATTR_KPARAM_INFO
	.align		4
.L_137:
        /*0008*/ 	.byte	0x04, 0x17
        /*000a*/ 	.short	(.L_139 - .L_138)
.L_138:
        /*000c*/ 	.word	0x00000000
        /*0010*/ 	.short	0x0006
        /*0012*/ 	.short	0x002c
        /*0014*/ 	.byte	0x00, 0xf0, 0x11, 0x00


	//----- nvinfo : EIATTR_KPARAM_INFO
	.align		4
.L_139:
        /*0018*/ 	.byte	0x04, 0x17
        /*001a*/ 	.short	(.L_141 - .L_140)
.L_140:
        /*001c*/ 	.word	0x00000000
        /*0020*/ 	.short	0x0005
        /*0022*/ 	.short	0x0028
        /*0024*/ 	.byte	0x00, 0xf0, 0x11, 0x00


	//----- nvinfo : EIATTR_KPARAM_INFO
	.align		4
.L_141:
        /*0028*/ 	.byte	0x04, 0x17
        /*002a*/ 	.short	(.L_143 - .L_142)
.L_142:
        /*002c*/ 	.word	0x00000000
        /*0030*/ 	.short	0x0004
        /*0032*/ 	.short	0x0020
        /*0034*/ 	.byte	0x00, 0xf0, 0x21, 0x00


	//----- nvinfo : EIATTR_KPARAM_INFO
	.align		4
.L_143:
        /*0038*/ 	.byte	0x04, 0x17
        /*003a*/ 	.short	(.L_145 - .L_144)
.L_144:
        /*003c*/ 	.word	0x00000000
        /*0040*/ 	.short	0x0003
        /*0042*/ 	.short	0x0018
        /*0044*/ 	.byte	0x00, 0xf0, 0x21, 0x00


	//----- nvinfo : EIATTR_KPARAM_INFO
	.align		4
.L_145:
        /*0048*/ 	.byte	0x04, 0x17
        /*004a*/ 	.short	(.L_147 - .L_146)
.L_146:
        /*004c*/ 	.word	0x00000000
        /*0050*/ 	.short	0x0002
        /*0052*/ 	.short	0x0010
        /*0054*/ 	.byte	0x00, 0xf0, 0x21, 0x00


	//----- nvinfo : EIATTR_KPARAM_INFO
	.align		4
.L_147:
        /*0058*/ 	.byte	0x04, 0x17
        /*005a*/ 	.short	(.L_149 - .L_148)
.L_148:
        /*005c*/ 	.word	0x00000000
        /*0060*/ 	.short	0x0001
        /*0062*/ 	.short	0x0008
        /*0064*/ 	.byte	0x00, 0xf0, 0x21, 0x00


	//----- nvinfo : EIATTR_KPARAM_INFO
	.align		4
.L_149:
        /*0068*/ 	.byte	0x04, 0x17
        /*006a*/ 	.short	(.L_151 - .L_150)
.L_150:
        /*006c*/ 	.word	0x00000000
        /*0070*/ 	.short	0x0000
        /*0072*/ 	.short	0x0000
        /*0074*/ 	.byte	0x00, 0xf0, 0x21, 0x00


	//----- nvinfo : EIATTR_SPARSE_MMA_MASK
	.align		4
.L_151:
        /*0078*/ 	.byte	0x03, 0x50
        /*007a*/ 	.short	0x0000


	//----- nvinfo : EIATTR_MAXREG_COUNT
	.align		4
        /*007c*/ 	.byte	0x03, 0x1b
        /*007e*/ 	.short	0x00ff


	//----- nvinfo : EIATTR_MERCURY_ISA_VERSION
	.align		4
        /*0080*/ 	.byte	0x03, 0x5f
        /*0082*/ 	.short	0x0101


	//----- nvinfo : EIATTR_EXIT_INSTR_OFFSETS
	.align		4
        /*0084*/ 	.byte	0x04, 0x1c
        /*0086*/ 	.short	(.L_153 - .L_152)


	//   ....[0]....
.L_152:
        /*0088*/ 	.word	0x00001000


	//   ....[1]....
        /*008c*/ 	.word	0x000011c0


	//   ....[2]....
        /*0090*/ 	.word	0x00001f30


	//   ....[3]....
        /*0094*/ 	.word	0x00002080


	//----- nvinfo : EIATTR_CRS_STACK_SIZE
	.align		4
.L_153:
        /*0098*/ 	.byte	0x04, 0x1e
        /*009a*/ 	.short	(.L_155 - .L_154)
.L_154:
        /*009c*/ 	.word	0x00000000


	//----- nvinfo : EIATTR_CBANK_PARAM_SIZE
	.align		4
.L_155:
        /*00a0*/ 	.byte	0x03, 0x19
        /*00a2*/ 	.short	0x0030


	//----- nvinfo : EIATTR_PARAM_CBANK
	.align		4
        /*00a4*/ 	.byte	0x04, 0x0a
        /*00a6*/ 	.short	(.L_157 - .L_156)
	.align		4
.L_156:
        /*00a8*/ 	.word	index@(.nv.constant0._Z28cunn_SoftMaxXEntropyBackwardILi8EN3c104HalfEff26LogSoftMaxBackwardEpilogueEvPT0_S4_PT2_S6_Plfi)
        /*00ac*/ 	.short	0x0210
        /*00ae*/ 	.short	0x0030


	//----- nvinfo : EIATTR_SW_WAR
	.align		4
.L_157:
        /*00b0*/ 	.byte	0x04, 0x36
        /*00b2*/ 	.short	(.L_159 - .L_158)
.L_158:
        /*00b4*/ 	.word	0x00000008
.L_159:


//--------------------- .nv.info._Z28cunn_SoftMaxXEntropyBackwardILi8EN3c104HalfEfS1_26LogSoftMaxBackwardEpilogueEvPT0_S4_PT2_S6_Plfi --------------------------
	.section	.nv.info._Z28cunn_SoftMaxXEntropyBackwardILi8EN3c104HalfEfS1_26LogSoftMaxBackwardEpilogueEvPT0_S4_PT2_S6_Plfi,"",@"SHT_CUDA_INFO"
	.sectionflags	@""
	.align	4


	//----- nvinfo : EIATTR_CUDA_API_VERSION
	.align		4
        /*0000*/ 	.byte	0x04, 0x37
        /*0002*/ 	.short	(.L_161 - .L_160)
.L_160:
        /*0004*/ 	.word	0x00000082


	//----- nvinfo : EIATTR_KPARAM_INFO
	.align		4
.L_161:
        /*0008*/ 	.byte	0x04, 0x17
        /*000a*/ 	.short	(.L_163 - .L_162)
.L_162:
        /*000c*/ 	.word	0x00000000
        /*0010*/ 	.short	0x0006
        /*0012*/ 	.short	0x002c
        /*0014*/ 	.byte	0x00, 0xf0, 0x11, 0x00


	//----- nvinfo : EIATTR_KPARAM_INFO
	.align		4
.L_163:
        /*0018*/ 	.byte	0x04, 0x17
        /*001a*/ 	.short	(.L_165 - .L_164)
.L_164:
        /*001c*/ 	.word	0x00000000
        /*0020*/ 	.short	0x0005
        /*0022*/ 	.short	0x0028
        /*0024*/ 	.byte	0x00, 0xf0, 0x11, 0x00


	//----- nvinfo : EIATTR_KPARAM_INFO
	.align		4
.L_165:
        /*0028*/ 	.byte	0x04, 0x17
        /*002a*/ 	.short	(.L_167 - .L_166)
.L_166:
        /*002c*/ 	.word	0x00000000
        /*0030*/ 	.short	0x0004
        /*0032*/ 	.short	0x0020
        /*0034*/ 	.byte	0x00, 0xf0, 0x21, 0x00


	//----- nvinfo : EIATTR_KPARAM_INFO
	.align		4
.L_167:
        /*0038*/ 	.byte	0x04, 0x17
        /*003a*/ 	.short	(.L_169 - .L_168)
.L_168:
        /*003c*/ 	.word	0x00000000
        /*0040*/ 	.short	0x0003
        /*0042*/ 	.short	0x0018
        /*0044*/ 	.byte	0x00, 0xf0, 0x21, 0x00


	//----- nvinfo : EIATTR_KPARAM_INFO
	.align		4
.L_169:
        /*0048*/ 	.byte	0x04, 0x17
        /*004a*/ 	.short	(.L_171 - .L_170)
.L_170:
        /*004c*/ 	.word	0x00000000
        /*0050*/ 	.short	0x0002
        /*0052*/ 	.short	0x0010
        /*0054*/ 	.byte	0x00, 0xf0, 0x21, 0x00


	//----- nvinfo : EIATTR_KPARAM_INFO
	.align		4
.L_171:
        /*0058*/ 	.byte	0x04, 0x17
        /*005a*/ 	.short	(.L_173 - .L_172)
.L_172:
        /*005c*/ 	.word	0x00000000
        /*0060*/ 	.short	0x0001
        /*0062*/ 	.short	0x0008
        /*0064*/ 	.byte	0x00, 0xf0, 0x21, 0x00


	//----- nvinfo : EIATTR_KPARAM_INFO
	.align		4
.L_173:
        /*0068*/ 	.byte	0x04, 0x17
        /*006a*/ 	.short	(.L_175 - .L_174)
.L_174:
        /*006c*/ 	.word	0x00000000
        /*0070*/ 	.short	0x0000
        /*0072*/ 	.short	0x0000
        /*0074*/ 	.byte	0x00, 0xf0, 0x21, 0x00


	//----- nvinfo : EIATTR_SPARSE_MMA_MASK
	.align		4
.L_175:
        /*0078*/ 	.byte	0x03, 0x50
        /*007a*/ 	.short	0x0000


	//----- nvinfo : EIATTR_MAXREG_COUNT
	.align		4
        /*007c*/ 	.byte	0x03, 0x1b
        /*007e*/ 	.short	0x00ff


	//----- nvinfo : EIATTR_MERCURY_ISA_VERSION
	.align		4
        /*0080*/ 	.byte	0x03, 0x5f
        /*0082*/ 	.short	0x0101


	//----- nvinfo : EIATTR_EXIT_INSTR_OFFSETS
	.align		4
        /*0084*/ 	.byte	0x04, 0x1c
        /*0086*/ 	.short	(.L_177 - .L_176)


	//   ....[0]....
.L_176:
        /*0088*/ 	.word	0x00001020


	//   ....[1]....
        /*008c*/ 	.word	0x000011e0


	//   ....[2]....
        /*0090*/ 	.word	0x00001f50


	//   ....[3]....
        /*0094*/ 	.word	0x000020a0


	//----- nvinfo : EIATTR_CRS_STACK_SIZE
	.align		4
.L_177:
        /*0098*/ 	.byte	0x04, 0x1e
        /*009a*/ 	.short	(.L_179 - .L_178)
.L_178:
        /*009c*/ 	.word	0x00000000


	//----- nvinfo : EIATTR_CBANK_PARAM_SIZE
	.align		4
.L_179:
        /*00a0*/ 	.byte	0x03, 0x19
        /*00a2*/ 	.short	0x0030


	//----- nvinfo : EIATTR_PARAM_CBANK
	.align		4
        /*00a4*/ 	.byte	0x04, 0x0a
        /*00a6*/ 	.short	(.L_181 - .L_180)
	.align		4
.L_180:
        /*00a8*/ 	.word	index@(.nv.constant0._Z28cunn_SoftMaxXEntropyBackwardILi8EN3c104HalfEfS1_26LogSoftMaxBackwardEpilogueEvPT0_S4_PT2_S6_Plfi)
        /*00ac*/ 	.short	0x0210
        /*00ae*/ 	.short	0x0030


	//----- nvinfo : EIATTR_SW_WAR
	.align		4
.L_181:
        /*00b0*/ 	.byte	0x04, 0x36
        /*00b2*/ 	.short	(.L_183 - .L_182)
.L_182:
        /*00b4*/ 	.word	0x00000008
.L_183:


//--------------------- .nv.info._Z28cunn_SoftMaxXEntropyBackwardILi4Efff26LogSoftMaxBackwardEpilogueEvPT0_S2_PT2_S4_Plfi --------------------------
	.section	.nv.info._Z28cunn_SoftMaxXEntropyBackwardILi4Efff26LogSoftMaxBackwardEpilogueEvPT0_S2_PT2_S4_Plfi,"",@"SHT_CUDA_INFO"
	.sectionflags	@""
	.align	4


	//----- nvinfo : EIATTR_CUDA_API_VERSION
	.align		4
        /*0000*/ 	.byte	0x04, 0x37
        /*0002*/ 	.short	(.L_185 - .L_184)
.L_184:
        /*0004*/ 	.word	0x00000082


	//----- nvinfo : EIATTR_KPARAM_INFO
	.align		4
.L_185:
        /*0008*/ 	.byte	0x04, 0x17
        /*000a*/ 	.short	(.L_187 - .L_186)
.L_186:
        /*000c*/ 	.word	0x00000000
        /*0010*/ 	.short	0x0006
        /*0012*/ 	.short	0x002c
        /*0014*/ 	.byte	0x00, 0xf0, 0x11, 0x00


	//----- nvinfo : EIATTR_KPARAM_INFO
	.align		4
.L_187:
        /*0018*/ 	.byte	0x04, 0x17
        /*001a*/ 	.short	(.L_189 - .L_188)
.L_188:
        /*001c*/ 	.word	0x00000000
        /*0020*/ 	.short	0x0005
        /*0022*/ 	.short	0x0028
        /*0024*/ 	.byte	0x00, 0xf0, 0x11, 0x00


	//----- nvinfo : EIATTR_KPARAM_INFO
	.align		4
.L_189:
        /*0028*/ 	.byte	0x04, 0x17
        /*002a*/ 	.short	(.L_191 - .L_190)
.L_190:
        /*002c*/ 	.word	0x00000000
        /*0030*/ 	.short	0x0004
        /*0032*/ 	.short	0x0020
        /*0034*/ 	.byte	0x00, 0xf0, 0x21, 0x00


	//----- nvinfo : EIATTR_KPARAM_INFO
	.align		4
.L_191:
        /*0038*/ 	.byte	0x04, 0x17
        /*003a*/ 	.short	(.L_193 - .L_192)
.L_192:
        /*003c*/ 	.word	0x00000000
        /*0040*/ 	.short	0x0003
        /*0042*/ 	.short	0x0018
        /*0044*/ 	.byte	0x00, 0xf0, 0x21, 0x00


	//----- nvinfo : EIATTR_KPARAM_INFO
	.align		4
.L_193:
        /*0048*/ 	.byte	0x04, 0x17
        /*004a*/ 	.short	(.L_195 - .L_194)
.L_194:
        /*004c*/ 	.word	0x00000000
        /*0050*/ 	.short	0x0002
        /*0052*/ 	.short	0x0010
        /*0054*/ 	.byte	0x00, 0xf0, 0x21, 0x00


	//----- nvinfo : EIATTR_KPARAM_INFO
	.align		4
.L_195:
        /*0058*/ 	.byte	0x04, 0x17
        /*005a*/ 	.short	(.L_197 - .L_196)
.L_196:
        /*005c*/ 	.word	0x00000000
        /*0060*/ 	.short	0x0001
        /*0062*/ 	.short	0x0008
        /*0064*/ 	.byte	0x00, 0xf0, 0x21, 0x00


	//----- nvinfo : EIATTR_KPARAM_INFO
	.align		4
.L_197:
        /*0068*/ 	.byte	0x04, 0x17
        /*006a*/ 	.short	(.L_199 - .L_198)
.L_198:
        /*006c*/ 	.word	0x00000000
        /*0070*/ 	.short	0x0000
        /*0072*/ 	.short	0x0000
        /*0074*/ 	.byte	0x00, 0xf0, 0x21, 0x00


	//----- nvinfo : EIATTR_SPARSE_MMA_MASK
	.align		4
.L_199:
        /*0078*/ 	.byte	0x03, 0x50
        /*007a*/ 	.short	0x0000


	//----- nvinfo : EIATTR_MAXREG_COUNT
	.align		4
        /*007c*/ 	.byte	0x03, 0x1b
        /*007e*/ 	.short	0x00ff


	//----- nvinfo : EIATTR_MERCURY_ISA_VERSION
	.align		4
        /*0080*/ 	.byte	0x03, 0x5f
        /*0082*/ 	.short	0x0101


	//----- nvinfo : EIATTR_EXIT_INSTR_OFFSETS
	.align		4
        /*0084*/ 	.byte	0x04, 0x1c
        /*0086*/ 	.short	(.L_201 - .L_200)


	//   ....[0]....
.L_200:
        /*0088*/ 	.word	0x00000970


	//   ....[1]....
        /*008c*/ 	.word	0x00000af0


	//   ....[2]....
        /*0090*/ 	.word	0x00001340


	//   ....[3]....
        /*0094*/ 	.word	0x00001470


	//----- nvinfo : EIATTR_CRS_STACK_SIZE
	.align		4
.L_201:
        /*0098*/ 	.byte	0x04, 0x1e
        /*009a*/ 	.short	(.L_203 - .L_202)
.L_202:
        /*009c*/ 	.word	0x00000000


	//----- nvinfo : EIATTR_CBANK_PARAM_SIZE
	.align		4
.L_203:
        /*00a0*/ 	.byte	0x03, 0x19
        /*00a2*/ 	.short	0x0030


	//----- nvinfo : EIATTR_PARAM_CBANK
	.align		4
        /*00a4*/ 	.byte	0x04, 0x0a
        /*00a6*/ 	.short	(.L_205 - .L_204)
	.align		4
.L_204:
        /*00a8*/ 	.word	index@(.nv.constant0._Z28cunn_SoftMaxXEntropyBackwardILi4Efff26LogSoftMaxBackwardEpilogueEvPT0_S2_PT2_S4_Plfi)
        /*00ac*/ 	.short	0x0210
        /*00ae*/ 	.short	0x0030


	//----- nvinfo : EIATTR_SW_WAR
	.align		4
.L_205:
        /*00b0*/ 	.byte	0x04, 0x36
        /*00b2*/ 	.short	(.L_207 - .L_206)
.L_206:
        /*00b4*/ 	.word	0x00000008
.L_207:


//--------------------- .nv.info._Z27cunn_SoftMaxXEntropyForwardILi8EN3c108BFloat16Eff25LogSoftMaxForwardEpilogueEvPT1_PT2_PT0_Pllf --------------------------
	.section	.nv.info._Z27cunn_SoftMaxXEntropyForwardILi8EN3c108BFloat16Eff25LogSoftMaxForwardEpilogueEvPT1_PT2_PT0_Pllf,"",@"SHT_CUDA_INFO"
	.sectionflags	@""
	.align	4


	//----- nvinfo : EIATTR_CUDA_API_VERSION
	.align		4
        /*0000*/ 	.byte	0x04, 0x37
        /*0002*/ 	.short	(.L_209 - .L_208)
.L_208:
        /*0004*/ 	.word	0x00000082


	//----- nvinfo : EIATTR_KPARAM_INFO
	.align		4
.L_209:
        /*0008*/ 	.byte	0x04, 0x17
        /*000a*/ 	.short	(.L_211 - .L_210)
.L_210:
        /*000c*/ 	.word	0x00000000
        /*0010*/ 	.short	0x0005
        /*0012*/ 	.short	0x0028
        /*0014*/ 	.byte	0x00, 0xf0, 0x11, 0x00


	//----- nvinfo : EIATTR_KPARAM_INFO
	.align		4
.L_211:
        /*0018*/ 	.byte	0x04, 0x17
        /*001a*/ 	.short	(.L_213 - .L_212)
.L_212:
        /*001c*/ 	.word	0x00000000
        /*0020*/ 	.short	0x0004
        /*0022*/ 	.short	0x0020
        /*0024*/ 	.byte	0x00, 0xf0, 0x21, 0x00


	//----- nvinfo : EIATTR_KPARAM_INFO
	.align		4
.L_213:
        /*0028*/ 	.byte	0x04, 0x17
        /*002a*/ 	.short	(.L_215 - .L_214)
.L_214:
        /*002c*/ 	.word	0x00000000
        /*0030*/ 	.short	0x0003
        /*0032*/ 	.short	0x0018
        /*0034*/ 	.byte	0x00, 0xf0, 0x21, 0x00


	//----- nvinfo : EIATTR_KPARAM_INFO
	.align		4
.L_215:
        /*0038*/ 	.byte	0x04, 0x17
        /*003a*/ 	.short	(.L_217 - .L_216)
.L_216:
        /*003c*/ 	.word	0x00000000
        /*0040*/ 	.short	0x0002
        /*0042*/ 	.short	0x0010
        /*0044*/ 	.byte	0x00, 0xf0, 0x21, 0x00


	//----- nvinfo : EIATTR_KPARAM_INFO
	.align		4
.L_217:
        /*0048*/ 	.byte	0x04, 0x17
        /*004a*/ 	.short	(.L_219 - .L_218)
.L_218:
        /*004c*/ 	.word	0x00000000
        /*0050*/ 	.short	0x0001
        /*0052*/ 	.short	0x0008
        /*0054*/ 	.byte	0x00, 0xf0, 0x21, 0x00


	//----- nvinfo : EIATTR_KPARAM_INFO
	.align		4
.L_219:
        /*0058*/ 	.byte	0x04, 0x17
        /*005a*/ 	.short	(.L_221 - .L_220)
.L_220:
        /*005c*/ 	.word	0x00000000
        /*0060*/ 	.short	0x0000
        /*0062*/ 	.short	0x0000
        /*0064*/ 	.byte	0x00, 0xf0, 0x21, 0x00


	//----- nvinfo : EIATTR_SPARSE_MMA_MASK
	.align		4
.L_221:
        /*0068*/ 	.byte	0x03, 0x50
        /*006a*/ 	.short	0x0000


	//----- nvinfo : EIATTR_MAXREG_COUNT
	.align		4
        /*006c*/ 	.byte	0x03, 0x1b
        /*006e*/ 	.short	0x00ff


	//----- nvinfo : EIATTR_NUM_BARRIERS
	.align		4
        /*0070*/ 	.byte	0x02, 0x4c
        /*0072*/ 	.byte	0x01
	.zero		1


	//----- nvinfo : EIATTR_MERCURY_ISA_VERSION
	.align		4
        /*0074*/ 	.byte	0x03, 0x5f
        /*0076*/ 	.short	0x0101


	//----- nvinfo : EIATTR_COOP_GROUP_MASK_REGIDS
	.align		4
        /*0078*/ 	.byte	0x04, 0x29
        /*007a*/ 	.short	(.L_223 - .L_222)


	//   ....[0]....
.L_222:
        /*007c*/ 	.word	0x0500000a


	//   ....[1]....
        /*0080*/ 	.word	0x05000005


	//----- nvinfo : EIATTR_COOP_GROUP_INSTR_OFFSETS
	.align		4
.L_223:
        /*0084*/ 	.byte	0x04, 0x28
        /*0086*/ 	.short	(.L_225 - .L_224)


	//   ....[0]....
.L_224:
        /*0088*/ 	.word	0x00001160


	//   ....[1]....
        /*008c*/ 	.word	0x000027f0


	//----- nvinfo : EIATTR_EXIT_INSTR_OFFSETS
	.align		4
.L_225:
        /*0090*/ 	.byte	0x04, 0x1c
        /*0092*/ 	.short	(.L_227 - .L_226)


	//   ....[0]....
.L_226:
        /*0094*/ 	.word	0x00002da0


	//   ....[1]....
        /*0098*/ 	.word	0x00002f60


	//----- nvinfo : EIATTR_CRS_STACK_SIZE
	.align		4
.L_227:
        /*009c*/ 	.byte	0x04, 0x1e
        /*009e*/ 	.short	(.L_229 - .L_228)
.L_228:
        /*00a0*/ 	.word	0x00000000


	//----- nvinfo : EIATTR_CBANK_PARAM_SIZE
	.align		4
.L_229:
        /*00a4*/ 	.byte	0x03, 0x19
        /*00a6*/ 	.short	0x002c


	//----- nvinfo : EIATTR_PARAM_CBANK
	.align		4
        /*00a8*/ 	.byte	0x04, 0x0a
        /*00aa*/ 	.short	(.L_231 - .L_230)
	.align		4
.L_230:
        /*00ac*/ 	.word	index@(.nv.constant0._Z27cunn_SoftMaxXEntropyForwardILi8EN3c108BFloat16Eff25LogSoftMaxForwardEpilogueEvPT1_PT2_PT0_Pllf)
        /*00b0*/ 	.short	0x0210
        /*00b2*/ 	.short	0x002c


	//----- nvinfo : EIATTR_SW_WAR
	.align		4
.L_231:
        /*00b4*/ 	.byte	0x04, 0x36
        /*00b6*/ 	.short	(.L_233 - .L_232)
.L_232:
        /*00b8*/ 	.word	0x00000008
.L_233:


//--------------------- .nv.info._Z27cunn_SoftMaxXEntropyForwardILi8EN3c108BFloat16EfS1_25LogSoftMaxForwardEpilogueEvPT1_PT2_PT0_Pllf --------------------------
	.section	.nv.info._Z27cunn_SoftMaxXEntropyForwardILi8EN3c108BFloat16EfS1_25LogSoftMaxForwardEpilogueEvPT1_PT2_PT0_Pllf,"",@"SHT_CUDA_INFO"
	.sectionflags	@""
	.align	4


	//----- nvinfo : EIATTR_CUDA_API_VERSION
	.align		4
        /*0000*/ 	.byte	0x04, 0x37
        /*0002*/ 	.short	(.L_235 - .L_234)
.L_234:
        /*0004*/ 	.word	0x00000082


	//----- nvinfo : EIATTR_KPARAM_INFO
	.align		4
.L_235:
        /*0008*/ 	.byte	0x04, 0x17
        /*000a*/ 	.short	(.L_237 - .L_236)
.L_236:
        /*000c*/ 	.word	0x00000000
        /*0010*/ 	.short	0x0005
        /*0012*/ 	.short	0x0028
        /*0014*/ 	.byte	0x00, 0xf0, 0x11, 0x00


	//----- nvinfo : EIATTR_KPARAM_INFO
	.align		4
.L_237:
        /*0018*/ 	.byte	0x04, 0x17
        /*001a*/ 	.short	(.L_239 - .L_238)
.L_238:
        /*001c*/ 	.word	0x00000000
        /*0020*/ 	.short	0x0004
        /*0022*/ 	.short	0x0020
        /*0024*/ 	.byte	0x00, 0xf0, 0x21, 0x00


	//----- nvinfo : EIATTR_KPARAM_INFO
	.align		4
.L_239:
        /*0028*/ 	.byte	0x04, 0x17
        /*002a*/ 	.short	(.L_241 - .L_240)
.L_240:
        /*002c*/ 	.word	0x00000000
        /*0030*/ 	.short	0x0003
        /*0032*/ 	.short	0x0018
        /*0034*/ 	.byte	0x00, 0xf0, 0x21, 0x00


	//----- nvinfo : EIATTR_KPARAM_INFO
	.align		4
.L_241:
        /*0038*/ 	.byte	0x04, 0x17
        /*003a*/ 	.short	(.L_243 - .L_242)
.L_242:
        /*003c*/ 	.word	0x00000000
        /*0040*/ 	.short	0x0002
        /*0042*/ 	.short	0x0010
        /*0044*/ 	.byte	0x00, 0xf0, 0x21, 0x00


	//----- nvinfo : EIATTR_KPARAM_INFO
	.align		4
.L_243:
        /*0048*/ 	.byte	0x04, 0x17
        /*004a*/ 	.short	(.L_245 - .L_244)
.L_244:
        /*004c*/ 	.word	0x00000000
        /*0050*/ 	.short	0x0001
        /*0052*/ 	.short	0x0008
        /*0054*/ 	.byte	0x00, 0xf0, 0x21, 0x00


	//----- nvinfo : EIATTR_KPARAM_INFO
	.align		4
.L_245:
        /*0058*/ 	.byte	0x04, 0x17
        /*005a*/ 	.short	(.L_247 - .L_246)
.L_246:
        /*005c*/ 	.word	0x00000000
        /*0060*/ 	.short	0x0000
        /*0062*/ 	.short	0x0000
        /*0064*/ 	.byte	0x00, 0xf0, 0x21, 0x00


	//----- nvinfo : EIATTR_SPARSE_MMA_MASK
	.align		4
.L_247:
        /*0068*/ 	.byte	0x03, 0x50
        /*006a*/ 	.short	0x0000


	//----- nvinfo : EIATTR_MAXREG_COUNT
	.align		4
        /*006c*/ 	.byte	0x03, 0x1b
        /*006e*/ 	.short	0x00ff


	//----- nvinfo : EIATTR_NUM_BARRIERS
	.align		4
        /*0070*/ 	.byte	0x02, 0x4c
        /*0072*/ 	.byte	0x01
	.zero		1


	//----- nvinfo : EIATTR_MERCURY_ISA_VERSION
	.align		4
        /*0074*/ 	.byte	0x03, 0x5f
        /*0076*/ 	.short	0x0101


	//----- nvinfo : EIATTR_COOP_GROUP_MASK_REGIDS
	.align		4
        /*0078*/ 	.byte	0x04, 0x29
        /*007a*/ 	.short	(.L_249 - .L_248)


	//   ....[0]....
.L_248:
        /*007c*/ 	.word	0x0500000a


	//   ....[1]....
        /*0080*/ 	.word	0x05000005


	//----- nvinfo : EIATTR_COOP_GROUP_INSTR_OFFSETS
	.align		4
.L_249:
        /*0084*/ 	.byte	0x04, 0x28
        /*0086*/ 	.short	(.L_251 - .L_250)


	//   ....[0]....
.L_250:
        /*0088*/ 	.word	0x00001160


	//   ....[1]....
        /*008c*/ 	.word	0x000027f0


	//----- nvinfo : EIATTR_EXIT_INSTR_OFFSETS
	.align		4
.L_251:
        /*0090*/ 	.byte	0x04, 0x1c
        /*0092*/ 	.short	(.L_253 - .L_252)


	//   ....[0]....
.L_252:
        /*0094*/ 	.word	0x00002da0


	//   ....[1]....
        /*0098*/ 	.word	0x00002f70


	//----- nvinfo : EIATTR_CRS_STACK_SIZE
	.align		4
.L_253:
        /*009c*/ 	.byte	0x04, 0x1e
        /*009e*/ 	.short	(.L_255 - .L_254)
.L_254:
        /*00a0*/ 	.word	0x00000000


	//----- nvinfo : EIATTR_CBANK_PARAM_SIZE
	.align		4
.L_255:
        /*00a4*/ 	.byte	0x03, 0x19
        /*00a6*/ 	.short	0x002c


	//----- nvinfo : EIATTR_PARAM_CBANK
	.align		4
        /*00a8*/ 	.byte	0x04, 0x0a
        /*00aa*/ 	.short	(.L_257 - .L_256)
	.align		4
.L_256:
        /*00ac*/ 	.word	index@(.nv.constant0._Z27cunn_SoftMaxXEntropyForwardILi8EN3c108BFloat16EfS1_25LogSoftMaxForwardEpilogueEvPT1_PT2_PT0_Pllf)
        /*00b0*/ 	.short	0x0210
        /*00b2*/ 	.short	0x002c


	//----- nvinfo : EIATTR_SW_WAR
	.align		4
.L_257:
        /*00b4*/ 	.byte	0x04, 0x36
        /*00b6*/ 	.short	(.L_259 - .L_258)
.L_258:
        /*00b8*/ 	.word	0x00000008
.L_259:


//--------------------- .nv.info._Z27cunn_SoftMaxXEntropyForwardILi8EN3c104HalfEff25LogSoftMaxForwardEpilogueEvPT1_PT2_PT0_Pllf --------------------------
	.section	.nv.info._Z27cunn_SoftMaxXEntropyForwardILi8EN3c104HalfEff25LogSoftMaxForwardEpilogueEvPT1_PT2_PT0_Pllf,"",@"SHT_CUDA_INFO"
	.sectionflags	@""
	.align	4


	//----- nvinfo : EIATTR_CUDA_API_VERSION
	.align		4
        /*0000*/ 	.byte	0x04, 0x37
        /*0002*/ 	.short	(.L_261 - .L_260)
.L_260:
        /*0004*/ 	.word	0x00000082


	//----- nvinfo : EIATTR_KPARAM_INFO
	.align		4
.L_261:
        /*0008*/ 	.byte	0x04, 0x17
        /*000a*/ 	.short	(.L_263 - .L_262)
.L_262:
        /*000c*/ 	.word	0x00000000
        /*0010*/ 	.short	0x0005
        /*0012*/ 	.short	0x0028
        /*0014*/ 	.byte	0x00, 0xf0, 0x11, 0x00


	//----- nvinfo : EIATTR_KPARAM_INFO
	.align		4
.L_263:
        /*0018*/ 	.byte	0x04, 0x17
        /*001a*/ 	.short	(.L_265 - .L_264)
.L_264:
        /*001c*/ 	.word	0x00000000
        /*0020*/ 	.short	0x0004
        /*0022*/ 	.short	0x0020
        /*0024*/ 	.byte	0x00, 0xf0, 0x21, 0x00


	//----- nvinfo : EIATTR_KPARAM_INFO
	.align		4
.L_265:
        /*0028*/ 	.byte	0x04, 0x17
        /*002a*/ 	.short	(.L_267 - .L_266)
.L_266:
        /*002c*/ 	.word	0x00000000
        /*0030*/ 	.short	0x0003
        /*0032*/ 	.short	0x0018
        /*0034*/ 	.byte	0x00, 0xf0, 0x21, 0x00


	//----- nvinfo : EIATTR_KPARAM_INFO
	.align		4
.L_267:
        /*0038*/ 	.byte	0x04, 0x17
        /*003a*/ 	.short	(.L_269 - .L_268)
.L_268:
        /*003c*/ 	.word	0x00000000
        /*0040*/ 	.short	0x0002
        /*0042*/ 	.short	0x0010
        /*0044*/ 	.byte	0x00, 0xf0, 0x21, 0x00


	//----- nvinfo : EIATTR_KPARAM_INFO
	.align		4
.L_269:
        /*0048*/ 	.byte	0x04, 0x17
        /*004a*/ 	.short	(.L_271 - .L_270)
.L_270:
        /*004c*/ 	.word	0x00000000
        /*0050*/ 	.short	0x0001
        /*0052*/ 	.short	0x0008
        /*0054*/ 	.byte	0x00, 0xf0, 0x21, 0x00


	//----- nvinfo : EIATTR_KPARAM_INFO
	.align		4
.L_271:
        /*0058*/ 	.byte	0x04, 0x17
        /*005a*/ 	.short	(.L_273 - .L_272)
.L_272:
        /*005c*/ 	.word	0x00000000
        /*0060*/ 	.short	0x0000
        /*0062*/ 	.short	0x0000
        /*0064*/ 	.byte	0x00, 0xf0, 0x21, 0x00


	//----- nvinfo : EIATTR_SPARSE_MMA_MASK
	.align		4
.L_273:
        /*0068*/ 	.byte	0x03, 0x50
        /*006a*/ 	.short	0x0000


	//----- nvinfo : EIATTR_MAXREG_COUNT
	.align		4
        /*006c*/ 	.byte	0x03, 0x1b
        /*006e*/ 	.short	0x00ff


	//----- nvinfo : EIATTR_NUM_BARRIERS
	.align		4
        /*0070*/ 	.byte	0x02, 0x4c
        /*0072*/ 	.byte	0x01
	.zero		1


	//----- nvinfo : EIATTR_MERCURY_ISA_VERSION
	.align		4
        /*0074*/ 	.byte	0x03, 0x5f
        /*0076*/ 	.short	0x0101


	//----- nvinfo : EIATTR_COOP_GROUP_MASK_REGIDS
	.align		4
        /*0078*/ 	.byte	0x04, 0x29
        /*007a*/ 	.short	(.L_275 - .L_274)


	//   ....[0]....
.L_274:
        /*007c*/ 	.word	0x0500000a


	//   ....[1]....
        /*0080*/ 	.word	0x05000005


	//----- nvinfo : EIATTR_COOP_GROUP_INSTR_OFFSETS
	.align		4
.L_275:
        /*0084*/ 	.byte	0x04, 0x28
        /*0086*/ 	.short	(.L_277 - .L_276)


	//   ....[0]....
.L_276:
        /*0088*/ 	.word	0x00001160


	//   ....[1]....
        /*008c*/ 	.word	0x000027f0


	//----- nvinfo : EIATTR_EXIT_INSTR_OFFSETS
	.align		4
.L_277:
        /*0090*/ 	.byte	0x04, 0x1c
        /*0092*/ 	.short	(.L_279 - .L_278)


	//   ....[0]....
.L_278:
        /*0094*/ 	.word	0x00002da0


	//   ....[1]....
        /*0098*/ 	.word	0x00002f60


	//----- nvinfo : EIATTR_CRS_STACK_SIZE
	.align		4
.L_279:
        /*009c*/ 	.byte	0x04, 0x1e
        /*009e*/ 	.short	(.L_281 - .L_280)
.L_280:
        /*00a0*/ 	.word	0x00000000


	//----- nvinfo : EIATTR_CBANK_PARAM_SIZE
	.align		4
.L_281:
        /*00a4*/ 	.byte	0x03, 0x19
        /*00a6*/ 	.short	0x002c


	//----- nvinfo : EIATTR_PARAM_CBANK
	.align		4
        /*00a8*/ 	.byte	0x04, 0x0a
        /*00aa*/ 	.short	(.L_283 - .L_282)
	.align		4
.L_282:
        /*00ac*/ 	.word	index@(.nv.constant0._Z27cunn_SoftMaxXEntropyForwardILi8EN3c104HalfEff25LogSoftMaxForwardEpilogueEvPT1_PT2_PT0_Pllf)
        /*00b0*/ 	.short	0x0210
        /*00b2*/ 	.short	0x002c


	//----- nvinfo : EIATTR_SW_WAR
	.align		4
.L_283:
        /*00b4*/ 	.byte	0x04, 0x36
        /*00b6*/ 	.short	(.L_285 - .L_284)
.L_284:
        /*00b8*/ 	.word	0x00000008
.L_285:


//--------------------- .nv.info._Z27cunn_SoftMaxXEntropyForwardILi8EN3c104HalfEfS1_25LogSoftMaxForwardEpilogueEvPT1_PT2_PT0_Pllf --------------------------
	.section	.nv.info._Z27cunn_SoftMaxXEntropyForwardILi8EN3c104HalfEfS1_25LogSoftMaxForwardEpilogueEvPT1_PT2_PT0_Pllf,"",@"SHT_CUDA_INFO"
	.sectionflags	@""
	.align	4


	//----- nvinfo : EIATTR_CUDA_API_VERSION
	.align		4
        /*0000*/ 	.byte	0x04, 0x37
        /*0002*/ 	.short	(.L_287 - .L_286)
.L_286:
        /*0004*/ 	.word	0x00000082


	//----- nvinfo : EIATTR_KPARAM_INFO
	.align		4
.L_287:
        /*0008*/ 	.byte	0x04, 0x17
        /*000a*/ 	.short	(.L_289 - .L_288)
.L_288:
        /*000c*/ 	.word	0x00000000
        /*0010*/ 	.short	0x0005
        /*0012*/ 	.short	0x0028
        /*0014*/ 	.byte	0x00, 0xf0, 0x11, 0x00


	//----- nvinfo : EIATTR_KPARAM_INFO
	.align		4
.L_289:
        /*0018*/ 	.byte	0x04, 0x17
        /*001a*/ 	.short	(.L_291 - .L_290)
.L_290:
        /*001c*/ 	.word	0x00000000
        /*0020*/ 	.short	0x0004
        /*0022*/ 	.short	0x0020
        /*0024*/ 	.byte	0x00, 0xf0, 0x21, 0x00


	//----- nvinfo : EIATTR_KPARAM_INFO
	.align		4
.L_291:
        /*0028*/ 	.byte	0x04, 0x17
        /*002a*/ 	.short	(.L_293 - .L_292)
.L_292:
        /*002c*/ 	.word	0x00000000
        /*0030*/ 	.short	0x0003
        /*0032*/ 	.short	0x0018
        /*0034*/ 	.byte	0x00, 0xf0, 0x21, 0x00


	//----- nvinfo : EIATTR_KPARAM_INFO
	.align		4
.L_293:
        /*0038*/ 	.byte	0x04, 0x17
        /*003a*/ 	.short	(.L_295 - .L_294)
.L_294:
        /*003c*/ 	.word	0x00000000
        /*0040*/ 	.short	0x0002
        /*0042*/ 	.short	0x0010
        /*0044*/ 	.byte	0x00, 0xf0, 0x21, 0x00


	//----- nvinfo : EIATTR_KPARAM_INFO
	.align		4
.L_295:
        /*0048*/ 	.byte	0x04, 0x17
        /*004a*/ 	.short	(.L_297 - .L_296)
.L_296:
        /*004c*/ 	.word	0x00000000
        /*0050*/ 	.short	0x0001
        /*0052*/ 	.short	0x0008
        /*0054*/ 	.byte	0x00, 0xf0, 0x21, 0x00


	//----- nvinfo : EIATTR_KPARAM_INFO
	.align		4
.L_297:
        /*0058*/ 	.byte	0x04, 0x17
        /*005a*/ 	.short	(.L_299 - .L_298)
.L_298:
        /*005c*/ 	.word	0x00000000
        /*0060*/ 	.short	0x0000
        /*0062*/ 	.short	0x0000
        /*0064*/ 	.byte	0x00, 0xf0, 0x21, 0x00


	//----- nvinfo : EIATTR_SPARSE_MMA_MASK
	.align		4
.L_299:
        /*0068*/ 	.byte	0x03, 0x50
        /*006a*/ 	.short	0x0000


	//----- nvinfo : EIATTR_MAXREG_COUNT
	.align		4
        /*006c*/ 	.byte	0x03, 0x1b
        /*006e*/ 	.short	0x00ff


	//----- nvinfo : EIATTR_NUM_BARRIERS
	.align		4
        /*0070*/ 	.byte	0x02, 0x4c
        /*0072*/ 	.byte	0x01
	.zero		1


	//----- nvinfo : EIATTR_MERCURY_ISA_VERSION
	.align		4
        /*0074*/ 	.byte	0x03, 0x5f
        /*0076*/ 	.short	0x0101


	//----- nvinfo : EIATTR_COOP_GROUP_MASK_REGIDS
	.align		4
        /*0078*/ 	.byte	0x04, 0x29
        /*007a*/ 	.short	(.L_301 - .L_300)


	//   ....[0]....
.L_300:
        /*007c*/ 	.word	0x0500000a


	//   ....[1]....
        /*0080*/ 	.word	0x05000005


	//----- nvinfo : EIATTR_COOP_GROUP_INSTR_OFFSETS
	.align		4
.L_301:
        /*0084*/ 	.byte	0x04, 0x28
        /*0086*/ 	.short	(.L_303 - .L_302)


	//   ....[0]....
.L_302:
        /*0088*/ 	.word	0x00001160


	//   ....[1]....
        /*008c*/ 	.word	0x000027f0


	//----- nvinfo : EIATTR_EXIT_INSTR_OFFSETS
	.align		4
.L_303:
        /*0090*/ 	.byte	0x04, 0x1c
        /*0092*/ 	.short	(.L_305 - .L_304)


	//   ....[0]....
.L_304:
        /*0094*/ 	.word	0x00002da0


	//   ....[1]....
        /*0098*/ 	.word	0x00002f70


	//----- nvinfo : EIATTR_CRS_STACK_SIZE
	.align		4
.L_305:
        /*009c*/ 	.byte	0x04, 0x1e
        /*009e*/ 	.short	(.L_307 - .L_306)
.L_306:
        /*00a0*/ 	.word	0x00000000


	//----- nvinfo : EIATTR_CBANK_PARAM_SIZE
	.align		4
.L_307:
        /*00a4*/ 	.byte	0x03, 0x19
        /*00a6*/ 	.short	0x002c


	//----- nvinfo : EIATTR_PARAM_CBANK
	.align		4
        /*00a8*/ 	.byte	0x04, 0x0a
        /*00aa*/ 	.short	(.L_309 - .L_308)
	.align		4
.L_308:
        /*00ac*/ 	.word	index@(.nv.constant0._Z27cunn_SoftMaxXEntropyForwardILi8EN3c104HalfEfS1_25LogSoftMaxForwardEpilogueEvPT1_PT2_PT0_Pllf)
        /*00b0*/ 	.short	0x0210
        /*00b2*/ 	.short	0x002c


	//----- nvinfo : EIATTR_SW_WAR
	.align		4
.L_309:
        /*00b4*/ 	.byte	0x04, 0x36
        /*00b6*/ 	.short	(.L_311 - .L_310)
.L_310:
        /*00b8*/ 	.word	0x00000008
.L_311:


//--------------------- .nv.info._Z27cunn_SoftMaxXEntropyForwardILi4Efff25LogSoftMaxForwardEpilogueEvPT1_PT2_PT0_Pllf --------------------------
	.section	.nv.info._Z27cunn_SoftMaxXEntropyForwardILi4Efff25LogSoftMaxForwardEpilogueEvPT1_PT2_PT0_Pllf,"",@"SHT_CUDA_INFO"
	.sectionflags	@""
	.align	4


	//----- nvinfo : EIATTR_CUDA_API_VERSION
	.align		4
        /*0000*/ 	.byte	0x04, 0x37
        /*0002*/ 	.short	(.L_313 - .L_312)
.L_312:
        /*0004*/ 	.word	0x00000082


	//----- nvinfo : EIATTR_KPARAM_INFO
	.align		4
.L_313:
        /*0008*/ 	.byte	0x04, 0x17
        /*000a*/ 	.short	(.L_315 - .L_314)
.L_314:
        /*000c*/ 	.word	0x00000000
        /*0010*/ 	.short	0x0005
        /*0012*/ 	.short	0x0028
        /*0014*/ 	.byte	0x00, 0xf0, 0x11, 0x00


	//----- nvinfo : EIATTR_KPARAM_INFO
	.align		4
.L_315:
        /*0018*/ 	.byte	0x04, 0x17
        /*001a*/ 	.short	(.L_317 - .L_316)
.L_316:
        /*001c*/ 	.word	0x00000000
        /*0020*/ 	.short	0x0004
        /*0022*/ 	.short	0x0020
        /*0024*/ 	.byte	0x00, 0xf0, 0x21, 0x00


	//----- nvinfo : EIATTR_KPARAM_INFO
	.align		4
.L_317:
        /*0028*/ 	.byte	0x04, 0x17
        /*002a*/ 	.short	(.L_319 - .L_318)
.L_318:
        /*002c*/ 	.word	0x00000000
        /*0030*/ 	.short	0x0003
        /*0032*/ 	.short	0x0018
        /*0034*/ 	.byte	0x00, 0xf0, 0x21, 0x00


	//----- nvinfo : EIATTR_KPARAM_INFO
	.align		4
.L_319:
        /*0038*/ 	.byte	0x04, 0x17
        /*003a*/ 	.short	(.L_321 - .L_320)
.L_320:
        /*003c*/ 	.word	0x00000000
        /*0040*/ 	.short	0x0002
        /*0042*/ 	.short	0x0010
        /*0044*/ 	.byte	0x00, 0xf0, 0x21, 0x00


	//----- nvinfo : EIATTR_KPARAM_INFO
	.align		4
.L_321:
        /*0048*/ 	.byte	0x04, 0x17
        /*004a*/ 	.short	(.L_323 - .L_322)
.L_322:
        /*004c*/ 	.word	0x00000000
        /*0050*/ 	.short	0x0001
        /*0052*/ 	.short	0x0008
        /*0054*/ 	.byte	0x00, 0xf0, 0x21, 0x00


	//----- nvinfo : EIATTR_KPARAM_INFO
	.align		4
.L_323:
        /*0058*/ 	.byte	0x04, 0x17
        /*005a*/ 	.short	(.L_325 - .L_324)
.L_324:
        /*005c*/ 	.word	0x00000000
        /*0060*/ 	.short	0x0000
        /*0062*/ 	.short	0x0000
        /*0064*/ 	.byte	0x00, 0xf0, 0x21, 0x00


	//----- nvinfo : EIATTR_SPARSE_MMA_MASK
	.align		4
.L_325:
        /*0068*/ 	.byte	0x03, 0x50
        /*006a*/ 	.short	0x0000


	//----- nvinfo : EIATTR_MAXREG_COUNT
	.align		4
        /*006c*/ 	.byte	0x03, 0x1b
        /*006e*/ 	.short	0x00ff


	//----- nvinfo : EIATTR_NUM_BARRIERS
	.align		4
        /*0070*/ 	.byte	0x02, 0x4c
        /*0072*/ 	.byte	0x01
	.zero		1


	//----- nvinfo : EIATTR_MERCURY_ISA_VERSION
	.align		4
        /*0074*/ 	.byte	0x03, 0x5f
        /*0076*/ 	.short	0x0101


	//----- nvinfo : EIATTR_COOP_GROUP_MASK_REGIDS
	.align		4
        /*0078*/ 	.byte	0x04, 0x29
        /*007a*/ 	.short	(.L_327 - .L_326)


	//   ....[0]....
.L_326:
        /*007c*/ 	.word	0x05000004


	//   ....[1]....
        /*0080*/ 	.word	0x05000004


	//----- nvinfo : EIATTR_COOP_GROUP_INSTR_OFFSETS
	.align		4
.L_327:
        /*0084*/ 	.byte	0x04, 0x28
        /*0086*/ 	.short	(.L_329 - .L_328)


	//   ....[0]....
.L_328:
        /*0088*/ 	.word	0x00000fb0


	//   ....[1]....
        /*008c*/ 	.word	0x00002510


	//----- nvinfo : EIATTR_EXIT_INSTR_OFFSETS
	.align		4
.L_329:
        /*0090*/ 	.byte	0x04, 0x1c
        /*0092*/ 	.short	(.L_331 - .L_330)


	//   ....[0]....
.L_330:
        /*0094*/ 	.word	0x00002ae0


	//   ....[1]....
        /*0098*/ 	.word	0x00002c70


	//----- nvinfo : EIATTR_CRS_STACK_SIZE
	.align		4
.L_331:
        /*009c*/ 	.byte	0x04, 0x1e
        /*009e*/ 	.short	(.L_333 - .L_332)
.L_332:
        /*00a0*/ 	.word	0x00000000


	//----- nvinfo : EIATTR_CBANK_PARAM_SIZE
	.align		4
.L_333:
        /*00a4*/ 	.byte	0x03, 0x19
        /*00a6*/ 	.short	0x002c


	//----- nvinfo : EIATTR_PARAM_CBANK
	.align		4
        /*00a8*/ 	.byte	0x04, 0x0a
        /*00aa*/ 	.short	(.L_335 - .L_334)
	.align		4
.L_334:
        /*00ac*/ 	.word	index@(.nv.constant0._Z27cunn_SoftMaxXEntropyForwardILi4Efff25LogSoftMaxForwardEpilogueEvPT1_PT2_PT0_Pllf)
        /*00b0*/ 	.short	0x0210
        /*00b2*/ 	.short	0x002c


	//----- nvinfo : EIATTR_SW_WAR
	.align		4
.L_335:
        /*00b4*/ 	.byte	0x04, 0x36
        /*00b6*/ 	.short	(.L_337 - .L_336)
.L_336:
        /*00b8*/ 	.word	0x00000008
.L_337:


//--------------------- .nv.callgraph             --------------------------
	.section	.nv.callgraph,"",@"SHT_CUDA_CALLGRAPH"
	.align	4
	.sectionentsize	8
	.align		4
        /*0000*/ 	.word	0x00000000
	.align		4
        /*0004*/ 	.word	0xffffffff
	.align		4
        /*0008*/ 	.word	0x00000000
	.align		4
        /*000c*/ 	.word	0xfffffffe
	.align		4
        /*0010*/ 	.word	0x00000000
	.align		4
        /*0014*/ 	.word	0xfffffffd
	.align		4
        /*0018*/ 	.word	0x00000000
	.align		4
        /*001c*/ 	.word	0xfffffffc


//--------------------- .nv.constant4             --------------------------
	.section	.nv.constant4,"a",@progbits
	.align	8
	.align		8
.nv.constant4:
        /*0000*/ 	.dword	_ZN49_INTERNAL_94f6fc22_18_xentropy_kernel_cu_f9ccfbb24cuda3std3__45__cpo5beginE
	.align		8
        /*0008*/ 	.dword	_ZN49_INTERNAL_94f6fc22_18_xentropy_kernel_cu_f9ccfbb24cuda3std3__45__cpo3endE
	.align		8
        /*0010*/ 	.dword	_ZN49_INTERNAL_94f6fc22_18_xentropy_kernel_cu_f9ccfbb24cuda3std3__45__cpo6cbeginE
	.align		8
        /*0018*/ 	.dword	_ZN49_INTERNAL_94f6fc22_18_xentropy_kernel_cu_f9ccfbb24cuda3std3__45__cpo4cendE
	.align		8
        /*0020*/ 	.dword	_ZN49_INTERNAL_94f6fc22_18_xentropy_kernel_cu_f9ccfbb24cuda3std3__45__cpo6rbeginE
	.align		8
        /*0028*/ 	.dword	_ZN49_INTERNAL_94f6fc22_18_xentropy_kernel_cu_f9ccfbb24cuda3std3__45__cpo4rendE
	.align		8
        /*0030*/ 	.dword	_ZN49_INTERNAL_94f6fc22_18_xentropy_kernel_cu_f9ccfbb24cuda3std3__45__cpo7crbeginE
	.align		8
        /*0038*/ 	.dword	_ZN49_INTERNAL_94f6fc22_18_xentropy_kernel_cu_f9ccfbb24cuda3std3__45__cpo5crendE
	.align		8
        /*0040*/ 	.dword	_ZN49_INTERNAL_94f6fc22_18_xentropy_kernel_cu_f9ccfbb24cuda3std3__451_GLOBAL__N__94f6fc22_18_xentropy_kernel_cu_f9ccfbb26ignoreE
	.align		8
        /*0048*/ 	.dword	_ZN49_INTERNAL_94f6fc22_18_xentropy_kernel_cu_f9ccfbb24cuda3std3__419piecewise_constructE
	.align		8
        /*0050*/ 	.dword	_ZN49_INTERNAL_94f6fc22_18_xentropy_kernel_cu_f9ccfbb24cuda3std3__48in_placeE
	.align		8
        /*0058*/ 	.dword	_ZN49_INTERNAL_94f6fc22_18_xentropy_kernel_cu_f9ccfbb24cuda3std3__420unreachable_sentinelE
	.align		8
        /*0060*/ 	.dword	_ZN49_INTERNAL_94f6fc22_18_xentropy_kernel_cu_f9ccfbb24cuda3std6ranges3__45__cpo4swapE
	.align		8
        /*0068*/ 	.dword	_ZN49_INTERNAL_94f6fc22_18_xentropy_kernel_cu_f9ccfbb24cuda3std6ranges3__45__cpo9iter_moveE
	.align		8
        /*0070*/ 	.dword	_ZN49_INTERNAL_94f6fc22_18_xentropy_kernel_cu_f9ccfbb24cuda3std6ranges3__45__cpo5beginE
	.align		8
        /*0078*/ 	.dword	_ZN49_INTERNAL_94f6fc22_18_xentropy_kernel_cu_f9ccfbb24cuda3std6ranges3__45__cpo3endE
	.align		8
        /*0080*/ 	.dword	_ZN49_INTERNAL_94f6fc22_18_xentropy_kernel_cu_f9ccfbb24cuda3std6ranges3__45__cpo6cbeginE
	.align		8
        /*0088*/ 	.dword	_ZN49_INTERNAL_94f6fc22_18_xentropy_kernel_cu_f9ccfbb24cuda3std6ranges3__45__cpo4cendE
	.align		8
        /*0090*/ 	.dword	_ZN49_INTERNAL_94f6fc22_18_xentropy_kernel_cu_f9ccfbb24cuda3std6ranges3__45__cpo7advanceE
	.align		8
        /*0098*/ 	.dword	_ZN49_INTERNAL_94f6fc22_18_xentropy_kernel_cu_f9ccfbb24cuda3std6ranges3__45__cpo9iter_swapE
	.align		8
        /*00a0*/ 	.dword	_ZN49_INTERNAL_94f6fc22_18_xentropy_kernel_cu_f9ccfbb24cuda3std6ranges3__45__cpo4nextE
	.align		8
        /*00a8*/ 	.dword	_ZN49_INTERNAL_94f6fc22_18_xentropy_kernel_cu_f9ccfbb24cuda3std6ranges3__45__cpo4prevE
	.align		8
        /*00b0*/ 	.dword	_ZN49_INTERNAL_94f6fc22_18_xentropy_kernel_cu_f9ccfbb24cuda3std6ranges3__45__cpo4dataE
	.align		8
        /*00b8*/ 	.dword	_ZN49_INTERNAL_94f6fc22_18_xentropy_kernel_cu_f9ccfbb24cuda3std6ranges3__45__cpo5cdataE
	.align		8
        /*00c0*/ 	.dword	_ZN49_INTERNAL_94f6fc22_18_xentropy_kernel_cu_f9ccfbb24cuda3std6ranges3__45__cpo4sizeE
	.align		8
        /*00c8*/ 	.dword	_ZN49_INTERNAL_94f6fc22_18_xentropy_kernel_cu_f9ccfbb24cuda3std6ranges3__45__cpo5ssizeE
	.align		8
        /*00d0*/ 	.dword	_ZN49_INTERNAL_94f6fc22_18_xentropy_kernel_cu_f9ccfbb24cuda3std6ranges3__45__cpo8distanceE
	.align		8
        /*00d8*/ 	.dword	_ZN49_INTERNAL_94f6fc22_18_xentropy_kernel_cu_f9ccfbb26thrust23THRUST_300001_SM_900_NS6system6detail10sequential3seqE


//--------------------- .text._Z28cunn_SoftMaxXEntropyBackwardILi8EN3c108BFloat16Eff26LogSoftMaxBackwardEpilogueEvPT0_S4_PT2_S6_Plfi --------------------------
	.section	.text._Z28cunn_SoftMaxXEntropyBackwardILi8EN3c108BFloat16Eff26LogSoftMaxBackwardEpilogueEvPT0_S4_PT2_S6_Plfi,"ax",@progbits
	.align	128
        .global         _Z28cunn_SoftMaxXEntropyBackwardILi8EN3c108BFloat16Eff26LogSoftMaxBackwardEpilogueEvPT0_S4_PT2_S6_Plfi
        .type           _Z28cunn_SoftMaxXEntropyBackwardILi8EN3c108BFloat16Eff26LogSoftMaxBackwardEpilogueEvPT0_S4_PT2_S6_Plfi,@function
        .size           _Z28cunn_SoftMaxXEntropyBackwardILi8EN3c108BFloat16Eff26LogSoftMaxBackwardEpilogueEvPT0_S4_PT2_S6_Plfi,(.L_x_254 - _Z28cunn_SoftMaxXEntropyBackwardILi8EN3c108BFloat16Eff26LogSoftMaxBackwardEpilogueEvPT0_S4_PT2_S6_Plfi)
        .other          _Z28cunn_SoftMaxXEntropyBackwardILi8EN3c108BFloat16Eff26LogSoftMaxBackwardEpilogueEvPT0_S4_PT2_S6_Plfi,@"STO_CUDA_ENTRY STV_DEFAULT"
_Z28cunn_SoftMaxXEntropyBackwardILi8EN3c108BFloat16Eff26LogSoftMaxBackwardEpilogueEvPT0_S4_PT2_S6_Plfi:
.text._Z28cunn_SoftMaxXEntropyBackwardILi8EN3c108BFloat16Eff26LogSoftMaxBackwardEpilogueEvPT0_S4_PT2_S6_Plfi:
[----:B------:R-:W-:Y:S08]  /*0000*/  LDC R1, c[0x0][0x28] ;  /* 0x00000a00ff017b82 */ /* 0x000ff00000000800 */
[----:B------:R-:W0:Y:S01]  /*0010*/  S2UR UR10, SR_CTAID.X ;  /* 0x00000000000a79c3 */ /* 0x000e220000002500 */
[----:B------:R-:W-:Y:S01]  /*0020*/  ULDC.64 UR4, c[0x0][0x228] ;  /* 0x00008a0000047ab9 */ /* 0x000fe20000000a00 */
[----:B------:R-:W-:Y:S01]  /*0030*/  ULDC.64 UR6, c[0x0][0x230] ;  /* 0x00008c0000067ab9 */ /* 0x000fe20000000a00 */
[----:B------:R-:W-:Y:S01]  /*0040*/  ULDC.64 UR8, c[0x0][0x220] ;  /* 0x0000880000087ab9 */ /* 0x000fe20000000a00 */
[----:B------:R-:W-:-:S04]  /*0050*/  ULDC.64 UR12, c[0x0][0x208] ;  /* 0x00008200000c7ab9 */ /* 0x000fc80000000a00 */
[----:B------:R-:W1:Y:S01]  /*0060*/  LDC.64 R2, c[0x0][0x238] ;  /* 0x00008e00ff027b82 */ /* 0x000e620000000a00 */
[----:B0-----:R-:W-:Y:S02]  /*0070*/  UIMAD.WIDE.U32 UR4, UR10, 0x4, UR4 ;  /* 0x000000040a0478a5 */ /* 0x001fe4000f8e0004 */
[----:B------:R-:W-:Y:S02]  /*0080*/  UIMAD.WIDE.U32 UR6, UR10, 0x8, UR6 ;  /* 0x000000080a0678a5 */ /* 0x000fe4000f8e0006 */
[----:B------:R-:W-:Y:S02]  /*0090*/  UIMAD.WIDE.U32 UR8, UR10, 0x4, UR8 ;  /* 0x000000040a0878a5 */ /* 0x000fe4000f8e0008 */
[----:B------:R-:W-:Y:S01]  /*00a0*/  IMAD.U32 R5, RZ, RZ, UR5 ;  /* 0x00000005ff057e24 */ /* 0x000fe2000f8e00ff */
[----:B------:R-:W-:Y:S01]  /*00b0*/  ULDC UR5, c[0x0][0x218] ;  /* 0x0000860000057ab9 */ /* 0x000fe20000000800 */
[----:B------:R-:W-:Y:S02]  /*00c0*/  IMAD.U32 R6, RZ, RZ, UR6 ;  /* 0x00000006ff067e24 */ /* 0x000fe4000f8e00ff */
[----:B------:R-:W-:-:S02]  /*00d0*/  IMAD.U32 R7, RZ, RZ, UR7 ;  /* 0x00000007ff077e24 */ /* 0x000fc4000f8e00ff */
[----:B------:R-:W-:Y:S02]  /*00e0*/  IMAD.U32 R8, RZ, RZ, UR8 ;  /* 0x00000008ff087e24 */ /* 0x000fe4000f8e00ff */
[----:B------:R-:W-:Y:S02]  /*00f0*/  IMAD.U32 R4, RZ, RZ, UR4 ;  /* 0x00000004ff047e24 */ /* 0x000fe4000f8e00ff */
[----:B------:R-:W-:Y:S01]  /*0100*/  IMAD.U32 R9, RZ, RZ, UR9 ;  /* 0x00000009ff097e24 */ /* 0x000fe2000f8e00ff */
[----:B------:R-:W2:Y:S01]  /*0110*/  LDG.E.64 R6, desc[UR12][R6.64] ;  /* 0x0000000c06067981 */ /* 0x000ea2000c1e1b00 */
[----:B-1----:R-:W-:Y:S01]  /*0120*/  R2UR UR8, R3 ;  /* 0x00000000030872ca */ /* 0x002fe200000e0000 */
[----:B------:R-:W-:Y:S02]  /*0130*/  ULDC UR4, c[0x0][0x210] ;  /* 0x0000840000047ab9 */ /* 0x000fe40000000800 */
[----:B------:R0:W3:Y:S04]  /*0140*/  LDG.E R5, desc[UR12][R4.64] ;  /* 0x0000000c04057981 */ /* 0x0000e8000c1e1900 */
[----:B------:R-:W4:Y:S06]  /*0150*/  LDG.E R8, desc[UR12][R8.64] ;  /* 0x0000000c08087981 */ /* 0x000f2c000c1e1900 */
[----:B------:R-:W-:-:S04]  /*0160*/  UIMAD UR10, UR10, UR8, URZ ;  /* 0x000000080a0a72a4 */ /* 0x000fc8000f8e023f */
[----:B------:R-:W-:Y:S02]  /*0170*/  ULEA UR4, UR10, UR4, 0x1 ;  /* 0x000000040a047291 */ /* 0x000fe4000f8e083f */
[----:B------:R-:W-:Y:S02]  /*0180*/  ULEA UR5, UR10, UR5, 0x1 ;  /* 0x000000050a057291 */ /* 0x000fe4000f8e083f */
[----:B------:R-:W-:Y:S01]  /*0190*/  ULOP3.LUT UR4, UR4, 0xe, URZ, 0xc0, !UPT ;  /* 0x0000000e04047892 */ /* 0x000fe2000f8ec03f */
[----:B------:R-:W-:Y:S01]  /*01a0*/  I2FP.F32.S32 R0, UR8 ;  /* 0x0000000800007c45 */ /* 0x000fe20008201400 */
[----:B------:R-:W-:-:S04]  /*01b0*/  ULOP3.LUT UR5, UR5, 0xe, URZ, 0xc0, !UPT ;  /* 0x0000000e05057892 */ /* 0x000fc8000f8ec03f */
[----:B------:R-:W-:Y:S01]  /*01c0*/  IMAD.U32 R3, RZ, RZ, UR4 ;  /* 0x00000004ff037e24 */ /* 0x000fe2000f8e00ff */
[----:B------:R-:W-:Y:S01]  /*01d0*/  USHF.R.U64 UR7, UR5, 0x1, URZ ;  /* 0x0000000105077899 */ /* 0x000fe2000800123f */
[----:B------:R1:W5:Y:S01]  /*01e0*/  MUFU.RCP R10, R0 ;  /* 0x00000000000a7308 */ /* 0x0003620000001000 */
[----:B------:R-:W2:Y:S02]  /*01f0*/  S2R R21, SR_TID.X ;  /* 0x0000000000157919 */ /* 0x000ea40000002100 */
[----:B-1----:R-:W-:-:S04]  /*0200*/  SHF.R.U64 R0, R3, 0x1, RZ ;  /* 0x0000000103007819 */ /* 0x002fc800000012ff */
[----:B------:R-:W-:Y:S01]  /*0210*/  ISETP.NE.AND P0, PT, R0, UR7, PT ;  /* 0x0000000700007c0c */ /* 0x000fe2000bf05270 */
[----:B0-----:R-:W-:Y:S01]  /*0220*/  FADD.FTZ R4, -R2, 1 ;  /* 0x3f80000002047421 */ /* 0x001fe20000010100 */
[----:B------:R-:W-:Y:S01]  /*0230*/  ULDC UR4, c[0x0][0x23c] ;  /* 0x00008f0000047ab9 */ /* 0x000fe20000000800 */
[----:B------:R-:W-:Y:S01]  /*0240*/  UMOV UR5, URZ ;  /* 0x0000003f00057c82 */ /* 0x000fe20008000000 */
[----:B-----5:R-:W-:Y:S01]  /*0250*/  R2UR UR20, R10 ;  /* 0x000000000a1472ca */ /* 0x020fe200000e0000 */
[----:B------:R-:W-:Y:S01]  /*0260*/  IMAD.U32 R0, RZ, RZ, UR4 ;  /* 0x00000004ff007e24 */ /* 0x000fe2000f8e00ff */
[----:B------:R-:W-:Y:S02]  /*0270*/  R2UR UR16, R4 ;  /* 0x00000000041072ca */ /* 0x000fe400000e0000 */
[----:B--2---:R-:W-:Y:S02]  /*0280*/  R2UR UR14, R6 ;  /* 0x00000000060e72ca */ /* 0x004fe400000e0000 */
[----:B------:R-:W-:-:S02]  /*0290*/  R2UR UR15, R7 ;  /* 0x00000000070f72ca */ /* 0x000fc400000e0000 */
[----:B---3--:R-:W-:Y:S02]  /*02a0*/  R2UR UR17, R5 ;  /* 0x00000000051172ca */ /* 0x008fe400000e0000 */
[----:B----4-:R-:W-:Y:S01]  /*02b0*/  R2UR UR18, R8 ;  /* 0x00000000081272ca */ /* 0x010fe200000e0000 */
[----:B------:R-:W-:-:S14]  /*02c0*/  @!P0 BRA `(.L_x_0) ;  /* 0x0000000c00c08947 */ /* 0x000fdc0003800000 */
[----:B------:R-:W-:Y:S01]  /*02d0*/  ULDC UR11, c[0x0][0x0] ;  /* 0x00000000000b7ab9 */ /* 0x000fe20000000800 */
[----:B------:R-:W-:Y:S01]  /*02e0*/  UMOV UR6, URZ ;  /* 0x0000003f00067c82 */ /* 0x000fe20008000000 */
[----:B------:R-:W-:Y:S01]  /*02f0*/  USHF.L.U32 UR9, UR11, 0x3, URZ ;  /* 0x000000030b097899 */ /* 0x000fe2000800063f */
[----:B------:R-:W-:Y:S01]  /*0300*/  BSSY B0, `(.L_x_1) ;  /* 0x00000ce000007945 */ /* 0x000fe20003800000 */
[----:B------:R-:W-:Y:S01]  /*0310*/  ULDC.64 UR22, c[0x0][0x210] ;  /* 0x0000840000167ab9 */ /* 0x000fe20000000a00 */
[----:B------:R-:W-:Y:S01]  /*0320*/  ULDC.64 UR24, c[0x0][0x218] ;  /* 0x0000860000187ab9 */ /* 0x000fe20000000a00 */
[----:B------:R-:W-:Y:S02]  /*0330*/  UIADD3 UR4, URZ, -UR9, URZ ;  /* 0x800000093f047290 */ /* 0x000fe4000fffe03f */
[----:B------:R-:W-:Y:S01]  /*0340*/  UISETP.NE.U32.AND UP1, UPT, UR9, URZ, UPT ;  /* 0x0000003f0900728c */ /* 0x000fe2000bf25070 */
[----:B------:R-:W-:Y:S02]  /*0350*/  ULDC.64 UR26, c[0x0][0x210] ;  /* 0x00008400001a7ab9 */ /* 0x000fe40000000a00 */
[----:B------:R-:W0:Y:S08]  /*0360*/  I2F.U32.RP R0, UR9 ;  /* 0x0000000900007d06 */ /* 0x000e300008209000 */
[----:B0-----:R-:W0:Y:S02]  /*0370*/  MUFU.RCP R0, R0 ;  /* 0x0000000000007308 */ /* 0x001e240000001000 */
[----:B0-----:R-:W-:-:S06]  /*0380*/  VIADD R3, R0, 0xffffffe ;  /* 0x0ffffffe00037836 */ /* 0x001fcc0000000000 */
[----:B------:R-:W0:Y:S02]  /*0390*/  F2I.FTZ.U32.TRUNC.NTZ R3, R3 ;  /* 0x0000000300037305 */ /* 0x000e24000021f000 */
[----:B0-----:R-:W-:-:S13]  /*03a0*/  R2UR UR7, R3 ;  /* 0x00000000030772ca */ /* 0x001fda00000e0000 */
[----:B------:R-:W-:-:S04]  /*03b0*/  UIMAD UR4, UR4, UR7, URZ ;  /* 0x00000007040472a4 */ /* 0x000fc8000f8e023f */
[----:B------:R-:W-:-:S04]  /*03c0*/  UIMAD.WIDE.U32 UR6, UR7, UR4, UR6 ;  /* 0x00000004070672a5 */ /* 0x000fc8000f8e0006 */
[----:B------:R-:W-:-:S04]  /*03d0*/  UIMAD.WIDE.U32 UR6, UR7, UR8, URZ ;  /* 0x00000008070672a5 */ /* 0x000fc8000f8e003f */
[----:B------:R-:W-:-:S04]  /*03e0*/  UIADD3 UR7, -UR7, URZ, URZ ;  /* 0x0000003f07077290 */ /* 0x000fc8000fffe13f */
[----:B------:R-:W-:-:S03]  /*03f0*/  UIMAD UR4, UR9, UR7, UR8 ;  /* 0x00000007090472a4 */ /* 0x000fc6000f8e0208 */
[----:B------:R-:W-:Y:S01]  /*0400*/  ULDC.64 UR6, c[0x0][0x218] ;  /* 0x0000860000067ab9 */ /* 0x000fe20000000a00 */
[----:B------:R-:W-:-:S11]  /*0410*/  UISETP.GE.U32.AND UP0, UPT, UR4, UR9, UPT ;  /* 0x000000090400728c */ /* 0x000fd6000bf06070 */
[----:B------:R-:W-:-:S04]  /*0420*/  @UP0 UIADD3 UR4, -UR9, UR4, URZ ;  /* 0x0000000409040290 */ /* 0x000fc8000fffe13f */
[----:B------:R-:W-:-:S11]  /*0430*/  UISETP.GE.U32.AND UP0, UPT, UR4, UR9, UPT ;  /* 0x000000090400728c */ /* 0x000fd6000bf06070 */
[----:B------:R-:W-:Y:S02]  /*0440*/  @UP0 UIADD3 UR4, -UR9, UR4, URZ ;  /* 0x0000000409040290 */ /* 0x000fe4000fffe13f */
[----:B------:R-:W-:-:S04]  /*0450*/  @!UP1 ULOP3.LUT UR4, URZ, UR9, URZ, 0x33, !UPT ;  /* 0x000000093f049292 */ /* 0x000fc8000f8e333f */
[----:B------:R-:W-:-:S06]  /*0460*/  UIADD3 UR4, -UR4, UR8, URZ ;  /* 0x0000000804047290 */ /* 0x000fcc000fffe13f */
[----:B------:R-:W-:-:S13]  /*0470*/  ISETP.GE.AND P0, PT, R21, UR4, PT ;  /* 0x0000000415007c0c */ /* 0x000fda000bf06270 */
[----:B------:R-:W-:Y:S05]  /*0480*/  @P0 BRA `(.L_x_2) ;  /* 0x0000000800d40947 */ /* 0x000fea0003800000 */
.L_x_3:
[C---:B------:R-:W-:Y:S01]  /*0490*/  VIADD R9, R21.reuse, UR11 ;  /* 0x0000000b15097c36 */ /* 0x040fe20008000000 */
[----:B------:R-:W-:-:S04]  /*04a0*/  IADD3 R14, P0, R21, UR10, RZ ;  /* 0x0000000a150e7c10 */ /* 0x000fc8000ff1e0ff */
[C---:B------:R-:W-:Y:S01]  /*04b0*/  IADD3 R26, P1, R9.reuse, UR10, RZ ;  /* 0x0000000a091a7c10 */ /* 0x040fe2000ff3e0ff */
[----:B------:R-:W-:Y:S02]  /*04c0*/  VIADD R9, R9, UR11 ;  /* 0x0000000b09097c36 */ /* 0x000fe40008000000 */
[----:B------:R-:W-:Y:S02]  /*04d0*/  IMAD.X R3, RZ, RZ, UR5, P0 ;  /* 0x00000005ff037e24 */ /* 0x000fe400080e06ff */
[----:B------:R-:W-:Y:S01]  /*04e0*/  IMAD.X R15, RZ, RZ, UR5, P1 ;  /* 0x00000005ff0f7e24 */ /* 0x000fe200088e06ff */
[C---:B------:R-:W-:Y:S01]  /*04f0*/  IADD3 R24, P1, R9.reuse, UR10, RZ ;  /* 0x0000000a09187c10 */ /* 0x040fe2000ff3e0ff */
[C---:B------:R-:W-:Y:S01]  /*0500*/  IMAD.SHL.U32 R18, R14.reuse, 0x2, RZ ;  /* 0x000000020e127824 */ /* 0x040fe200078e00ff */
[----:B------:R-:W-:Y:S01]  /*0510*/  SHF.L.U64.HI R14, R14, 0x1, R3 ;  /* 0x000000010e0e7819 */ /* 0x000fe20000010203 */
[----:B------:R-:W-:Y:S01]  /*0520*/  VIADD R17, R9, UR11 ;  /* 0x0000000b09117c36 */ /* 0x000fe20008000000 */
[----:B------:R-:W-:Y:S01]  /*0530*/  SHF.L.U64.HI R15, R26, 0x1, R15 ;  /* 0x000000011a0f7819 */ /* 0x000fe2000001020f */
[----:B------:R-:W-:Y:S01]  /*0540*/  IMAD.X R3, RZ, RZ, UR5, P1 ;  /* 0x00000005ff037e24 */ /* 0x000fe200088e06ff */
[----:B------:R-:W-:Y:S01]  /*0550*/  IADD3 R22, P0, R18, UR6, RZ ;  /* 0x0000000612167c10 */ /* 0x000fe2000ff1e0ff */
[----:B------:R-:W-:Y:S01]  /*0560*/  IMAD.SHL.U32 R26, R26, 0x2, RZ ;  /* 0x000000021a1a7824 */ /* 0x000fe200078e00ff */
[C---:B------:R-:W-:Y:S01]  /*0570*/  IADD3 R4, P1, R17.reuse, UR10, RZ ;  /* 0x0000000a11047c10 */ /* 0x040fe2000ff3e0ff */
[----:B------:R-:W-:Y:S01]  /*0580*/  VIADD R27, R17, UR11 ;  /* 0x0000000b111b7c36 */ /* 0x000fe20008000000 */
[----:B------:R-:W-:-:S02]  /*0590*/  IADD3.X R23, R14, UR7, RZ, P0, !PT ;  /* 0x000000070e177c10 */ /* 0x000fc400087fe4ff */
[----:B------:R-:W-:Y:S01]  /*05a0*/  SHF.L.U64.HI R0, R24, 0x1, R3 ;  /* 0x0000000118007819 */ /* 0x000fe20000010203 */
[----:B------:R-:W-:Y:S01]  /*05b0*/  IMAD.X R3, RZ, RZ, UR5, P1 ;  /* 0x00000005ff037e24 */ /* 0x000fe200088e06ff */
[----:B------:R-:W-:Y:S01]  /*05c0*/  IADD3 R10, P0, R26, UR6, RZ ;  /* 0x000000061a0a7c10 */ /* 0x000fe2000ff1e0ff */
[----:B------:R-:W-:Y:S01]  /*05d0*/  IMAD.SHL.U32 R24, R24, 0x2, RZ ;  /* 0x0000000218187824 */ /* 0x000fe200078e00ff */
[----:B------:R0:W2:Y:S01]  /*05e0*/  LDG.E.U16 R22, desc[UR12][R22.64] ;  /* 0x0000000c16167981 */ /* 0x0000a2000c1e1500 */
[----:B------:R-:W-:Y:S02]  /*05f0*/  IADD3 R6, P1, R27, UR10, RZ ;  /* 0x0000000a1b067c10 */ /* 0x000fe4000ff3e0ff */
[----:B------:R-:W-:Y:S02]  /*0600*/  IADD3.X R11, R15, UR7, RZ, P0, !PT ;  /* 0x000000070f0b7c10 */ /* 0x000fe400087fe4ff */
[C---:B------:R-:W-:Y:S01]  /*0610*/  SHF.L.U64.HI R3, R4.reuse, 0x1, R3 ;  /* 0x0000000104037819 */ /* 0x040fe20000010203 */
[----:B------:R-:W-:Y:S01]  /*0620*/  IMAD.SHL.U32 R4, R4, 0x2, RZ ;  /* 0x0000000204047824 */ /* 0x000fe200078e00ff */
[----:B------:R-:W-:Y:S01]  /*0630*/  IADD3 R28, P0, R24, UR6, RZ ;  /* 0x00000006181c7c10 */ /* 0x000fe2000ff1e0ff */
[----:B0-----:R-:W-:-:S03]  /*0640*/  VIADD R23, R27, UR11 ;  /* 0x0000000b1b177c36 */ /* 0x001fc60008000000 */
[----:B------:R-:W-:Y:S01]  /*0650*/  IADD3.X R29, R0, UR7, RZ, P0, !PT ;  /* 0x00000007001d7c10 */ /* 0x000fe200087fe4ff */
[----:B------:R-:W-:Y:S01]  /*0660*/  IMAD.X R7, RZ, RZ, UR5, P1 ;  /* 0x00000005ff077e24 */ /* 0x000fe200088e06ff */
[----:B------:R-:W-:Y:S01]  /*0670*/  IADD3 R12, P0, R4, UR6, RZ ;  /* 0x00000006040c7c10 */ /* 0x000fe2000ff1e0ff */
[C---:B------:R-:W-:Y:S01]  /*0680*/  IMAD.SHL.U32 R5, R6.reuse, 0x2, RZ ;  /* 0x0000000206057824 */ /* 0x040fe200078e00ff */
[----:B------:R-:W-:Y:S01]  /*0690*/  IADD3 R8, P1, R23, UR10, RZ ;  /* 0x0000000a17087c10 */ /* 0x000fe2000ff3e0ff */
[----:B------:R0:W3:Y:S01]  /*06a0*/  LDG.E.U16 R19, desc[UR12][R10.64] ;  /* 0x0000000c0a137981 */ /* 0x0000e2000c1e1500 */
[----:B------:R-:W-:Y:S02]  /*06b0*/  IADD3.X R13, R3, UR7, RZ, P0, !PT ;  /* 0x00000007030d7c10 */ /* 0x000fe400087fe4ff */
[----:B------:R-:W-:Y:S01]  /*06c0*/  SHF.L.U64.HI R6, R6, 0x1, R7 ;  /* 0x0000000106067819 */ /* 0x000fe20000010207 */
[----:B------:R-:W-:Y:S01]  /*06d0*/  IMAD.X R16, RZ, RZ, UR5, P1 ;  /* 0x00000005ff107e24 */ /* 0x000fe200088e06ff */
[----:B------:R1:W4:Y:S01]  /*06e0*/  LDG.E.U16 R20, desc[UR12][R28.64] ;  /* 0x0000000c1c147981 */ /* 0x000322000c1e1500 */
[----:B------:R-:W-:Y:S01]  /*06f0*/  IMAD.SHL.U32 R7, R8, 0x2, RZ ;  /* 0x0000000208077824 */ /* 0x000fe200078e00ff */
[----:B0-----:R-:W-:-:S02]  /*0700*/  IADD3 R10, P0, R5, UR6, RZ ;  /* 0x00000006050a7c10 */ /* 0x001fc4000ff1e0ff */
[----:B------:R0:W5:Y:S01]  /*0710*/  LDG.E.U16 R25, desc[UR12][R12.64] ;  /* 0x0000000c0c197981 */ /* 0x000162000c1e1500 */
[----:B------:R-:W-:Y:S02]  /*0720*/  SHF.L.U64.HI R8, R8, 0x1, R16 ;  /* 0x0000000108087819 */ /* 0x000fe40000010210 */
[----:B------:R-:W-:Y:S01]  /*0730*/  IADD3.X R11, R6, UR7, RZ, P0, !PT ;  /* 0x00000007060b7c10 */ /* 0x000fe200087fe4ff */
[----:B-1----:R-:W-:Y:S01]  /*0740*/  VIADD R28, R23, UR11 ;  /* 0x0000000b171c7c36 */ /* 0x002fe20008000000 */
[----:B------:R-:W-:Y:S02]  /*0750*/  IADD3 R16, P0, R7, UR6, RZ ;  /* 0x0000000607107c10 */ /* 0x000fe4000ff1e0ff */
[----:B------:R-:W-:Y:S02]  /*0760*/  ISETP.NE.U32.AND P3, PT, R17, UR14, PT ;  /* 0x0000000e11007c0c */ /* 0x000fe4000bf65070 */
[----:B------:R-:W-:Y:S01]  /*0770*/  IADD3.X R17, R8, UR7, RZ, P0, !PT ;  /* 0x0000000708117c10 */ /* 0x000fe200087fe4ff */
[----:B------:R1:W2:Y:S01]  /*0780*/  LDG.E.U16 R11, desc[UR12][R10.64] ;  /* 0x0000000c0a0b7981 */ /* 0x0002a2000c1e1500 */
[----:B0-----:R-:W-:-:S02]  /*0790*/  IADD3 R12, P0, R28, UR10, RZ ;  /* 0x0000000a1c0c7c10 */ /* 0x001fc4000ff1e0ff */
[----:B------:R-:W-:Y:S01]  /*07a0*/  ISETP.NE.U32.AND P4, PT, R9, UR14, PT ;  /* 0x0000000e09007c0c */ /* 0x000fe2000bf85070 */
[----:B------:R-:W2:Y:S02]  /*07b0*/  LDG.E.U16 R16, desc[UR12][R16.64] ;  /* 0x0000000c10107981 */ /* 0x000ea4000c1e1500 */
[----:B------:R-:W-:Y:S02]  /*07c0*/  IMAD.X R13, RZ, RZ, UR5, P0 ;  /* 0x00000005ff0d7e24 */ /* 0x000fe400080e06ff */
[----:B------:R-:W-:-:S03]  /*07d0*/  IMAD.SHL.U32 R9, R12, 0x2, RZ ;  /* 0x000000020c097824 */ /* 0x000fc600078e00ff */
[----:B-1----:R-:W-:Y:S01]  /*07e0*/  SHF.L.U64.HI R10, R12, 0x1, R13 ;  /* 0x000000010c0a7819 */ /* 0x002fe2000001020d */
[----:B------:R-:W-:Y:S01]  /*07f0*/  VIADD R13, R21, UR11 ;  /* 0x0000000b150d7c36 */ /* 0x000fe20008000000 */
[----:B------:R-:W-:-:S04]  /*0800*/  IADD3 R12, P0, R9, UR6, RZ ;  /* 0x00000006090c7c10 */ /* 0x000fc8000ff1e0ff */
[----:B------:R-:W-:Y:S02]  /*0810*/  ISETP.NE.U32.AND P5, PT, R13, UR14, PT ;  /* 0x0000000e0d007c0c */ /* 0x000fe4000bfa5070 */
[----:B------:R-:W-:-:S05]  /*0820*/  IADD3.X R13, R10, UR7, RZ, P0, !PT ;  /* 0x000000070a0d7c10 */ /* 0x000fca00087fe4ff */
[----:B------:R0:W2:Y:S01]  /*0830*/  LDG.E.U16 R12, desc[UR12][R12.64] ;  /* 0x0000000c0c0c7981 */ /* 0x0000a2000c1e1500 */
[----:B------:R-:W-:Y:S02]  /*0840*/  ISETP.NE.U32.AND P1, PT, R27, UR14, PT ;  /* 0x0000000e1b007c0c */ /* 0x000fe4000bf25070 */
[----:B------:R-:W-:Y:S02]  /*0850*/  ISETP.NE.AND.EX P5, PT, RZ, UR15, PT, P5 ;  /* 0x0000000fff007c0c */ /* 0x000fe4000bfa5350 */
[----:B------:R-:W-:Y:S02]  /*0860*/  ISETP.NE.AND.EX P4, PT, RZ, UR15, PT, P4 ;  /* 0x0000000fff007c0c */ /* 0x000fe4000bf85340 */
[----:B------:R-:W-:Y:S02]  /*0870*/  ISETP.NE.U32.AND P2, PT, R21, UR14, PT ;  /* 0x0000000e15007c0c */ /* 0x000fe4000bf45070 */
[----:B------:R-:W-:Y:S02]  /*0880*/  ISETP.NE.AND.EX P3, PT, RZ, UR15, PT, P3 ;  /* 0x0000000fff007c0c */ /* 0x000fe4000bf65330 */
[----:B------:R-:W-:-:S02]  /*0890*/  ISETP.NE.AND.EX P2, PT, RZ, UR15, PT, P2 ;  /* 0x0000000fff007c0c */ /* 0x000fc4000bf45320 */
[----:B------:R-:W-:Y:S02]  /*08a0*/  ISETP.NE.U32.AND P0, PT, R23, UR14, PT ;  /* 0x0000000e17007c0c */ /* 0x000fe4000bf05070 */
[----:B------:R-:W-:Y:S02]  /*08b0*/  ISETP.NE.AND.EX P1, PT, RZ, UR15, PT, P1 ;  /* 0x0000000fff007c0c */ /* 0x000fe4000bf25310 */
[----:B------:R-:W-:Y:S01]  /*08c0*/  ISETP.NE.AND.EX P0, PT, RZ, UR15, PT, P0 ;  /* 0x0000000fff007c0c */ /* 0x000fe2000bf05300 */
[----:B---3--:R-:W-:-:S04]  /*08d0*/  IMAD.U32 R19, R19, 0x10000, RZ ;  /* 0x0001000013137824 */ /* 0x008fc800078e00ff */
[----:B------:R-:W-:Y:S01]  /*08e0*/  FADD.FTZ R19, R19, -UR18 ;  /* 0x8000001213137e21 */ /* 0x000fe20008010000 */
[----:B----4-:R-:W-:-:S03]  /*08f0*/  IMAD.U32 R20, R20, 0x10000, RZ ;  /* 0x0001000014147824 */ /* 0x010fc600078e00ff */
[----:B------:R-:W-:Y:S01]  /*0900*/  FMUL.FTZ R19, R19, 1.4426950216293334961 ;  /* 0x3fb8aa3b13137820 */ /* 0x000fe20000410000 */
[----:B------:R-:W-:Y:S01]  /*0910*/  FADD.FTZ R20, R20, -UR18 ;  /* 0x8000001214147e21 */ /* 0x000fe20008010000 */
[----:B-----5:R-:W-:-:S03]  /*0920*/  IMAD.U32 R25, R25, 0x10000, RZ ;  /* 0x0001000019197824 */ /* 0x020fc600078e00ff */
[----:B------:R-:W-:Y:S01]  /*0930*/  FMUL.FTZ R27, R20, 1.4426950216293334961 ;  /* 0x3fb8aa3b141b7820 */ /* 0x000fe20000410000 */
[----:B------:R-:W1:Y:S01]  /*0940*/  MUFU.EX2 R19, R19 ;  /* 0x0000001300137308 */ /* 0x000e620000000800 */
[----:B------:R-:W-:Y:S01]  /*0950*/  FADD.FTZ R25, R25, -UR18 ;  /* 0x8000001219197e21 */ /* 0x000fe20008010000 */
[----:B--2---:R-:W-:-:S03]  /*0960*/  IMAD.U32 R22, R22, 0x10000, RZ ;  /* 0x0001000016167824 */ /* 0x004fc600078e00ff */
[----:B------:R-:W-:Y:S01]  /*0970*/  FMUL.FTZ R25, R25, 1.4426950216293334961 ;  /* 0x3fb8aa3b19197820 */ /* 0x000fe20000410000 */
[----:B------:R-:W-:Y:S02]  /*0980*/  IMAD.U32 R11, R11, 0x10000, RZ ;  /* 0x000100000b0b7824 */ /* 0x000fe400078e00ff */
[----:B------:R-:W2:Y:S01]  /*0990*/  MUFU.EX2 R27, R27 ;  /* 0x0000001b001b7308 */ /* 0x000ea20000000800 */
[----:B------:R-:W-:Y:S01]  /*09a0*/  FADD.FTZ R22, R22, -UR18 ;  /* 0x8000001216167e21 */ /* 0x000fe20008010000 */
[----:B------:R-:W-:Y:S01]  /*09b0*/  FSEL R20, RZ, 1, P5 ;  /* 0x3f800000ff147808 */ /* 0x000fe20002800000 */
[----:B0-----:R-:W-:Y:S02]  /*09c0*/  FADD.FTZ R13, R11, -UR18 ;  /* 0x800000120b0d7e21 */ /* 0x001fe40008010000 */
[----:B------:R-:W-:-:S03]  /*09d0*/  FMUL.FTZ R17, R22, 1.4426950216293334961 ;  /* 0x3fb8aa3b16117820 */ /* 0x000fc60000410000 */
[----:B------:R0:W3:Y:S01]  /*09e0*/  MUFU.EX2 R11, R25 ;  /* 0x00000019000b7308 */ /* 0x0000e20000000800 */
[----:B------:R-:W-:Y:S01]  /*09f0*/  FMUL.FTZ R13, R13, 1.4426950216293334961 ;  /* 0x3fb8aa3b0d0d7820 */ /* 0x000fe20000410000 */
[----:B-1----:R-:W-:Y:S01]  /*0a00*/  FFMA.FTZ R19, R20, -UR16, R19 ;  /* 0x8000001014137c23 */ /* 0x002fe20008010013 */
[----:B------:R-:W-:Y:S01]  /*0a10*/  IMAD.U32 R16, R16, 0x10000, RZ ;  /* 0x0001000010107824 */ /* 0x000fe200078e00ff */
[----:B------:R-:W-:-:S04]  /*0a20*/  FSEL R20, RZ, 1, P4 ;  /* 0x3f800000ff147808 */ /* 0x000fc80002000000 */
[----:B------:R-:W1:Y:S01]  /*0a30*/  MUFU.EX2 R17, R17 ;  /* 0x0000001100117308 */ /* 0x000e620000000800 */
[----:B------:R-:W-:Y:S01]  /*0a40*/  FADD.FTZ R21, R16, -UR18 ;  /* 0x8000001210157e21 */ /* 0x000fe20008010000 */
[----:B------:R-:W-:-:S06]  /*0a50*/  IMAD.U32 R12, R12, 0x10000, RZ ;  /* 0x000100000c0c7824 */ /* 0x000fcc00078e00ff */
[----:B------:R-:W4:Y:S01]  /*0a60*/  MUFU.EX2 R13, R13 ;  /* 0x0000000d000d7308 */ /* 0x000f220000000800 */
[----:B--2---:R-:W-:Y:S01]  /*0a70*/  FFMA.FTZ R27, R20, -UR16, R27 ;  /* 0x80000010141b7c23 */ /* 0x004fe2000801001b */
[----:B------:R-:W-:Y:S01]  /*0a80*/  FADD.FTZ R12, R12, -UR18 ;  /* 0x800000120c0c7e21 */ /* 0x000fe20008010000 */
[----:B------:R-:W-:Y:S01]  /*0a90*/  FSEL R20, RZ, 1, P3 ;  /* 0x3f800000ff147808 */ /* 0x000fe20001800000 */
[----:B------:R-:W-:Y:S02]  /*0aa0*/  FMUL.FTZ R21, R21, 1.4426950216293334961 ;  /* 0x3fb8aa3b15157820 */ /* 0x000fe40000410000 */
[----:B0-----:R-:W-:Y:S01]  /*0ab0*/  FMUL.FTZ R25, R12, 1.4426950216293334961 ;  /* 0x3fb8aa3b0c197820 */ /* 0x001fe20000410000 */
[----:B------:R-:W-:Y:S02]  /*0ac0*/  VIADD R12, R28, UR11 ;  /* 0x0000000b1c0c7c36 */ /* 0x000fe40008000000 */
[----:B---3--:R-:W-:Y:S01]  /*0ad0*/  FFMA.FTZ R11, R20, -UR16, R11 ;  /* 0x80000010140b7c23 */ /* 0x008fe2000801000b */
[----:B------:R0:W2:Y:S01]  /*0ae0*/  MUFU.EX2 R23, R21 ;  /* 0x0000001500177308 */ /* 0x0000a20000000800 */
[----:B------:R-:W-:-:S02]  /*0af0*/  FSEL R20, RZ, 1, P2 ;  /* 0x3f800000ff147808 */ /* 0x000fc40001000000 */
[----:B------:R-:W-:Y:S02]  /*0b00*/  IADD3 R22, P2, R12, UR10, RZ ;  /* 0x0000000a0c167c10 */ /* 0x000fe4000ff5e0ff */
[----:B------:R-:W-:-:S03]  /*0b10*/  FSEL R16, RZ, 1, P1 ;  /* 0x3f800000ff107808 */ /* 0x000fc60000800000 */
[----:B------:R-:W3:Y:S01]  /*0b20*/  MUFU.EX2 R25, R25 ;  /* 0x0000001900197308 */ /* 0x000ee20000000800 */
[----:B-1----:R-:W-:Y:S01]  /*0b30*/  FFMA.FTZ R17, R20, -UR16, R17 ;  /* 0x8000001014117c23 */ /* 0x002fe20008010011 */
[----:B0-----:R-:W-:Y:S01]  /*0b40*/  IMAD.X R21, RZ, RZ, UR5, P2 ;  /* 0x00000005ff157e24 */ /* 0x001fe200090e06ff */
[----:B------:R-:W-:Y:S01]  /*0b50*/  ISETP.NE.U32.AND P1, PT, R28, UR14, PT ;  /* 0x0000000e1c007c0c */ /* 0x000fe2000bf25070 */
[----:B----4-:R-:W-:Y:S01]  /*0b60*/  FFMA.FTZ R13, R16, -UR16, R13 ;  /* 0x80000010100d7c23 */ /* 0x010fe2000801000d */
[----:B------:R-:W-:Y:S01]  /*0b70*/  FFMA.FTZ R17, R2, -UR20, R17 ;  /* 0x8000001402117c23 */ /* 0x000fe20008010011 */
[----:B------:R-:W-:Y:S02]  /*0b80*/  FSEL R16, RZ, 1, P0 ;  /* 0x3f800000ff107808 */ /* 0x000fe40000000000 */
[----:B------:R-:W-:Y:S02]  /*0b90*/  ISETP.NE.AND.EX P0, PT, RZ, UR15, PT, P1 ;  /* 0x0000000fff007c0c */ /* 0x000fe4000bf05310 */
[C---:B------:R-:W-:Y:S01]  /*0ba0*/  SHF.L.U64.HI R21, R22.reuse, 0x1, R21 ;  /* 0x0000000116157819 */ /* 0x040fe20000010215 */
[----:B------:R-:W-:-:S02]  /*0bb0*/  IMAD.SHL.U32 R22, R22, 0x2, RZ ;  /* 0x0000000216167824 */ /* 0x000fc400078e00ff */
[----:B------:R-:W-:Y:S01]  /*0bc0*/  FMUL.FTZ R28, R17, UR17 ;  /* 0x00000011111c7c20 */ /* 0x000fe20008410000 */
[----:B------:R-:W-:Y:S01]  /*0bd0*/  FSEL R17, RZ, 1, P0 ;  /* 0x3f800000ff117808 */ /* 0x000fe20000000000 */
[----:B--2---:R-:W-:Y:S01]  /*0be0*/  FFMA.FTZ R23, R16, -UR16, R23 ;  /* 0x8000001010177c23 */ /* 0x004fe20008010017 */
[----:B------:R-:W-:-:S03]  /*0bf0*/  IADD3 R16, P0, R22, UR6, RZ ;  /* 0x0000000616107c10 */ /* 0x000fc6000ff1e0ff */
[----:B---3--:R-:W-:Y:S01]  /*0c00*/  FFMA.FTZ R25, R17, -UR16, R25 ;  /* 0x8000001011197c23 */ /* 0x008fe20008010019 */
[----:B------:R-:W-:-:S05]  /*0c10*/  IADD3.X R17, R21, UR7, RZ, P0, !PT ;  /* 0x0000000715117c10 */ /* 0x000fca00087fe4ff */
[----:B------:R-:W2:Y:S01]  /*0c20*/  LDG.E.U16 R16, desc[UR12][R16.64] ;  /* 0x0000000c10107981 */ /* 0x000ea2000c1e1500 */
[----:B------:R-:W-:Y:S01]  /*0c30*/  FFMA.FTZ R19, R2, -UR20, R19 ;  /* 0x8000001402137c23 */ /* 0x000fe20008010013 */
[----:B------:R-:W-:-:S03]  /*0c40*/  IADD3 R18, P0, R18, UR22, RZ ;  /* 0x0000001612127c10 */ /* 0x000fc6000ff1e0ff */
[----:B------:R-:W-:Y:S01]  /*0c50*/  FMUL.FTZ R20, R19, UR17 ;  /* 0x0000001113147c20 */ /* 0x000fe20008410000 */
[----:B------:R-:W-:Y:S02]  /*0c60*/  IADD3.X R19, R14, UR23, RZ, P0, !PT ;  /* 0x000000170e137c10 */ /* 0x000fe400087fe4ff */
[----:B------:R-:W-:-:S04]  /*0c70*/  IADD3 R14, P0, R26, UR22, RZ ;  /* 0x000000161a0e7c10 */ /* 0x000fc8000ff1e0ff */
[----:B------:R-:W-:Y:S01]  /*0c80*/  IADD3.X R15, R15, UR23, RZ, P0, !PT ;  /* 0x000000170f0f7c10 */ /* 0x000fe200087fe4ff */
[----:B------:R-:W-:Y:S01]  /*0c90*/  FFMA.FTZ R27, R2, -UR20, R27 ;  /* 0x80000014021b7c23 */ /* 0x000fe2000801001b */
[----:B------:R-:W-:-:S03]  /*0ca0*/  F2FP.BF16.F32.PACK_AB R28, RZ, R28 ;  /* 0x0000001cff1c723e */ /* 0x000fc600000010ff */
[----:B------:R-:W-:Y:S02]  /*0cb0*/  FMUL.FTZ R27, R27, UR17 ;  /* 0x000000111b1b7c20 */ /* 0x000fe40008410000 */
[----:B------:R0:W-:Y:S03]  /*0cc0*/  STG.E.U16 desc[UR12][R18.64], R28 ;  /* 0x0000001c12007986 */ /* 0x0001e6000c10150c */
[----:B------:R-:W-:Y:S01]  /*0cd0*/  F2FP.BF16.F32.PACK_AB R27, RZ, R27 ;  /* 0x0000001bff1b723e */ /* 0x000fe200000010ff */
[C---:B------:R-:W-:Y:S01]  /*0ce0*/  FFMA.FTZ R23, R2.reuse, -UR20, R23 ;  /* 0x8000001402177c23 */ /* 0x040fe20008010017 */
[----:B------:R-:W-:Y:S01]  /*0cf0*/  F2FP.BF16.F32.PACK_AB R20, RZ, R20 ;  /* 0x00000014ff14723e */ /* 0x000fe200000010ff */
[----:B------:R-:W-:Y:S01]  /*0d00*/  FFMA.FTZ R11, R2, -UR20, R11 ;  /* 0x80000014020b7c23 */ /* 0x000fe2000801000b */
[----:B0-----:R-:W-:Y:S02]  /*0d10*/  PRMT R19, R27, 0x7610, R19 ;  /* 0x000076101b137816 */ /* 0x001fe40000000013 */
[----:B------:R-:W-:Y:S01]  /*0d20*/  IADD3 R18, P1, R4, UR22, RZ ;  /* 0x0000001604127c10 */ /* 0x000fe2000ff3e0ff */
[C---:B------:R-:W-:Y:S01]  /*0d30*/  FFMA.FTZ R13, R2.reuse, -UR20, R13 ;  /* 0x80000014020d7c23 */ /* 0x040fe2000801000d */
[----:B------:R-:W-:Y:S01]  /*0d40*/  FMUL.FTZ R23, R23, UR17 ;  /* 0x0000001117177c20 */ /* 0x000fe20008410000 */
[----:B------:R-:W-:Y:S01]  /*0d50*/  FFMA.FTZ R25, R2, -UR20, R25 ;  /* 0x8000001402197c23 */ /* 0x000fe20008010019 */
[----:B------:R-:W-:Y:S01]  /*0d60*/  FMUL.FTZ R11, R11, UR17 ;  /* 0x000000110b0b7c20 */ /* 0x000fe20008410000 */
[----:B------:R-:W-:Y:S01]  /*0d70*/  STG.E.U16 desc[UR12][R14.64], R20 ;  /* 0x000000140e007986 */ /* 0x000fe2000c10150c */
[----:B------:R-:W-:Y:S01]  /*0d80*/  FMUL.FTZ R13, R13, UR17 ;  /* 0x000000110d0d7c20 */ /* 0x000fe20008410000 */
[----:B------:R-:W-:Y:S01]  /*0d90*/  FMUL.FTZ R25, R25, UR17 ;  /* 0x0000001119197c20 */ /* 0x000fe20008410000 */
[----:B------:R-:W-:-:S02]  /*0da0*/  F2FP.BF16.F32.PACK_AB R23, RZ, R23 ;  /* 0x00000017ff17723e */ /* 0x000fc400000010ff */
[----:B------:R-:W-:Y:S02]  /*0db0*/  F2FP.BF16.F32.PACK_AB R11, RZ, R11 ;  /* 0x0000000bff0b723e */ /* 0x000fe400000010ff */
[----:B------:R-:W-:Y:S02]  /*0dc0*/  F2FP.BF16.F32.PACK_AB R13, RZ, R13 ;  /* 0x0000000dff0d723e */ /* 0x000fe400000010ff */
[----:B------:R-:W-:Y:S01]  /*0dd0*/  F2FP.BF16.F32.PACK_AB R25, RZ, R25 ;  /* 0x00000019ff19723e */ /* 0x000fe200000010ff */
[----:B--2---:R-:W-:Y:S01]  /*0de0*/  IMAD.U32 R26, R16, 0x10000, RZ ;  /* 0x00010000101a7824 */ /* 0x004fe200078e00ff */
[----:B------:R-:W-:-:S03]  /*0df0*/  IADD3 R16, P0, R24, UR22, RZ ;  /* 0x0000001618107c10 */ /* 0x000fc6000ff1e0ff */
[----:B------:R-:W-:Y:S01]  /*0e00*/  FADD.FTZ R26, R26, -UR18 ;  /* 0x800000121a1a7e21 */ /* 0x000fe20008010000 */
[----:B------:R-:W-:-:S03]  /*0e10*/  IADD3.X R17, R0, UR23, RZ, P0, !PT ;  /* 0x0000001700117c10 */ /* 0x000fc600087fe4ff */
[----:B------:R-:W-:-:S04]  /*0e20*/  FMUL.FTZ R26, R26, 1.4426950216293334961 ;  /* 0x3fb8aa3b1a1a7820 */ /* 0x000fc80000410000 */
[----:B------:R-:W0:Y:S01]  /*0e30*/  MUFU.EX2 R0, R26 ;  /* 0x0000001a00007308 */ /* 0x000e220000000800 */
[----:B------:R-:W-:-:S04]  /*0e40*/  ISETP.NE.U32.AND P0, PT, R12, UR14, PT ;  /* 0x0000000e0c007c0c */ /* 0x000fc8000bf05070 */
[----:B------:R-:W-:-:S04]  /*0e50*/  ISETP.NE.AND.EX P0, PT, RZ, UR15, PT, P0 ;  /* 0x0000000fff007c0c */ /* 0x000fc8000bf05300 */
[----:B------:R-:W-:Y:S02]  /*0e60*/  FSEL R27, RZ, 1, P0 ;  /* 0x3f800000ff1b7808 */ /* 0x000fe40000000000 */
[----:B------:R-:W-:-:S03]  /*0e70*/  IADD3 R4, P0, R5, UR22, RZ ;  /* 0x0000001605047c10 */ /* 0x000fc6000ff1e0ff */
[----:B0-----:R-:W-:Y:S01]  /*0e80*/  FFMA.FTZ R27, R27, -UR16, R0 ;  /* 0x800000101b1b7c23 */ /* 0x001fe20008010000 */
[----:B------:R-:W-:Y:S02]  /*0e90*/  IADD3.X R5, R6, UR23, RZ, P0, !PT ;  /* 0x0000001706057c10 */ /* 0x000fe400087fe4ff */
[----:B------:R-:W-:Y:S01]  /*0ea0*/  IADD3 R6, P0, R7, UR22, RZ ;  /* 0x0000001607067c10 */ /* 0x000fe2000ff1e0ff */
[----:B------:R-:W-:Y:S01]  /*0eb0*/  FFMA.FTZ R27, R2, -UR20, R27 ;  /* 0x80000014021b7c23 */ /* 0x000fe2000801001b */
[----:B------:R0:W-:Y:S02]  /*0ec0*/  STG.E.U16 desc[UR12][R16.64], R19 ;  /* 0x0000001310007986 */ /* 0x0001e4000c10150c */
[----:B------:R-:W-:Y:S01]  /*0ed0*/  IADD3.X R7, R8, UR23, RZ, P0, !PT ;  /* 0x0000001708077c10 */ /* 0x000fe200087fe4ff */
[----:B------:R-:W-:Y:S01]  /*0ee0*/  FMUL.FTZ R27, R27, UR17 ;  /* 0x000000111b1b7c20 */ /* 0x000fe20008410000 */
[----:B------:R-:W-:Y:S02]  /*0ef0*/  IADD3 R22, P0, R22, UR22, RZ ;  /* 0x0000001616167c10 */ /* 0x000fe4000ff1e0ff */
[----:B0-----:R-:W-:-:S02]  /*0f00*/  IADD3.X R19, R3, UR23, RZ, P1, !PT ;  /* 0x0000001703137c10 */ /* 0x001fc40008ffe4ff */
[----:B------:R-:W-:Y:S02]  /*0f10*/  IADD3 R14, P1, R9, UR22, RZ ;  /* 0x00000016090e7c10 */ /* 0x000fe4000ff3e0ff */
[----:B------:R-:W-:Y:S02]  /*0f20*/  PRMT R3, R23, 0x7610, R3 ;  /* 0x0000761017037816 */ /* 0x000fe40000000003 */
[----:B------:R-:W-:Y:S01]  /*0f30*/  IADD3.X R15, R10, UR23, RZ, P1, !PT ;  /* 0x000000170a0f7c10 */ /* 0x000fe20008ffe4ff */
[----:B------:R0:W-:Y:S01]  /*0f40*/  STG.E.U16 desc[UR12][R18.64], R11 ;  /* 0x0000000b12007986 */ /* 0x0001e2000c10150c */
[----:B------:R-:W-:Y:S02]  /*0f50*/  F2FP.BF16.F32.PACK_AB R27, RZ, R27 ;  /* 0x0000001bff1b723e */ /* 0x000fe400000010ff */
[----:B------:R-:W-:Y:S01]  /*0f60*/  IADD3.X R23, R21, UR23, RZ, P0, !PT ;  /* 0x0000001715177c10 */ /* 0x000fe200087fe4ff */
[----:B------:R0:W-:Y:S01]  /*0f70*/  STG.E.U16 desc[UR12][R4.64], R13 ;  /* 0x0000000d04007986 */ /* 0x0001e2000c10150c */
[----:B------:R-:W-:-:S03]  /*0f80*/  VIADD R21, R12, UR11 ;  /* 0x0000000b0c157c36 */ /* 0x000fc60008000000 */
[----:B------:R0:W-:Y:S04]  /*0f90*/  STG.E.U16 desc[UR12][R6.64], R3 ;  /* 0x0000000306007986 */ /* 0x0001e8000c10150c */
[----:B------:R0:W-:Y:S04]  /*0fa0*/  STG.E.U16 desc[UR12][R14.64], R25 ;  /* 0x000000190e007986 */ /* 0x0001e8000c10150c */
[----:B------:R0:W-:Y:S01]  /*0fb0*/  STG.E.U16 desc[UR12][R22.64], R27 ;  /* 0x0000001b16007986 */ /* 0x0001e2000c10150c */
[----:B------:R-:W-:-:S13]  /*0fc0*/  ISETP.GE.AND P0, PT, R21, UR4, PT ;  /* 0x0000000415007c0c */ /* 0x000fda000bf06270 */
[----:B0-----:R-:W-:Y:S05]  /*0fd0*/  @!P0 BRA `(.L_x_3) ;  /* 0xfffffff4002c8947 */ /* 0x001fea000383ffff */
.L_x_2:
[----:B------:R-:W-:Y:S05]  /*0fe0*/  BSYNC B0 ;  /* 0x0000000000007941 */ /* 0x000fea0003800000 */
.L_x_1:
[----:B------:R-:W-:-:S13]  /*0ff0*/  ISETP.GE.AND P0, PT, R21, UR8, PT ;  /* 0x0000000815007c0c */ /* 0x000fda000bf06270 */
[----:B------:R-:W-:Y:S05]  /*1000*/  @P0 EXIT ;  /* 0x000000000000094d */ /* 0x000fea0003800000 */
[----:B------:R-:W-:Y:S01]  /*1010*/  BSSY B0, `(.L_x_4) ;  /* 0x000001a000007945 */ /* 0x000fe20003800000 */
.L_x_5:
[----:B0-----:R-:W-:Y:S02]  /*1020*/  IADD3 R3, P0, R21, UR10, RZ ;  /* 0x0000000a15037c10 */ /* 0x001fe4000ff1e0ff */
[----:B------:R-:W-:-:S03]  /*1030*/  SHF.R.S32.HI R8, RZ, 0x1f, R21 ;  /* 0x0000001fff087819 */ /* 0x000fc60000011415 */
[----:B------:R-:W-:Y:S01]  /*1040*/  IMAD.SHL.U32 R7, R3, 0x2, RZ ;  /* 0x0000000203077824 */ /* 0x000fe200078e00ff */
[----:B------:R-:W-:-:S04]  /*1050*/  IADD3.X R6, R8, UR5, RZ, P0, !PT ;  /* 0x0000000508067c10 */ /* 0x000fc800087fe4ff */
[----:B------:R-:W-:Y:S02]  /*1060*/  SHF.L.U64.HI R6, R3, 0x1, R6 ;  /* 0x0000000103067819 */ /* 0x000fe40000010206 */
[----:B------:R-:W-:-:S04]  /*1070*/  IADD3 R4, P0, R7, UR24, RZ ;  /* 0x0000001807047c10 */ /* 0x000fc8000ff1e0ff */
[----:B------:R-:W-:-:S05]  /*1080*/  IADD3.X R5, R6, UR25, RZ, P0, !PT ;  /* 0x0000001906057c10 */ /* 0x000fca00087fe4ff */
[----:B------:R-:W2:Y:S01]  /*1090*/  LDG.E.U16 R4, desc[UR12][R4.64] ;  /* 0x0000000c04047981 */ /* 0x000ea2000c1e1500 */
[C---:B------:R-:W-:Y:S01]  /*10a0*/  ISETP.NE.U32.AND P0, PT, R21.reuse, UR14, PT ;  /* 0x0000000e15007c0c */ /* 0x040fe2000bf05070 */
[----:B------:R-:W-:-:S03]  /*10b0*/  VIADD R21, R21, UR11 ;  /* 0x0000000b15157c36 */ /* 0x000fc60008000000 */
[----:B------:R-:W-:-:S04]  /*10c0*/  ISETP.NE.AND.EX P0, PT, R8, UR15, PT, P0 ;  /* 0x0000000f08007c0c */ /* 0x000fc8000bf05300 */
[----:B------:R-:W-:Y:S01]  /*10d0*/  FSEL R3, RZ, 1, P0 ;  /* 0x3f800000ff037808 */ /* 0x000fe20000000000 */
[----:B--2---:R-:W-:Y:S01]  /*10e0*/  IMAD.U32 R0, R4, 0x10000, RZ ;  /* 0x0001000004007824 */ /* 0x004fe200078e00ff */
[----:B------:R-:W-:-:S03]  /*10f0*/  IADD3 R4, P0, R7, UR26, RZ ;  /* 0x0000001a07047c10 */ /* 0x000fc6000ff1e0ff */
[----:B------:R-:W-:Y:S01]  /*1100*/  FADD.FTZ R0, R0, -UR18 ;  /* 0x8000001200007e21 */ /* 0x000fe20008010000 */
[----:B------:R-:W-:Y:S02]  /*1110*/  IADD3.X R5, R6, UR27, RZ, P0, !PT ;  /* 0x0000001b06057c10 */ /* 0x000fe400087fe4ff */
[----:B------:R-:W-:Y:S01]  /*1120*/  ISETP.GE.AND P0, PT, R21, UR8, PT ;  /* 0x0000000815007c0c */ /* 0x000fe2000bf06270 */
[----:B------:R-:W-:-:S06]  /*1130*/  FMUL.FTZ R0, R0, 1.4426950216293334961 ;  /* 0x3fb8aa3b00007820 */ /* 0x000fcc0000410000 */
[----:B------:R-:W0:Y:S02]  /*1140*/  MUFU.EX2 R0, R0 ;  /* 0x0000000000007308 */ /* 0x000e240000000800 */
[----:B0-----:R-:W-:-:S04]  /*1150*/  FFMA.FTZ R3, R3, -UR16, R0 ;  /* 0x8000001003037c23 */ /* 0x001fc80008010000 */
[----:B------:R-:W-:-:S04]  /*1160*/  FFMA.FTZ R3, R2, -UR20, R3 ;  /* 0x8000001402037c23 */ /* 0x000fc80008010003 */
[----:B------:R-:W-:-:S05]  /*1170*/  FMUL.FTZ R3, R3, UR17 ;  /* 0x0000001103037c20 */ /* 0x000fca0008410000 */
[----:B------:R-:W-:-:S05]  /*1180*/  F2FP.BF16.F32.PACK_AB R3, RZ, R3 ;  /* 0x00000003ff03723e */ /* 0x000fca00000010ff */
[----:B------:R0:W-:Y:S01]  /*1190*/  STG.E.U16 desc[UR12][R4.64], R3 ;  /* 0x0000000304007986 */ /* 0x0001e2000c10150c */
[----:B------:R-:W-:Y:S05]  /*11a0*/  @!P0 BRA `(.L_x_5) ;  /* 0xfffffffc009c8947 */ /* 0x000fea000383ffff */
[----:B------:R-:W-:Y:S05]  /*11b0*/  BSYNC B0 ;  /* 0x0000000000007941 */ /* 0x000fea0003800000 */
.L_x_4:
[----:B------:R-:W-:Y:S05]  /*11c0*/  EXIT ;  /* 0x000000000000794d */ /* 0x000fea0003800000 */
.L_x_0:
[----:B------:R-:W-:-:S13]  /*11d0*/  ISETP.NE.AND P0, PT, RZ, UR7, PT ;  /* 0x00000007ff007c0c */ /* 0x000fda000bf05270 */
[----:B------:R-:W-:Y:S05]  /*11e0*/  @!P0 BRA `(.L_x_6) ;  /* 0x00000000009c8947 */ /* 0x000fea0003800000 */
[----:B------:R-:W-:Y:S01]  /*11f0*/  ISETP.GE.U32.AND P0, PT, R21, UR7, PT ;  /* 0x0000000715007c0c */ /* 0x000fe2000bf06070 */
[----:B------:R-:W-:-:S12]  /*1200*/  BSSY B0, `(.L_x_7) ;  /* 0x000001e000007945 */ /* 0x000fd80003800000 */
[----:B------:R-:W-:Y:S05]  /*1210*/  @!P0 BRA `(.L_x_8) ;  /* 0x0000000000708947 */ /* 0x000fea0003800000 */
[----:B------:R-:W-:Y:S01]  /*1220*/  IMAD.U32 R4, RZ, RZ, UR7 ;  /* 0x00000007ff047e24 */ /* 0x000fe2000f8e00ff */
[----:B------:R-:W-:Y:S01]  /*1230*/  SHF.R.S32.HI R0, RZ, 0x1f, R21 ;  /* 0x0000001fff007819 */ /* 0x000fe20000011415 */
[----:B------:R-:W-:Y:S01]  /*1240*/  IMAD.U32 R3, RZ, RZ, UR5 ;  /* 0x00000005ff037e24 */ /* 0x000fe2000f8e00ff */
[----:B------:R-:W-:Y:S02]  /*1250*/  ULDC.64 UR22, c[0x0][0x218] ;  /* 0x0000860000167ab9 */ /* 0x000fe40000000a00 */
[----:B------:R-:W-:-:S04]  /*1260*/  IADD3 R7, P0, P1, R21, UR10, -R4 ;  /* 0x0000000a15077c10 */ /* 0x000fc8000f91e804 */
[----:B------:R-:W-:Y:S01]  /*1270*/  IADD3.X R0, R3, -0x1, R0, P0, P1 ;  /* 0xffffffff03007810 */ /* 0x000fe200007e2400 */
[----:B------:R-:W-:-:S03]  /*1280*/  IMAD.SHL.U32 R6, R7, 0x2, RZ ;  /* 0x0000000207067824 */ /* 0x000fc600078e00ff */
[----:B------:R-:W-:Y:S02]  /*1290*/  SHF.L.U64.HI R7, R7, 0x1, R0 ;  /* 0x0000000107077819 */ /* 0x000fe40000010200 */
[----:B------:R-:W-:-:S04]  /*12a0*/  IADD3 R4, P0, R6, UR22, RZ ;  /* 0x0000001606047c10 */ /* 0x000fc8000ff1e0ff */
[----:B------:R-:W-:Y:S01]  /*12b0*/  IADD3.X R5, R7, UR23, RZ, P0, !PT ;  /* 0x0000001707057c10 */ /* 0x000fe200087fe4ff */
[----:B------:R-:W-:Y:S01]  /*12c0*/  VIADD R3, R21, -UR7 ;  /* 0x8000000715037c36 */ /* 0x000fe20008000000 */
[----:B------:R-:W-:-:S03]  /*12d0*/  ULDC.64 UR22, c[0x0][0x210] ;  /* 0x0000840000167ab9 */ /* 0x000fc60000000a00 */
[----:B------:R-:W2:Y:S01]  /*12e0*/  LDG.E.U16 R4, desc[UR12][R4.64] ;  /* 0x0000000c04047981 */ /* 0x000ea2000c1e1500 */
[----:B------:R-:W-:Y:S02]  /*12f0*/  ISETP.NE.U32.AND P0, PT, R3, UR14, PT ;  /* 0x0000000e03007c0c */ /* 0x000fe4000bf05070 */
[----:B------:R-:W-:-:S04]  /*1300*/  SHF.R.S32.HI R3, RZ, 0x1f, R3 ;  /* 0x0000001fff037819 */ /* 0x000fc80000011403 */
[----:B------:R-:W-:-:S04]  /*1310*/  ISETP.NE.AND.EX P0, PT, R3, UR15, PT, P0 ;  /* 0x0000000f03007c0c */ /* 0x000fc8000bf05300 */
[----:B------:R-:W-:Y:S01]  /*1320*/  FSEL R3, RZ, 1, P0 ;  /* 0x3f800000ff037808 */ /* 0x000fe20000000000 */
[----:B--2---:R-:W-:Y:S01]  /*1330*/  IMAD.U32 R0, R4, 0x10000, RZ ;  /* 0x0001000004007824 */ /* 0x004fe200078e00ff */
[----:B------:R-:W-:-:S03]  /*1340*/  IADD3 R4, P0, R6, UR22, RZ ;  /* 0x0000001606047c10 */ /* 0x000fc6000ff1e0ff */
[----:B------:R-:W-:Y:S01]  /*1350*/  FADD.FTZ R0, R0, -UR18 ;  /* 0x8000001200007e21 */ /* 0x000fe20008010000 */
[----:B------:R-:W-:-:S03]  /*1360*/  IADD3.X R5, R7, UR23, RZ, P0, !PT ;  /* 0x0000001707057c10 */ /* 0x000fc600087fe4ff */
[----:B------:R-:W-:-:S06]  /*1370*/  FMUL.FTZ R0, R0, 1.4426950216293334961 ;  /* 0x3fb8aa3b00007820 */ /* 0x000fcc0000410000 */
[----:B------:R-:W0:Y:S02]  /*1380*/  MUFU.EX2 R0, R0 ;  /* 0x0000000000007308 */ /* 0x000e240000000800 */
[----:B0-----:R-:W-:-:S04]  /*1390*/  FFMA.FTZ R3, R3, -UR16, R0 ;  /* 0x8000001003037c23 */ /* 0x001fc80008010000 */
[----:B------:R-:W-:-:S04]  /*13a0*/  FFMA.FTZ R3, R2, -UR20, R3 ;  /* 0x8000001402037c23 */ /* 0x000fc80008010003 */
[----:B------:R-:W-:-:S05]  /*13b0*/  FMUL.FTZ R3, R3, UR17 ;  /* 0x0000001103037c20 */ /* 0x000fca0008410000 */
[----:B------:R-:W-:-:S05]  /*13c0*/  F2FP.BF16.F32.PACK_AB R3, RZ, R3 ;  /* 0x00000003ff03723e */ /* 0x000fca00000010ff */
[----:B------:R0:W-:Y:S02]  /*13d0*/  STG.E.U16 desc[UR12][R4.64], R3 ;  /* 0x0000000304007986 */ /* 0x0001e4000c10150c */
.L_x_8:
[----:B------:R-:W-:Y:S05]  /*13e0*/  BSYNC B0 ;  /* 0x0000000000007941 */ /* 0x000fea0003800000 */
.L_x_7:
[----:B------:R-:W-:Y:S02]  /*13f0*/  ULDC UR4, c[0x0][0x0] ;  /* 0x0000000000047ab9 */ /* 0x000fe40000000800 */
[----:B------:R-:W-:Y:S02]  /*1400*/  UIADD3 UR6, UR7, UR8, -UR4 ;  /* 0x0000000807067290 */ /* 0x000fe4000fffe804 */
[----:B------:R-:W-:Y:S02]  /*1410*/  UIADD3 UR10, UP0, UP1, -UR7, UR10, UR4 ;  /* 0x0000000a070a7290 */ /* 0x000fe4000f91e104 */
[----:B------:R-:W-:Y:S02]  /*1420*/  UIADD3 UR4, -UR4, UR7, URZ ;  /* 0x0000000704047290 */ /* 0x000fe4000fffe13f */
[----:B------:R-:W-:Y:S01]  /*1430*/  IMAD.U32 R0, RZ, RZ, UR6 ;  /* 0x00000006ff007e24 */ /* 0x000fe2000f8e00ff */
[----:B------:R-:W-:Y:S01]  /*1440*/  UIADD3.X UR5, UR5, -0x1, URZ, UP0, UP1 ;  /* 0xffffffff05057890 */ /* 0x000fe200087e243f */
[----:B------:R-:W-:Y:S11]  /*1450*/  BRA `(.L_x_9) ;  /* 0x0000000000047947 */ /* 0x000ff60003800000 */
.L_x_6:
[----:B------:R-:W-:-:S05]  /*1460*/  UMOV UR4, URZ ;  /* 0x0000003f00047c82 */ /* 0x000fca0008000000 */
.L_x_9:
[----:B------:R-:W-:Y:S01]  /*1470*/  ULDC UR21, c[0x0][0x0] ;  /* 0x0000000000157ab9 */ /* 0x000fe20000000800 */
[----:B------:R-:W-:Y:S01]  /*1480*/  USHF.L.U64.HI UR6, UR10, 0x1, UR5 ;  /* 0x000000010a067899 */ /* 0x000fe20008010205 */
[----:B------:R-:W-:Y:S01]  /*1490*/  BSSY B0, `(.L_x_10) ;  /* 0x00000aa000007945 */ /* 0x000fe20003800000 */
[----:B------:R-:W-:Y:S02]  /*14a0*/  USHF.L.U32 UR19, UR21, 0x3, URZ ;  /* 0x0000000315137899 */ /* 0x000fe4000800063f */
[----:B------:R-:W-:Y:S01]  /*14b0*/  USHF.L.U32 UR5, UR10, 0x1, URZ ;  /* 0x000000010a057899 */ /* 0x000fe2000800063f */
[----:B------:R-:W-:Y:S02]  /*14c0*/  ULDC.64 UR8, c[0x0][0x218] ;  /* 0x0000860000087ab9 */ /* 0x000fe40000000a00 */
[----:B------:R-:W-:Y:S01]  /*14d0*/  ULDC.64 UR10, c[0x0][0x210] ;  /* 0x00008400000a7ab9 */ /* 0x000fe20000000a00 */
[----:B------:R-:W-:Y:S01]  /*14e0*/  IMAD R7, RZ, RZ, -UR19 ;  /* 0x80000013ff077e24 */ /* 0x000fe2000f8e02ff */
[----:B------:R-:W-:Y:S01]  /*14f0*/  ISETP.NE.U32.AND P1, PT, RZ, UR19, PT ;  /* 0x00000013ff007c0c */ /* 0x000fe2000bf25070 */
[----:B------:R-:W-:Y:S01]  /*1500*/  UIADD3 UR7, UP0, UR5, UR8, URZ ;  /* 0x0000000805077290 */ /* 0x000fe2000ff1e03f */
[----:B0-----:R-:W0:Y:S01]  /*1510*/  I2F.U32.RP R3, UR19 ;  /* 0x0000001300037d06 */ /* 0x001e220008209000 */
[----:B------:R-:W-:-:S02]  /*1520*/  UIADD3 UR8, UP1, UR5, UR10, URZ ;  /* 0x0000000a05087290 */ /* 0x000fc4000ff3e03f */
[----:B------:R-:W-:Y:S02]  /*1530*/  UIADD3.X UR5, UR6, UR9, URZ, UP0, !UPT ;  /* 0x0000000906057290 */ /* 0x000fe400087fe43f */
[----:B------:R-:W-:Y:S01]  /*1540*/  UIADD3.X UR6, UR6, UR11, URZ, UP1, !UPT ;  /* 0x0000000b06067290 */ /* 0x000fe20008ffe43f */
[----:B------:R-:W-:Y:S02]  /*1550*/  IMAD.U32 R8, RZ, RZ, UR7 ;  /* 0x00000007ff087e24 */ /* 0x000fe4000f8e00ff */
[----:B------:R-:W-:Y:S02]  /*1560*/  IMAD.U32 R10, RZ, RZ, UR8 ;  /* 0x00000008ff0a7e24 */ /* 0x000fe4000f8e00ff */
[----:B------:R-:W-:Y:S02]  /*1570*/  IMAD.U32 R9, RZ, RZ, UR5 ;  /* 0x00000005ff097e24 */ /* 0x000fe4000f8e00ff */
[----:B------:R-:W-:Y:S01]  /*1580*/  IMAD.U32 R11, RZ, RZ, UR6 ;  /* 0x00000006ff0b7e24 */ /* 0x000fe2000f8e00ff */
[----:B0-----:R-:W0:Y:S02]  /*1590*/  MUFU.RCP R3, R3 ;  /* 0x0000000300037308 */ /* 0x001e240000001000 */
[----:B0-----:R-:W-:-:S06]  /*15a0*/  VIADD R4, R3, 0xffffffe ;  /* 0x0ffffffe03047836 */ /* 0x001fcc0000000000 */
[----:B------:R0:W1:Y:S02]  /*15b0*/  F2I.FTZ.U32.TRUNC.NTZ R5, R4 ;  /* 0x0000000400057305 */ /* 0x000064000021f000 */
[----:B0-----:R-:W-:Y:S02]  /*15c0*/  IMAD.MOV.U32 R4, RZ, RZ, RZ ;  /* 0x000000ffff047224 */ /* 0x001fe400078e00ff */
[----:B-1----:R-:W-:-:S04]  /*15d0*/  IMAD R7, R7, R5, RZ ;  /* 0x0000000507077224 */ /* 0x002fc800078e02ff */
[----:B------:R-:W-:-:S06]  /*15e0*/  IMAD.HI.U32 R5, R5, R7, R4 ;  /* 0x0000000705057227 */ /* 0x000fcc00078e0004 */
[----:B------:R-:W-:-:S04]  /*15f0*/  IMAD.HI.U32 R5, R5, R0, RZ ;  /* 0x0000000005057227 */ /* 0x000fc800078e00ff */
[----:B------:R-:W-:-:S04]  /*1600*/  IMAD.MOV R5, RZ, RZ, -R5 ;  /* 0x000000ffff057224 */ /* 0x000fc800078e0a05 */
[----:B------:R-:W-:-:S05]  /*1610*/  IMAD R5, R5, UR19, R0 ;  /* 0x0000001305057c24 */ /* 0x000fca000f8e0200 */
[----:B------:R-:W-:-:S13]  /*1620*/  ISETP.GE.U32.AND P0, PT, R5, UR19, PT ;  /* 0x0000001305007c0c */ /* 0x000fda000bf06070 */
[----:B------:R-:W-:-:S05]  /*1630*/  @P0 VIADD R5, R5, -UR19 ;  /* 0x8000001305050c36 */ /* 0x000fca0008000000 */
[----:B------:R-:W-:-:S13]  /*1640*/  ISETP.GE.U32.AND P0, PT, R5, UR19, PT ;  /* 0x0000001305007c0c */ /* 0x000fda000bf06070 */
[----:B------:R-:W-:Y:S01]  /*1650*/  @P0 VIADD R5, R5, -UR19 ;  /* 0x8000001305050c36 */ /* 0x000fe20008000000 */
[----:B------:R-:W-:-:S05]  /*1660*/  @!P1 LOP3.LUT R5, RZ, UR19, RZ, 0x33, !PT ;  /* 0x00000013ff059c12 */ /* 0x000fca000f8e33ff */
[----:B------:R-:W-:Y:S02]  /*1670*/  IMAD.IADD R12, R0, 0x1, -R5 ;  /* 0x00000001000c7824 */ /* 0x000fe400078e0a05 */
[C---:B------:R-:W-:Y:S02]  /*1680*/  IMAD.SHL.U32 R5, R21.reuse, 0x8, RZ ;  /* 0x0000000815057824 */ /* 0x040fe400078e00ff */
[----:B------:R-:W-:-:S03]  /*1690*/  IMAD.IADD R3, R21, 0x1, R12 ;  /* 0x0000000115037824 */ /* 0x000fc600078e020c */
[----:B------:R-:W-:Y:S02]  /*16a0*/  ISETP.GE.AND P0, PT, R5, R12, PT ;  /* 0x0000000c0500720c */ /* 0x000fe40003f06270 */
[----:B------:R-:W-:-:S11]  /*16b0*/  ISETP.GE.AND P6, PT, R3, R0, PT ;  /* 0x000000000300720c */ /* 0x000fd60003fc6270 */
[----:B------:R-:W-:Y:S05]  /*16c0*/  @P0 BRA `(.L_x_11) ;  /* 0x0000000800180947 */ /* 0x000fea0003800000 */
[----:B------:R-:W-:-:S07]  /*16d0*/  IMAD.MOV.U32 R13, RZ, RZ, R5 ;  /* 0x000000ffff0d7224 */ /* 0x000fce00078e0005 */
.L_x_12:
[----:B0-----:R-:W-:-:S06]  /*16e0*/  IMAD.WIDE R4, R21, 0x10, R8 ;  /* 0x0000001015047825 */ /* 0x001fcc00078e0208 */
[----:B------:R-:W2:Y:S01]  /*16f0*/  LDG.E.128 R4, desc[UR12][R4.64] ;  /* 0x0000000c04047981 */ /* 0x000ea2000c1e1d00 */
[----:B------:R-:W-:-:S04]  /*1700*/  VIADD R16, R13, -UR4 ;  /* 0x800000040d107c36 */ /* 0x000fc80008000000 */
[C---:B------:R-:W-:Y:S01]  /*1710*/  VIADD R13, R16.reuse, 0x1 ;  /* 0x00000001100d7836 */ /* 0x040fe20000000000 */
[C---:B------:R-:W-:Y:S01]  /*1720*/  ISETP.NE.U32.AND P4, PT, R16.reuse, UR14, PT ;  /* 0x0000000e10007c0c */ /* 0x040fe2000bf85070 */
[C---:B------:R-:W-:Y:S01]  /*1730*/  VIADD R15, R16.reuse, 0x2 ;  /* 0x00000002100f7836 */ /* 0x040fe20000000000 */
[----:B------:R-:W-:Y:S01]  /*1740*/  SHF.R.S32.HI R14, RZ, 0x1f, R16 ;  /* 0x0000001fff0e7819 */ /* 0x000fe20000011410 */
[C---:B------:R-:W-:Y:S01]  /*1750*/  VIADD R18, R16.reuse, 0x5 ;  /* 0x0000000510127836 */ /* 0x040fe20000000000 */
[----:B------:R-:W-:Y:S02]  /*1760*/  ISETP.NE.U32.AND P3, PT, R13, UR14, PT ;  /* 0x0000000e0d007c0c */ /* 0x000fe4000bf65070 */
[----:B------:R-:W-:Y:S02]  /*1770*/  SHF.R.S32.HI R17, RZ, 0x1f, R13 ;  /* 0x0000001fff117819 */ /* 0x000fe4000001140d */
[----:B------:R-:W-:Y:S02]  /*1780*/  ISETP.NE.U32.AND P5, PT, R15, UR14, PT ;  /* 0x0000000e0f007c0c */ /* 0x000fe4000bfa5070 */
[----:B------:R-:W-:Y:S01]  /*1790*/  ISETP.NE.AND.EX P3, PT, R17, UR15, PT, P3 ;  /* 0x0000000f11007c0c */ /* 0x000fe2000bf65330 */
[----:B------:R-:W-:Y:S01]  /*17a0*/  VIADD R17, R16, 0x3 ;  /* 0x0000000310117836 */ /* 0x000fe20000000000 */
[----:B------:R-:W-:-:S02]  /*17b0*/  SHF.R.S32.HI R15, RZ, 0x1f, R15 ;  /* 0x0000001fff0f7819 */ /* 0x000fc4000001140f */
[----:B------:R-:W-:Y:S02]  /*17c0*/  ISETP.NE.AND.EX P4, PT, R14, UR15, PT, P4 ;  /* 0x0000000f0e007c0c */ /* 0x000fe4000bf85340 */
[----:B------:R-:W-:Y:S02]  /*17d0*/  ISETP.NE.U32.AND P1, PT, R17, UR14, PT ;  /* 0x0000000e11007c0c */ /* 0x000fe4000bf25070 */
[----:B------:R-:W-:Y:S02]  /*17e0*/  SHF.R.S32.HI R17, RZ, 0x1f, R17 ;  /* 0x0000001fff117819 */ /* 0x000fe40000011411 */
[----:B------:R-:W-:Y:S02]  /*17f0*/  ISETP.NE.AND.EX P5, PT, R15, UR15, PT, P5 ;  /* 0x0000000f0f007c0c */ /* 0x000fe4000bfa5350 */
[----:B------:R-:W-:Y:S01]  /*1800*/  ISETP.NE.AND.EX P1, PT, R17, UR15, PT, P1 ;  /* 0x0000000f11007c0c */ /* 0x000fe2000bf25310 */
[----:B------:R-:W-:Y:S01]  /*1810*/  VIADD R17, R16, 0x4 ;  /* 0x0000000410117836 */ /* 0x000fe20000000000 */
[----:B------:R-:W-:-:S02]  /*1820*/  ISETP.NE.U32.AND P2, PT, R18, UR14, PT ;  /* 0x0000000e12007c0c */ /* 0x000fc4000bf45070 */
[----:B------:R-:W-:Y:S02]  /*1830*/  SHF.R.S32.HI R18, RZ, 0x1f, R18 ;  /* 0x0000001fff127819 */ /* 0x000fe40000011412 */
[----:B------:R-:W-:Y:S02]  /*1840*/  ISETP.NE.U32.AND P0, PT, R17, UR14, PT ;  /* 0x0000000e11007c0c */ /* 0x000fe4000bf05070 */
[----:B------:R-:W-:Y:S02]  /*1850*/  SHF.R.S32.HI R17, RZ, 0x1f, R17 ;  /* 0x0000001fff117819 */ /* 0x000fe40000011411 */
[----:B------:R-:W-:Y:S02]  /*1860*/  ISETP.NE.AND.EX P2, PT, R18, UR15, PT, P2 ;  /* 0x0000000f12007c0c */ /* 0x000fe4000bf45320 */
[----:B------:R-:W-:Y:S02]  /*1870*/  ISETP.NE.AND.EX P0, PT, R17, UR15, PT, P0 ;  /* 0x0000000f11007c0c */ /* 0x000fe4000bf05300 */
[----:B------:R-:W-:Y:S01]  /*1880*/  FSEL R18, RZ, 1, P4 ;  /* 0x3f800000ff127808 */ /* 0x000fe20002000000 */
[----:B--2---:R-:W-:Y:S01]  /*1890*/  IMAD.U32 R15, R6, 0x10000, RZ ;  /* 0x00010000060f7824 */ /* 0x004fe200078e00ff */
[----:B------:R-:W-:Y:S01]  /*18a0*/  SHF.R.U64 R20, R4, 0x10, R5 ;  /* 0x0000001004147819 */ /* 0x000fe20000001205 */
[----:B------:R-:W-:Y:S01]  /*18b0*/  IMAD.U32 R14, R5, 0x10000, RZ ;  /* 0x00010000050e7824 */ /* 0x000fe200078e00ff */
[----:B------:R-:W-:Y:S01]  /*18c0*/  SHF.R.U64 R17, R6, 0x10, R7 ;  /* 0x0000001006117819 */ /* 0x000fe20000001207 */
[----:B------:R-:W-:Y:S01]  /*18d0*/  FADD.FTZ R15, R15, -UR18 ;  /* 0x800000120f0f7e21 */ /* 0x000fe20008010000 */
[----:B------:R-:W-:-:S02]  /*18e0*/  IMAD.U32 R19, R7, 0x10000, RZ ;  /* 0x0001000007137824 */ /* 0x000fc400078e00ff */
[----:B------:R-:W-:Y:S01]  /*18f0*/  FADD.FTZ R14, R14, -UR18 ;  /* 0x800000120e0e7e21 */ /* 0x000fe20008010000 */
[----:B------:R-:W-:Y:S02]  /*1900*/  IMAD.U32 R13, R4, 0x10000, RZ ;  /* 0x00010000040d7824 */ /* 0x000fe400078e00ff */
[----:B------:R-:W-:Y:S01]  /*1910*/  FMUL.FTZ R4, R15, 1.4426950216293334961 ;  /* 0x3fb8aa3b0f047820 */ /* 0x000fe20000410000 */
[----:B------:R-:W-:Y:S01]  /*1920*/  FADD.FTZ R19, R19, -UR18 ;  /* 0x8000001213137e21 */ /* 0x000fe20008010000 */
[----:B------:R-:W-:Y:S01]  /*1930*/  SHF.R.U32.HI R5, RZ, 0x10, R5 ;  /* 0x00000010ff057819 */ /* 0x000fe20000011605 */
[----:B------:R-:W-:Y:S02]  /*1940*/  IMAD.U32 R15, R20, 0x10000, RZ ;  /* 0x00010000140f7824 */ /* 0x000fe400078e00ff */
[----:B------:R-:W-:Y:S01]  /*1950*/  FMUL.FTZ R14, R14, 1.4426950216293334961 ;  /* 0x3fb8aa3b0e0e7820 */ /* 0x000fe20000410000 */
[----:B------:R-:W-:Y:S01]  /*1960*/  IMAD.U32 R17, R17, 0x10000, RZ ;  /* 0x0001000011117824 */ /* 0x000fe200078e00ff */
[----:B------:R-:W0:Y:S01]  /*1970*/  MUFU.EX2 R4, R4 ;  /* 0x0000000400047308 */ /* 0x000e220000000800 */
[----:B------:R-:W-:Y:S01]  /*1980*/  FMUL.FTZ R19, R19, 1.4426950216293334961 ;  /* 0x3fb8aa3b13137820 */ /* 0x000fe20000410000 */
[----:B------:R-:W-:-:S02]  /*1990*/  VIADD R20, R16, 0x6 ;  /* 0x0000000610147836 */ /* 0x000fc40000000000 */
[----:B------:R-:W-:Y:S01]  /*19a0*/  FADD.FTZ R13, R13, -UR18 ;  /* 0x800000120d0d7e21 */ /* 0x000fe20008010000 */
[----:B------:R-:W-:Y:S02]  /*19b0*/  IMAD.U32 R5, R5, 0x10000, RZ ;  /* 0x0001000005057824 */ /* 0x000fe400078e00ff */
[----:B------:R-:W-:Y:S01]  /*19c0*/  FADD.FTZ R6, R15, -UR18 ;  /* 0x800000120f067e21 */ /* 0x000fe20008010000 */
[----:B------:R-:W-:Y:S01]  /*19d0*/  FADD.FTZ R17, R17, -UR18 ;  /* 0x8000001211117e21 */ /* 0x000fe20008010000 */
[----:B------:R-:W-:Y:S01]  /*19e0*/  VIADD R16, R16, 0x7 ;  /* 0x0000000710107836 */ /* 0x000fe20000000000 */
[----:B------:R1:W-:Y:S01]  /*19f0*/  MUFU.EX2 R15, R19 ;  /* 0x00000013000f7308 */ /* 0x0003e20000000800 */
[----:B------:R-:W-:Y:S01]  /*1a00*/  ISETP.NE.U32.AND P4, PT, R20, UR14, PT ;  /* 0x0000000e14007c0c */ /* 0x000fe2000bf85070 */
[----:B------:R-:W-:Y:S01]  /*1a10*/  FMUL.FTZ R13, R13, 1.4426950216293334961 ;  /* 0x3fb8aa3b0d0d7820 */ /* 0x000fe20000410000 */
[----:B------:R-:W-:Y:S01]  /*1a20*/  SHF.R.S32.HI R22, RZ, 0x1f, R20 ;  /* 0x0000001fff167819 */ /* 0x000fe20000011414 */
[----:B------:R-:W-:Y:S01]  /*1a30*/  FMUL.FTZ R6, R6, 1.4426950216293334961 ;  /* 0x3fb8aa3b06067820 */ /* 0x000fe20000410000 */
[----:B------:R-:W-:Y:S01]  /*1a40*/  SHF.R.U32.HI R7, RZ, 0x10, R7 ;  /* 0x00000010ff077819 */ /* 0x000fe20000011607 */
[----:B------:R-:W-:Y:S01]  /*1a50*/  FMUL.FTZ R20, R17, 1.4426950216293334961 ;  /* 0x3fb8aa3b11147820 */ /* 0x000fe20000410000 */
[----:B------:R-:W-:Y:S01]  /*1a60*/  FSEL R17, RZ, 1, P5 ;  /* 0x3f800000ff117808 */ /* 0x000fe20002800000 */
[----:B------:R-:W2:Y:S01]  /*1a70*/  MUFU.EX2 R14, R14 ;  /* 0x0000000e000e7308 */ /* 0x000ea20000000800 */
[----:B-1----:R-:W-:Y:S01]  /*1a80*/  FADD.FTZ R19, R5, -UR18 ;  /* 0x8000001205137e21 */ /* 0x002fe20008010000 */
[----:B------:R-:W-:-:S02]  /*1a90*/  ISETP.NE.U32.AND P5, PT, R16, UR14, PT ;  /* 0x0000000e10007c0c */ /* 0x000fc4000bfa5070 */
[----:B------:R-:W-:Y:S01]  /*1aa0*/  SHF.R.S32.HI R23, RZ, 0x1f, R16 ;  /* 0x0000001fff177819 */ /* 0x000fe20000011410 */
[----:B------:R-:W-:Y:S01]  /*1ab0*/  FMUL.FTZ R16, R19, 1.4426950216293334961 ;  /* 0x3fb8aa3b13107820 */ /* 0x000fe20000410000 */
[----:B------:R-:W-:Y:S01]  /*1ac0*/  IMAD.U32 R19, R7, 0x10000, RZ ;  /* 0x0001000007137824 */ /* 0x000fe200078e00ff */
[----:B------:R-:W-:Y:S01]  /*1ad0*/  FSEL R7, RZ, 1, P0 ;  /* 0x3f800000ff077808 */ /* 0x000fe20000000000 */
[----:B------:R-:W1:Y:S01]  /*1ae0*/  MUFU.EX2 R13, R13 ;  /* 0x0000000d000d7308 */ /* 0x000e620000000800 */
[----:B------:R-:W-:Y:S01]  /*1af0*/  ISETP.NE.AND.EX P4, PT, R22, UR15, PT, P4 ;  /* 0x0000000f16007c0c */ /* 0x000fe2000bf85340 */
[----:B------:R-:W-:Y:S01]  /*1b00*/  FADD.FTZ R19, R19, -UR18 ;  /* 0x8000001213137e21 */ /* 0x000fe20008010000 */
[----:B------:R-:W-:Y:S01]  /*1b10*/  ISETP.NE.AND.EX P5, PT, R23, UR15, PT, P5 ;  /* 0x0000000f17007c0c */ /* 0x000fe2000bfa5350 */
[----:B0-----:R-:W-:Y:S01]  /*1b20*/  FFMA.FTZ R7, R7, -UR16, R4 ;  /* 0x8000001007077c23 */ /* 0x001fe20008010004 */
[----:B------:R-:W-:Y:S01]  /*1b30*/  FSEL R22, RZ, 1, P4 ;  /* 0x3f800000ff167808 */ /* 0x000fe20002000000 */
[----:B------:R-:W-:Y:S01]  /*1b40*/  FMUL.FTZ R4, R19, 1.4426950216293334961 ;  /* 0x3fb8aa3b13047820 */ /* 0x000fe20000410000 */
[----:B------:R-:W-:Y:S01]  /*1b50*/  FSEL R19, RZ, 1, P1 ;  /* 0x3f800000ff137808 */ /* 0x000fe20000800000 */
[----:B------:R-:W0:Y:S01]  /*1b60*/  MUFU.EX2 R6, R6 ;  /* 0x0000000600067308 */ /* 0x000e220000000800 */
[----:B--2---:R-:W-:Y:S01]  /*1b70*/  FFMA.FTZ R17, R17, -UR16, R14 ;  /* 0x8000001011117c23 */ /* 0x004fe2000801000e */
[----:B------:R-:W-:Y:S01]  /*1b80*/  FFMA.FTZ R25, R22, -UR16, R15 ;  /* 0x8000001016197c23 */ /* 0x000fe2000801000f */
[----:B------:R-:W-:-:S02]  /*1b90*/  FSEL R15, RZ, 1, P3 ;  /* 0x3f800000ff0f7808 */ /* 0x000fc40001800000 */
[C---:B------:R-:W-:Y:S01]  /*1ba0*/  FFMA.FTZ R17, R2.reuse, -UR20, R17 ;  /* 0x8000001402117c23 */ /* 0x040fe20008010011 */
[----:B------:R-:W-:Y:S01]  /*1bb0*/  FSEL R14, RZ, 1, P2 ;  /* 0x3f800000ff0e7808 */ /* 0x000fe20001000000 */
[----:B------:R-:W-:Y:S01]  /*1bc0*/  FFMA.FTZ R25, R2, -UR20, R25 ;  /* 0x8000001402197c23 */ /* 0x000fe20008010019 */
[----:B------:R-:W2:Y:S01]  /*1bd0*/  MUFU.EX2 R5, R20 ;  /* 0x0000001400057308 */ /* 0x000ea20000000800 */
[----:B-1----:R-:W-:Y:S01]  /*1be0*/  FFMA.FTZ R13, R18, -UR16, R13 ;  /* 0x80000010120d7c23 */ /* 0x002fe2000801000d */
[----:B------:R-:W-:Y:S01]  /*1bf0*/  FMUL.FTZ R17, R17, UR17 ;  /* 0x0000001111117c20 */ /* 0x000fe20008410000 */
[----:B------:R-:W-:Y:S02]  /*1c00*/  FMUL.FTZ R25, R25, UR17 ;  /* 0x0000001119197c20 */ /* 0x000fe40008410000 */
[----:B------:R-:W-:-:S03]  /*1c10*/  FFMA.FTZ R13, R2, -UR20, R13 ;  /* 0x80000014020d7c23 */ /* 0x000fc6000801000d */
[----:B------:R-:W1:Y:S01]  /*1c20*/  MUFU.EX2 R16, R16 ;  /* 0x0000001000107308 */ /* 0x000e620000000800 */
[----:B0-----:R-:W-:Y:S01]  /*1c30*/  FFMA.FTZ R15, R15, -UR16, R6 ;  /* 0x800000100f0f7c23 */ /* 0x001fe20008010006 */
[----:B------:R-:W-:Y:S01]  /*1c40*/  F2FP.BF16.F32.PACK_AB R6, RZ, R17 ;  /* 0x00000011ff06723e */ /* 0x000fe200000010ff */
[----:B------:R-:W-:Y:S01]  /*1c50*/  FMUL.FTZ R13, R13, UR17 ;  /* 0x000000110d0d7c20 */ /* 0x000fe20008410000 */
[----:B------:R-:W-:Y:S01]  /*1c60*/  FSEL R17, RZ, 1, P5 ;  /* 0x3f800000ff117808 */ /* 0x000fe20002800000 */
[----:B------:R-:W-:Y:S01]  /*1c70*/  FFMA.FTZ R15, R2, -UR20, R15 ;  /* 0x80000014020f7c23 */ /* 0x000fe2000801000f */
[----:B------:R-:W-:Y:S02]  /*1c80*/  F2FP.BF16.F32.PACK_AB R25, RZ, R25 ;  /* 0x00000019ff19723e */ /* 0x000fe400000010ff */
[----:B------:R-:W0:Y:S01]  /*1c90*/  MUFU.EX2 R4, R4 ;  /* 0x0000000400047308 */ /* 0x000e220000000800 */
[----:B--2---:R-:W-:Y:S01]  /*1ca0*/  FFMA.FTZ R23, R14, -UR16, R5 ;  /* 0x800000100e177c23 */ /* 0x004fe20008010005 */
[----:B------:R-:W-:Y:S01]  /*1cb0*/  FMUL.FTZ R14, R15, UR17 ;  /* 0x000000110f0e7c20 */ /* 0x000fe20008410000 */
[----:B------:R-:W-:-:S02]  /*1cc0*/  PRMT R15, R6, 0x7610, R15 ;  /* 0x00007610060f7816 */ /* 0x000fc4000000000f */
[----:B------:R-:W-:Y:S01]  /*1cd0*/  FFMA.FTZ R23, R2, -UR20, R23 ;  /* 0x8000001402177c23 */ /* 0x000fe20008010017 */
[----:B------:R-:W-:Y:S01]  /*1ce0*/  PRMT R6, R25, 0x7610, R6 ;  /* 0x0000761019067816 */ /* 0x000fe20000000006 */
[----:B-1----:R-:W-:Y:S02]  /*1cf0*/  FFMA.FTZ R5, R19, -UR16, R16 ;  /* 0x8000001013057c23 */ /* 0x002fe40008010010 */
[----:B------:R-:W-:Y:S01]  /*1d00*/  FMUL.FTZ R23, R23, UR17 ;  /* 0x0000001117177c20 */ /* 0x000fe20008410000 */
[----:B------:R-:W-:Y:S02]  /*1d10*/  LOP3.LUT R19, R15, 0xffff, RZ, 0xc0, !PT ;  /* 0x0000ffff0f137812 */ /* 0x000fe400078ec0ff */
[----:B------:R-:W-:Y:S02]  /*1d20*/  LOP3.LUT R6, R6, 0xffff, RZ, 0xc0, !PT ;  /* 0x0000ffff06067812 */ /* 0x000fe400078ec0ff */
[----:B------:R-:W-:Y:S01]  /*1d30*/  F2FP.BF16.F32.PACK_AB R16, RZ, R23 ;  /* 0x00000017ff10723e */ /* 0x000fe200000010ff */
[----:B0-----:R-:W-:Y:S01]  /*1d40*/  FFMA.FTZ R17, R17, -UR16, R4 ;  /* 0x8000001011117c23 */ /* 0x001fe20008010004 */
[----:B------:R-:W-:Y:S01]  /*1d50*/  F2FP.BF16.F32.PACK_AB R4, R14, R13 ;  /* 0x0000000d0e04723e */ /* 0x000fe200000010ff */
[C---:B------:R-:W-:Y:S01]  /*1d60*/  FFMA.FTZ R13, R2.reuse, -UR20, R7 ;  /* 0x80000014020d7c23 */ /* 0x040fe20008010007 */
[C---:B------:R-:W-:Y:S01]  /*1d70*/  FFMA.FTZ R7, R2.reuse, -UR20, R5 ;  /* 0x8000001402077c23 */ /* 0x040fe20008010005 */
[----:B------:R-:W-:Y:S01]  /*1d80*/  FFMA.FTZ R17, R2, -UR20, R17 ;  /* 0x8000001402117c23 */ /* 0x000fe20008010011 */
[----:B------:R-:W-:Y:S01]  /*1d90*/  PRMT R5, R4, 0x7632, R5 ;  /* 0x0000763204057816 */ /* 0x000fe20000000005 */
[----:B------:R-:W-:Y:S01]  /*1da0*/  FMUL.FTZ R14, R13, UR17 ;  /* 0x000000110d0e7c20 */ /* 0x000fe20008410000 */
[----:B------:R-:W-:Y:S01]  /*1db0*/  FMUL.FTZ R13, R7, UR17 ;  /* 0x00000011070d7c20 */ /* 0x000fe20008410000 */
[----:B------:R-:W-:Y:S01]  /*1dc0*/  LOP3.LUT R7, R16, 0xffff, RZ, 0xc0, !PT ;  /* 0x0000ffff10077812 */ /* 0x000fe200078ec0ff */
[----:B------:R-:W-:Y:S01]  /*1dd0*/  FMUL.FTZ R17, R17, UR17 ;  /* 0x0000001111117c20 */ /* 0x000fe20008410000 */
[----:B------:R-:W-:-:S02]  /*1de0*/  LOP3.LUT R5, R5, 0xffff, RZ, 0xc0, !PT ;  /* 0x0000ffff05057812 */ /* 0x000fc400078ec0ff */
[----:B------:R-:W-:Y:S02]  /*1df0*/  F2FP.BF16.F32.PACK_AB R13, R14, R13 ;  /* 0x0000000d0e0d723e */ /* 0x000fe400000010ff */
[----:B------:R-:W-:Y:S02]  /*1e00*/  SHF.L.U64.HI R16, R5, 0x10, RZ ;  /* 0x0000001005107819 */ /* 0x000fe400000102ff */
[----:B------:R-:W-:Y:S02]  /*1e10*/  SHF.L.U64.HI R15, R7, 0x10, RZ ;  /* 0x00000010070f7819 */ /* 0x000fe400000102ff */
[----:B------:R-:W-:Y:S02]  /*1e20*/  PRMT R14, R13, 0x7632, R14 ;  /* 0x000076320d0e7816 */ /* 0x000fe4000000000e */
[----:B------:R-:W-:Y:S02]  /*1e30*/  F2FP.BF16.F32.PACK_AB R17, RZ, R17 ;  /* 0x00000011ff11723e */ /* 0x000fe400000010ff */
[----:B------:R-:W-:-:S02]  /*1e40*/  LOP3.LUT R19, R19, 0xffff0000, R16, 0xf8, !PT ;  /* 0xffff000013137812 */ /* 0x000fc400078ef810 */
[----:B------:R-:W-:Y:S02]  /*1e50*/  LOP3.LUT R16, R6, 0xffff0000, R15, 0xf8, !PT ;  /* 0xffff000006107812 */ /* 0x000fe400078ef80f */
[----:B------:R-:W-:Y:S02]  /*1e60*/  PRMT R6, R13, 0x7610, R6 ;  /* 0x000076100d067816 */ /* 0x000fe40000000006 */
[----:B------:R-:W-:Y:S01]  /*1e70*/  PRMT R18, R14, 0x5410, R7 ;  /* 0x000054100e127816 */ /* 0x000fe20000000007 */
[----:B------:R-:W-:Y:S01]  /*1e80*/  IMAD.WIDE R14, R21, 0x10, R10 ;  /* 0x00000010150e7825 */ /* 0x000fe200078e020a */
[----:B------:R-:W-:Y:S02]  /*1e90*/  PRMT R13, R17, 0x7610, R13 ;  /* 0x00007610110d7816 */ /* 0x000fe4000000000d */
[----:B------:R-:W-:Y:S01]  /*1ea0*/  PRMT R4, R4, 0x5410, R5 ;  /* 0x0000541004047816 */ /* 0x000fe20000000005 */
[----:B------:R-:W-:Y:S01]  /*1eb0*/  VIADD R21, R21, UR21 ;  /* 0x0000001515157c36 */ /* 0x000fe20008000000 */
[----:B------:R-:W-:Y:S01]  /*1ec0*/  PRMT R5, R19, 0x5410, R6 ;  /* 0x0000541013057816 */ /* 0x000fe20000000006 */
[----:B------:R-:W-:Y:S01]  /*1ed0*/  IMAD.MOV.U32 R6, RZ, RZ, R18 ;  /* 0x000000ffff067224 */ /* 0x000fe200078e0012 */
[----:B------:R-:W-:Y:S01]  /*1ee0*/  PRMT R7, R16, 0x5410, R13 ;  /* 0x0000541010077816 */ /* 0x000fe2000000000d */
[----:B------:R-:W-:-:S04]  /*1ef0*/  IMAD.SHL.U32 R13, R21, 0x8, RZ ;  /* 0x00000008150d7824 */ /* 0x000fc800078e00ff */
[----:B------:R0:W-:Y:S01]  /*1f00*/  STG.E.128 desc[UR12][R14.64], R4 ;  /* 0x000000040e007986 */ /* 0x0001e2000c101d0c */
[----:B------:R-:W-:-:S13]  /*1f10*/  ISETP.GE.AND P0, PT, R13, R12, PT ;  /* 0x0000000c0d00720c */ /* 0x000fda0003f06270 */
[----:B------:R-:W-:Y:S05]  /*1f20*/  @!P0 BRA `(.L_x_12) ;  /* 0xfffffff400ec8947 */ /* 0x000fea000383ffff */
.L_x_11:
[----:B------:R-:W-:Y:S05]  /*1f30*/  BSYNC B0 ;  /* 0x0000000000007941 */ /* 0x000fea0003800000 */
.L_x_10:
[----:B------:R-:W-:Y:S05]  /*1f40*/  @P6 EXIT ;  /* 0x000000000000694d */ /* 0x000fea0003800000 */
.L_x_13:
[----:B01----:R-:W-:-:S06]  /*1f50*/  IMAD.WIDE R4, R3, 0x2, R8 ;  /* 0x0000000203047825 */ /* 0x003fcc00078e0208 */
[----:B------:R-:W2:Y:S01]  /*1f60*/  LDG.E.U16 R4, desc[UR12][R4.64] ;  /* 0x0000000c04047981 */ /* 0x000ea2000c1e1500 */
[----:B------:R-:W-:-:S05]  /*1f70*/  VIADD R7, R3, -UR4 ;  /* 0x8000000403077c36 */ /* 0x000fca0008000000 */
[----:B------:R-:W-:Y:S02]  /*1f80*/  ISETP.NE.U32.AND P0, PT, R7, UR14, PT ;  /* 0x0000000e07007c0c */ /* 0x000fe4000bf05070 */
[----:B------:R-:W-:-:S04]  /*1f90*/  SHF.R.S32.HI R7, RZ, 0x1f, R7 ;  /* 0x0000001fff077819 */ /* 0x000fc80000011407 */
[----:B------:R-:W-:-:S04]  /*1fa0*/  ISETP.NE.AND.EX P0, PT, R7, UR15, PT, P0 ;  /* 0x0000000f07007c0c */ /* 0x000fc8000bf05300 */
[----:B------:R-:W-:Y:S01]  /*1fb0*/  FSEL R7, RZ, 1, P0 ;  /* 0x3f800000ff077808 */ /* 0x000fe20000000000 */
[----:B--2---:R-:W-:Y:S02]  /*1fc0*/  IMAD.U32 R6, R4, 0x10000, RZ ;  /* 0x0001000004067824 */ /* 0x004fe400078e00ff */
[----:B------:R-:W-:-:S04]  /*1fd0*/  IMAD.WIDE R4, R3, 0x2, R10 ;  /* 0x0000000203047825 */ /* 0x000fc800078e020a */
[----:B------:R-:W-:Y:S01]  /*1fe0*/  FADD.FTZ R6, R6, -UR18 ;  /* 0x8000001206067e21 */ /* 0x000fe20008010000 */
[----:B------:R-:W-:-:S03]  /*1ff0*/  VIADD R3, R3, UR21 ;  /* 0x0000001503037c36 */ /* 0x000fc60008000000 */
[----:B------:R-:W-:Y:S02]  /*2000*/  FMUL.FTZ R6, R6, 1.4426950216293334961 ;  /* 0x3fb8aa3b06067820 */ /* 0x000fe40000410000 */
[----:B------:R-:W-:-:S04]  /*2010*/  ISETP.GE.AND P0, PT, R3, R0, PT ;  /* 0x000000000300720c */ /* 0x000fc80003f06270 */
[----:B------:R-:W0:Y:S02]  /*2020*/  MUFU.EX2 R6, R6 ;  /* 0x0000000600067308 */ /* 0x000e240000000800 */
[----:B0-----:R-:W-:-:S04]  /*2030*/  FFMA.FTZ R7, R7, -UR16, R6 ;  /* 0x8000001007077c23 */ /* 0x001fc80008010006 */
[----:B------:R-:W-:-:S04]  /*2040*/  FFMA.FTZ R7, R2, -UR20, R7 ;  /* 0x8000001402077c23 */ /* 0x000fc80008010007 */
[----:B------:R-:W-:-:S05]  /*2050*/  FMUL.FTZ R7, R7, UR17 ;  /* 0x0000001107077c20 */ /* 0x000fca0008410000 */
[----:B------:R-:W-:-:S05]  /*2060*/  F2FP.BF16.F32.PACK_AB R7, RZ, R7 ;  /* 0x00000007ff07723e */ /* 0x000fca00000010ff */
[----:B------:R1:W-:Y:S01]  /*2070*/  STG.E.U16 desc[UR12][R4.64], R7 ;  /* 0x0000000704007986 */ /* 0x0003e2000c10150c */
[----:B------:R-:W-:Y:S05]  /*2080*/  @!P0 BRA `(.L_x_13) ;  /* 0xfffffffc00b08947 */ /* 0x000fea000383ffff */
[----:B------:R-:W-:Y:S05]  /*2090*/  EXIT ;  /* 0x000000000000794d */ /* 0x000fea0003800000 */
.L_x_14:
[----:B------:R-:W-:-:S00]  /*20a0*/  BRA `(.L_x_14) ;  /* 0xfffffffc00fc7947 */ /* 0x000fc0000383ffff */
[----:B------:R-:W-:-:S00]  /*20b0*/  NOP ;  /* 0x0000000000007918 */ /* 0x000fc00000000000 */
        /* <DEDUP_REMOVED lines=12> */
.L_x_254:


//--------------------- .text._Z28cunn_SoftMaxXEntropyBackwardILi8EN3c108BFloat16EfS1_26LogSoftMaxBackwardEpilogueEvPT0_S4_PT2_S6_Plfi --------------------------
	.section	.text._Z28cunn_SoftMaxXEntropyBackwardILi8EN3c108BFloat16EfS1_26LogSoftMaxBackwardEpilogueEvPT0_S4_PT2_S6_Plfi,"ax",@progbits
	.align	128
        .global         _Z28cunn_SoftMaxXEntropyBackwardILi8EN3c108BFloat16EfS1_26LogSoftMaxBackwardEpilogueEvPT0_S4_PT2_S6_Plfi
        .type           _Z28cunn_SoftMaxXEntropyBackwardILi8EN3c108BFloat16EfS1_26LogSoftMaxBackwardEpilogueEvPT0_S4_PT2_S6_Plfi,@function
        .size           _Z28cunn_SoftMaxXEntropyBackwardILi8EN3c108BFloat16EfS1_26LogSoftMaxBackwardEpilogueEvPT0_S4_PT2_S6_Plfi,(.L_x_255 - _Z28cunn_SoftMaxXEntropyBackwardILi8EN3c108BFloat16EfS1_26LogSoftMaxBackwardEpilogueEvPT0_S4_PT2_S6_Plfi)
        .other          _Z28cunn_SoftMaxXEntropyBackwardILi8EN3c108BFloat16EfS1_26LogSoftMaxBackwardEpilogueEvPT0_S4_PT2_S6_Plfi,@"STO_CUDA_ENTRY STV_DEFAULT"
_Z28cunn_SoftMaxXEntropyBackwardILi8EN3c108BFloat16EfS1_26LogSoftMaxBackwardEpilogueEvPT0_S4_PT2_S6_Plfi:
.text._Z28cunn_SoftMaxXEntropyBackwardILi8EN3c108BFloat16EfS1_26LogSoftMaxBackwardEpilogueEvPT0_S4_PT2_S6_Plfi:
[----:B------:R-:W-:Y:S08]  /*0000*/  LDC R1, c[0x0][0x28] ;  /* 0x00000a00ff017b82 */ /* 0x000ff00000000800 */
[----:B------:R-:W0:Y:S01]  /*0010*/  S2UR UR8, SR_CTAID.X ;  /* 0x00000000000879c3 */ /* 0x000e220000002500 */
[----:B------:R-:W-:Y:S01]  /*0020*/  ULDC.64 UR6, c[0x0][0x220] ;  /* 0x0000880000067ab9 */ /* 0x000fe20000000a00 */
[----:B------:R-:W-:Y:S01]  /*0030*/  ULDC.64 UR4, c[0x0][0x228] ;  /* 0x00008a0000047ab9 */ /* 0x000fe20000000a00 */
[----:B------:R-:W-:-:S05]  /*0040*/  ULDC.64 UR12, c[0x0][0x208] ;  /* 0x00008200000c7ab9 */ /* 0x000fca0000000a00 */
[----:B------:R-:W1:Y:S01]  /*0050*/  LDC.64 R2, c[0x0][0x238] ;  /* 0x00008e00ff027b82 */ /* 0x000e620000000a00 */
[----:B0-----:R-:W-:Y:S02]  /*0060*/  UIMAD.WIDE.U32 UR6, UR8, 0x2, UR6 ;  /* 0x00000002080678a5 */ /* 0x001fe4000f8e0006 */
[----:B------:R-:W-:-:S04]  /*0070*/  UIMAD.WIDE.U32 UR4, UR8, 0x2, UR4 ;  /* 0x00000002080478a5 */ /* 0x000fc8000f8e0004 */
[----:B------:R-:W-:Y:S02]  /*0080*/  IMAD.U32 R8, RZ, RZ, UR6 ;  /* 0x00000006ff087e24 */ /* 0x000fe4000f8e00ff */
[----:B------:R-:W-:Y:S02]  /*0090*/  IMAD.U32 R9, RZ, RZ, UR7 ;  /* 0x00000007ff097e24 */ /* 0x000fe4000f8e00ff */
[----:B------:R-:W-:Y:S02]  /*00a0*/  IMAD.U32 R4, RZ, RZ, UR4 ;  /* 0x00000004ff047e24 */ /* 0x000fe4000f8e00ff */
[----:B------:R-:W-:Y:S01]  /*00b0*/  IMAD.U32 R5, RZ, RZ, UR5 ;  /* 0x00000005ff057e24 */ /* 0x000fe2000f8e00ff */
[----:B------:R-:W2:Y:S01]  /*00c0*/  LDG.E.U16 R8, desc[UR12][R8.64] ;  /* 0x0000000c08087981 */ /* 0x000ea2000c1e1500 */
[----:B------:R-:W-:Y:S02]  /*00d0*/  ULDC.64 UR4, c[0x0][0x230] ;  /* 0x00008c0000047ab9 */ /* 0x000fe40000000a00 */
[----:B------:R-:W-:Y:S01]  /*00e0*/  UIMAD.WIDE.U32 UR4, UR8, 0x8, UR4 ;  /* 0x00000008080478a5 */ /* 0x000fe2000f8e0004 */
[----:B------:R0:W3:Y:S05]  /*00f0*/  LDG.E.U16 R4, desc[UR12][R4.64] ;  /* 0x0000000c04047981 */ /* 0x0000ea000c1e1500 */
[----:B------:R-:W-:Y:S01]  /*0100*/  IMAD.U32 R6, RZ, RZ, UR4 ;  /* 0x00000004ff067e24 */ /* 0x000fe2000f8e00ff */
[----:B-1----:R-:W-:Y:S01]  /*0110*/  R2UR UR11, R3 ;  /* 0x00000000030b72ca */ /* 0x002fe200000e0000 */
[----:B------:R-:W-:Y:S01]  /*0120*/  IMAD.U32 R7, RZ, RZ, UR5 ;  /* 0x00000005ff077e24 */ /* 0x000fe2000f8e00ff */
[----:B------:R-:W-:Y:S01]  /*0130*/  ULDC UR4, c[0x0][0x210] ;  /* 0x0000840000047ab9 */ /* 0x000fe20000000800 */
[----:B------:R-:W-:-:S04]  /*0140*/  ULDC UR5, c[0x0][0x218] ;  /* 0x0000860000057ab9 */ /* 0x000fc80000000800 */
[----:B------:R-:W4:Y:S06]  /*0150*/  LDG.E.64 R6, desc[UR12][R6.64] ;  /* 0x0000000c06067981 */ /* 0x000f2c000c1e1b00 */
        /* <DEDUP_REMOVED lines=8> */
[----:B------:R-:W1:Y:S01]  /*01e0*/  S2R R21, SR_TID.X ;  /* 0x0000000000157919 */ /* 0x000e620000002100 */
[----:B0-----:R0:W5:Y:S02]  /*01f0*/  MUFU.RCP R5, R0 ;  /* 0x0000000000057308 */ /* 0x0011640000001000 */
[----:B0-----:R-:W-:-:S04]  /*0200*/  SHF.R.U64 R0, R3, 0x1, RZ ;  /* 0x0000000103007819 */ /* 0x001fc800000012ff */
[----:B------:R-:W-:Y:S01]  /*0210*/  ISETP.NE.AND P0, PT, R0, UR7, PT ;  /* 0x0000000700007c0c */ /* 0x000fe2000bf05270 */
[----:B------:R-:W-:Y:S01]  /*0220*/  UMOV UR5, URZ ;  /* 0x0000003f00057c82 */ /* 0x000fe20008000000 */
[----:B-----5:R-:W-:Y:S02]  /*0230*/  R2UR UR20, R5 ;  /* 0x00000000051472ca */ /* 0x020fe400000e0000 */
[----:B--2---:R-:W-:Y:S02]  /*0240*/  R2UR UR4, R8 ;  /* 0x00000000080472ca */ /* 0x004fe400000e0000 */
[----:B---3--:R-:W-:Y:S01]  /*0250*/  R2UR UR6, R4 ;  /* 0x00000000040672ca */ /* 0x008fe200000e0000 */
[----:B------:R-:W-:-:S05]  /*0260*/  FADD.FTZ R4, -R2, 1 ;  /* 0x3f80000002047421 */ /* 0x000fca0000010100 */
[----:B------:R-:W-:-:S05]  /*0270*/  R2UR UR18, R4 ;  /* 0x00000000041272ca */ /* 0x000fca00000e0000 */
[----:B------:R-:W-:-:S03]  /*0280*/  USHF.L.U32 UR9, UR4, 0x10, URZ ;  /* 0x0000001004097899 */ /* 0x000fc6000800063f */
[----:B------:R-:W-:Y:S01]  /*0290*/  ULDC UR4, c[0x0][0x23c] ;  /* 0x00008f0000047ab9 */ /* 0x000fe20000000800 */
[----:B----4-:R-:W-:Y:S01]  /*02a0*/  R2UR UR14, R6 ;  /* 0x00000000060e72ca */ /* 0x010fe200000e0000 */
[----:B------:R-:W-:Y:S01]  /*02b0*/  USHF.L.U32 UR8, UR6, 0x10, URZ ;  /* 0x0000001006087899 */ /* 0x000fe2000800063f */
[----:B------:R-:W-:Y:S01]  /*02c0*/  R2UR UR15, R7 ;  /* 0x00000000070f72ca */ /* 0x000fe200000e0000 */
[----:B------:R-:W-:Y:S01]  /*02d0*/  IMAD.U32 R0, RZ, RZ, UR4 ;  /* 0x00000004ff007e24 */ /* 0x000fe2000f8e00ff */
[----:B-1----:R-:W-:-:S13]  /*02e0*/  @!P0 BRA `(.L_x_15) ;  /* 0x0000000c00c08947 */ /* 0x002fda0003800000 */
        /* <DEDUP_REMOVED lines=28> */
.L_x_18:
        /* <DEDUP_REMOVED lines=181> */
.L_x_17:
[----:B------:R-:W-:Y:S05]  /*1000*/  BSYNC B0 ;  /* 0x0000000000007941 */ /* 0x000fea0003800000 */
.L_x_16:
[----:B------:R-:W-:-:S13]  /*1010*/  ISETP.GE.AND P0, PT, R21, UR11, PT ;  /* 0x0000000b15007c0c */ /* 0x000fda000bf06270 */
[----:B------:R-:W-:Y:S05]  /*1020*/  @P0 EXIT ;  /* 0x000000000000094d */ /* 0x000fea0003800000 */
[----:B------:R-:W-:Y:S01]  /*1030*/  BSSY B0, `(.L_x_19) ;  /* 0x000001a000007945 */ /* 0x000fe20003800000 */
.L_x_20:
        /* <DEDUP_REMOVED lines=26> */
.L_x_19:
[----:B------:R-:W-:Y:S05]  /*11e0*/  EXIT ;  /* 0x000000000000794d */ /* 0x000fea0003800000 */
.L_x_15:
        /* <DEDUP_REMOVED lines=33> */
.L_x_23:
[----:B------:R-:W-:Y:S05]  /*1400*/  BSYNC B0 ;  /* 0x0000000000007941 */ /* 0x000fea0003800000 */
.L_x_22:
[----:B------:R-:W-:Y:S02]  /*1410*/  ULDC UR4, c[0x0][0x0] ;  /* 0x0000000000047ab9 */ /* 0x000fe40000000800 */
[----:B------:R-:W-:Y:S02]  /*1420*/  UIADD3 UR6, UR7, UR11, -UR4 ;  /* 0x0000000b07067290 */ /* 0x000fe4000fffe804 */
[----:B------:R-:W-:Y:S02]  /*1430*/  UIADD3 UR10, UP0, UP1, -UR7, UR10, UR4 ;  /* 0x0000000a070a7290 */ /* 0x000fe4000f91e104 */
[----:B------:R-:W-:Y:S02]  /*1440*/  UIADD3 UR4, -UR4, UR7, URZ ;  /* 0x0000000704047290 */ /* 0x000fe4000fffe13f */
[----:B------:R-:W-:Y:S01]  /*1450*/  IMAD.U32 R0, RZ, RZ, UR6 ;  /* 0x00000006ff007e24 */ /* 0x000fe2000f8e00ff */
[----:B------:R-:W-:Y:S01]  /*1460*/  UIADD3.X UR5, UR5, -0x1, URZ, UP0, UP1 ;  /* 0xffffffff05057890 */ /* 0x000fe200087e243f */
[----:B------:R-:W-:Y:S11]  /*1470*/  BRA `(.L_x_24) ;  /* 0x0000000000047947 */ /* 0x000ff60003800000 */
.L_x_21:
[----:B------:R-:W-:-:S05]  /*1480*/  UMOV UR4, URZ ;  /* 0x0000003f00047c82 */ /* 0x000fca0008000000 */
.L_x_24:
        /* <DEDUP_REMOVED lines=39> */
.L_x_27:
        /* <DEDUP_REMOVED lines=133> */
.L_x_26:
[----:B------:R-:W-:Y:S05]  /*1f50*/  BSYNC B0 ;  /* 0x0000000000007941 */ /* 0x000fea0003800000 */
.L_x_25:
[----:B------:R-:W-:Y:S05]  /*1f60*/  @P6 EXIT ;  /* 0x000000000000694d */ /* 0x000fea0003800000 */
.L_x_28:
        /* <DEDUP_REMOVED lines=21> */
.L_x_29:
        /* <DEDUP_REMOVED lines=12> */
.L_x_255:


//--------------------- .text._Z28cunn_SoftMaxXEntropyBackwardILi8EN3c104HalfEff26LogSoftMaxBackwardEpilogueEvPT0_S4_PT2_S6_Plfi --------------------------
	.section	.text._Z28cunn_SoftMaxXEntropyBackwardILi8EN3c104HalfEff26LogSoftMaxBackwardEpilogueEvPT0_S4_PT2_S6_Plfi,"ax",@progbits
	.align	128
        .global         _Z28cunn_SoftMaxXEntropyBackwardILi8EN3c104HalfEff26LogSoftMaxBackwardEpilogueEvPT0_S4_PT2_S6_Plfi
        .type           _Z28cunn_SoftMaxXEntropyBackwardILi8EN3c104HalfEff26LogSoftMaxBackwardEpilogueEvPT0_S4_PT2_S6_Plfi,@function
        .size           _Z28cunn_SoftMaxXEntropyBackwardILi8EN3c104HalfEff26LogSoftMaxBackwardEpilogueEvPT0_S4_PT2_S6_Plfi,(.L_x_256 - _Z28cunn_SoftMaxXEntropyBackwardILi8EN3c104HalfEff26LogSoftMaxBackwardEpilogueEvPT0_S4_PT2_S6_Plfi)
        .other          _Z28cunn_SoftMaxXEntropyBackwardILi8EN3c104HalfEff26LogSoftMaxBackwardEpilogueEvPT0_S4_PT2_S6_Plfi,@"STO_CUDA_ENTRY STV_DEFAULT"
_Z28cunn_SoftMaxXEntropyBackwardILi8EN3c104HalfEff26LogSoftMaxBackwardEpilogueEvPT0_S4_PT2_S6_Plfi:
.text._Z28cunn_SoftMaxXEntropyBackwardILi8EN3c104HalfEff26LogSoftMaxBackwardEpilogueEvPT0_S4_PT2_S6_Plfi:
        /* <DEDUP_REMOVED lines=73> */
.L_x_33:
        /* <DEDUP_REMOVED lines=68> */
[----:B---3--:R-:W-:-:S05]  /*08d0*/  HADD2.F32 R19, -RZ, R19.H0_H0 ;  /* 0x20000013ff137230 */ /* 0x008fca0000004100 */
[----:B------:R-:W-:Y:S01]  /*08e0*/  FADD.FTZ R19, R19, -UR18 ;  /* 0x8000001213137e21 */ /* 0x000fe20008010000 */
[----:B----4-:R-:W-:-:S03]  /*08f0*/  HADD2.F32 R20, -RZ, R20.H0_H0 ;  /* 0x20000014ff147230 */ /* 0x010fc60000004100 */
[----:B------:R-:W-:Y:S02]  /*0900*/  FMUL.FTZ R19, R19, 1.4426950216293334961 ;  /* 0x3fb8aa3b13137820 */ /* 0x000fe40000410000 */
[----:B------:R-:W-:Y:S01]  /*0910*/  FADD.FTZ R20, R20, -UR18 ;  /* 0x8000001214147e21 */ /* 0x000fe20008010000 */
[----:B-----5:R-:W-:-:S03]  /*0920*/  HADD2.F32 R25, -RZ, R25.H0_H0 ;  /* 0x20000019ff197230 */ /* 0x020fc60000004100 */
[----:B------:R-:W1:Y:S01]  /*0930*/  MUFU.EX2 R19, R19 ;  /* 0x0000001300137308 */ /* 0x000e620000000800 */
[----:B------:R-:W-:Y:S01]  /*0940*/  FMUL.FTZ R27, R20, 1.4426950216293334961 ;  /* 0x3fb8aa3b141b7820 */ /* 0x000fe20000410000 */
[----:B--2---:R-:W-:Y:S02]  /*0950*/  HADD2.F32 R22, -RZ, R22.H0_H0 ;  /* 0x20000016ff167230 */ /* 0x004fe40000004100 */
[----:B------:R-:W-:Y:S01]  /*0960*/  FADD.FTZ R25, R25, -UR18 ;  /* 0x8000001219197e21 */ /* 0x000fe20008010000 */
[----:B------:R-:W-:-:S03]  /*0970*/  HADD2.F32 R11, -RZ, R11.H0_H0 ;  /* 0x2000000bff0b7230 */ /* 0x000fc60000004100 */
[----:B------:R-:W2:Y:S01]  /*0980*/  MUFU.EX2 R27, R27 ;  /* 0x0000001b001b7308 */ /* 0x000ea20000000800 */
[----:B------:R-:W-:Y:S01]  /*0990*/  FMUL.FTZ R25, R25, 1.4426950216293334961 ;  /* 0x3fb8aa3b19197820 */ /* 0x000fe20000410000 */
[----:B------:R-:W-:Y:S01]  /*09a0*/  FADD.FTZ R22, R22, -UR18 ;  /* 0x8000001216167e21 */ /* 0x000fe20008010000 */
[----:B0-----:R-:W-:Y:S01]  /*09b0*/  FADD.FTZ R13, R11, -UR18 ;  /* 0x800000120b0d7e21 */ /* 0x001fe20008010000 */
[----:B------:R-:W-:Y:S02]  /*09c0*/  FSEL R20, RZ, 1, P5 ;  /* 0x3f800000ff147808 */ /* 0x000fe40002800000 */
[----:B------:R-:W-:Y:S02]  /*09d0*/  FMUL.FTZ R17, R22, 1.4426950216293334961 ;  /* 0x3fb8aa3b16117820 */ /* 0x000fe40000410000 */
[----:B------:R0:W3:Y:S01]  /*09e0*/  MUFU.EX2 R11, R25 ;  /* 0x00000019000b7308 */ /* 0x0000e20000000800 */
[----:B------:R-:W-:Y:S01]  /*09f0*/  FMUL.FTZ R13, R13, 1.4426950216293334961 ;  /* 0x3fb8aa3b0d0d7820 */ /* 0x000fe20000410000 */
[----:B------:R-:W-:-:S02]  /*0a00*/  HADD2.F32 R16, -RZ, R16.H0_H0 ;  /* 0x20000010ff107230 */ /* 0x000fc40000004100 */
[----:B-1----:R-:W-:Y:S01]  /*0a10*/  FFMA.FTZ R19, R20, -UR16, R19 ;  /* 0x8000001014137c23 */ /* 0x002fe20008010013 */
[----:B------:R-:W-:-:S03]  /*0a20*/  FSEL R20, RZ, 1, P4 ;  /* 0x3f800000ff147808 */ /* 0x000fc60002000000 */
[----:B------:R-:W1:Y:S01]  /*0a30*/  MUFU.EX2 R17, R17 ;  /* 0x0000001100117308 */ /* 0x000e620000000800 */
[----:B------:R-:W-:Y:S01]  /*0a40*/  FADD.FTZ R21, R16, -UR18 ;  /* 0x8000001210157e21 */ /* 0x000fe20008010000 */
[----:B------:R-:W-:Y:S02]  /*0a50*/  HADD2.F32 R12, -RZ, R12.H0_H0 ;  /* 0x2000000cff0c7230 */ /* 0x000fe40000004100 */
[----:B--2---:R-:W-:-:S04]  /*0a60*/  FFMA.FTZ R27, R20, -UR16, R27 ;  /* 0x80000010141b7c23 */ /* 0x004fc8000801001b */
[----:B------:R-:W2:Y:S01]  /*0a70*/  MUFU.EX2 R13, R13 ;  /* 0x0000000d000d7308 */ /* 0x000ea20000000800 */
[----:B------:R-:W-:Y:S01]  /*0a80*/  FADD.FTZ R12, R12, -UR18 ;  /* 0x800000120c0c7e21 */ /* 0x000fe20008010000 */
[----:B------:R-:W-:Y:S01]  /*0a90*/  FSEL R20, RZ, 1, P3 ;  /* 0x3f800000ff147808 */ /* 0x000fe20001800000 */
[----:B------:R-:W-:Y:S02]  /*0aa0*/  FMUL.FTZ R21, R21, 1.4426950216293334961 ;  /* 0x3fb8aa3b15157820 */ /* 0x000fe40000410000 */
[----:B0-----:R-:W-:Y:S01]  /*0ab0*/  FMUL.FTZ R25, R12, 1.4426950216293334961 ;  /* 0x3fb8aa3b0c197820 */ /* 0x001fe20000410000 */
[----:B------:R-:W-:Y:S02]  /*0ac0*/  VIADD R12, R28, UR11 ;  /* 0x0000000b1c0c7c36 */ /* 0x000fe40008000000 */
[----:B---3--:R-:W-:Y:S01]  /*0ad0*/  FFMA.FTZ R11, R20, -UR16, R11 ;  /* 0x80000010140b7c23 */ /* 0x008fe2000801000b */
[----:B------:R0:W3:Y:S01]  /*0ae0*/  MUFU.EX2 R23, R21 ;  /* 0x0000001500177308 */ /* 0x0000e20000000800 */
[----:B------:R-:W-:-:S02]  /*0af0*/  FSEL R20, RZ, 1, P2 ;  /* 0x3f800000ff147808 */ /* 0x000fc40001000000 */
[----:B------:R-:W-:Y:S02]  /*0b00*/  IADD3 R22, P2, R12, UR10, RZ ;  /* 0x0000000a0c167c10 */ /* 0x000fe4000ff5e0ff */
[----:B------:R-:W-:-:S03]  /*0b10*/  FSEL R16, RZ, 1, P1 ;  /* 0x3f800000ff107808 */ /* 0x000fc60000800000 */
[----:B------:R-:W4:Y:S01]  /*0b20*/  MUFU.EX2 R25, R25 ;  /* 0x0000001900197308 */ /* 0x000f220000000800 */
[----:B-1----:R-:W-:Y:S01]  /*0b30*/  FFMA.FTZ R17, R20, -UR16, R17 ;  /* 0x8000001014117c23 */ /* 0x002fe20008010011 */
[----:B0-----:R-:W-:Y:S01]  /*0b40*/  IMAD.X R21, RZ, RZ, UR5, P2 ;  /* 0x00000005ff157e24 */ /* 0x001fe200090e06ff */
[----:B------:R-:W-:Y:S01]  /*0b50*/  ISETP.NE.U32.AND P1, PT, R28, UR14, PT ;  /* 0x0000000e1c007c0c */ /* 0x000fe2000bf25070 */
[----:B--2---:R-:W-:Y:S01]  /*0b60*/  FFMA.FTZ R13, R16, -UR16, R13 ;  /* 0x80000010100d7c23 */ /* 0x004fe2000801000d */
[----:B------:R-:W-:Y:S01]  /*0b70*/  FFMA.FTZ R17, R2, -UR20, R17 ;  /* 0x8000001402117c23 */ /* 0x000fe20008010011 */
[----:B------:R-:W-:Y:S02]  /*0b80*/  FSEL R16, RZ, 1, P0 ;  /* 0x3f800000ff107808 */ /* 0x000fe40000000000 */
[----:B------:R-:W-:Y:S02]  /*0b90*/  ISETP.NE.AND.EX P0, PT, RZ, UR15, PT, P1 ;  /* 0x0000000fff007c0c */ /* 0x000fe4000bf05310 */
[C---:B------:R-:W-:Y:S01]  /*0ba0*/  SHF.L.U64.HI R21, R22.reuse, 0x1, R21 ;  /* 0x0000000116157819 */ /* 0x040fe20000010215 */
[----:B------:R-:W-:-:S02]  /*0bb0*/  IMAD.SHL.U32 R22, R22, 0x2, RZ ;  /* 0x0000000216167824 */ /* 0x000fc400078e00ff */
[----:B------:R-:W-:Y:S01]  /*0bc0*/  FMUL.FTZ R28, R17, UR17 ;  /* 0x00000011111c7c20 */ /* 0x000fe20008410000 */
[----:B------:R-:W-:Y:S01]  /*0bd0*/  FSEL R17, RZ, 1, P0 ;  /* 0x3f800000ff117808 */ /* 0x000fe20000000000 */
[----:B---3--:R-:W-:Y:S01]  /*0be0*/  FFMA.FTZ R23, R16, -UR16, R23 ;  /* 0x8000001010177c23 */ /* 0x008fe20008010017 */
[----:B------:R-:W-:-:S03]  /*0bf0*/  IADD3 R16, P0, R22, UR6, RZ ;  /* 0x0000000616107c10 */ /* 0x000fc6000ff1e0ff */
[----:B----4-:R-:W-:Y:S01]  /*0c00*/  FFMA.FTZ R25, R17, -UR16, R25 ;  /* 0x8000001011197c23 */ /* 0x010fe20008010019 */
        /* <DEDUP_REMOVED lines=9> */
[----:B------:R-:W-:-:S03]  /*0ca0*/  F2FP.F16.F32.PACK_AB R28, RZ, R28 ;  /* 0x0000001cff1c723e */ /* 0x000fc600000000ff */
[----:B------:R-:W-:Y:S02]  /*0cb0*/  FMUL.FTZ R27, R27, UR17 ;  /* 0x000000111b1b7c20 */ /* 0x000fe40008410000 */
[----:B------:R0:W-:Y:S03]  /*0cc0*/  STG.E.U16 desc[UR12][R18.64], R28 ;  /* 0x0000001c12007986 */ /* 0x0001e6000c10150c */
[----:B------:R-:W-:Y:S01]  /*0cd0*/  F2FP.F16.F32.PACK_AB R27, RZ, R27 ;  /* 0x0000001bff1b723e */ /* 0x000fe200000000ff */
[C---:B------:R-:W-:Y:S01]  /*0ce0*/  FFMA.FTZ R23, R2.reuse, -UR20, R23 ;  /* 0x8000001402177c23 */ /* 0x040fe20008010017 */
[----:B------:R-:W-:Y:S01]  /*0cf0*/  F2FP.F16.F32.PACK_AB R20, RZ, R20 ;  /* 0x00000014ff14723e */ /* 0x000fe200000000ff */
        /* <DEDUP_REMOVED lines=10> */
[----:B------:R-:W-:-:S02]  /*0da0*/  F2FP.F16.F32.PACK_AB R23, RZ, R23 ;  /* 0x00000017ff17723e */ /* 0x000fc400000000ff */
[----:B------:R-:W-:Y:S02]  /*0db0*/  F2FP.F16.F32.PACK_AB R11, RZ, R11 ;  /* 0x0000000bff0b723e */ /* 0x000fe400000000ff */
[----:B------:R-:W-:Y:S02]  /*0dc0*/  F2FP.F16.F32.PACK_AB R13, RZ, R13 ;  /* 0x0000000dff0d723e */ /* 0x000fe400000000ff */
[----:B------:R-:W-:Y:S01]  /*0dd0*/  F2FP.F16.F32.PACK_AB R25, RZ, R25 ;  /* 0x00000019ff19723e */ /* 0x000fe200000000ff */
[----:B--2---:R-:W-:Y:S01]  /*0de0*/  HADD2.F32 R26, -RZ, R16.H0_H0 ;  /* 0x20000010ff1a7230 */ /* 0x004fe20000004100 */
[----:B------:R-:W-:-:S04]  /*0df0*/  IADD3 R16, P0, R24, UR22, RZ ;  /* 0x0000001618107c10 */ /* 0x000fc8000ff1e0ff */
        /* <DEDUP_REMOVED lines=21> */
[----:B------:R-:W-:Y:S02]  /*0f50*/  F2FP.F16.F32.PACK_AB R27, RZ, R27 ;  /* 0x0000001bff1b723e */ /* 0x000fe400000000ff */
        /* <DEDUP_REMOVED lines=8> */
.L_x_32:
[----:B------:R-:W-:Y:S05]  /*0fe0*/  BSYNC B0 ;  /* 0x0000000000007941 */ /* 0x000fea0003800000 */
.L_x_31:
[----:B------:R-:W-:-:S13]  /*0ff0*/  ISETP.GE.AND P0, PT, R21, UR8, PT ;  /* 0x0000000815007c0c */ /* 0x000fda000bf06270 */
[----:B------:R-:W-:Y:S05]  /*1000*/  @P0 EXIT ;  /* 0x000000000000094d */ /* 0x000fea0003800000 */
[----:B------:R-:W-:Y:S01]  /*1010*/  BSSY B0, `(.L_x_34) ;  /* 0x000001a000007945 */ /* 0x000fe20003800000 */
.L_x_35:
        /* <DEDUP_REMOVED lines=12> */
[----:B--2---:R-:W-:Y:S01]  /*10e0*/  HADD2.F32 R0, -RZ, R4.H0_H0 ;  /* 0x20000004ff007230 */ /* 0x004fe20000004100 */
[----:B------:R-:W-:-:S04]  /*10f0*/  IADD3 R4, P0, R7, UR26, RZ ;  /* 0x0000001a07047c10 */ /* 0x000fc8000ff1e0ff */
        /* <DEDUP_REMOVED lines=8> */
[----:B------:R-:W-:-:S05]  /*1180*/  F2FP.F16.F32.PACK_AB R3, RZ, R3 ;  /* 0x00000003ff03723e */ /* 0x000fca00000000ff */
[----:B------:R0:W-:Y:S01]  /*1190*/  STG.E.U16 desc[UR12][R4.64], R3 ;  /* 0x0000000304007986 */ /* 0x0001e2000c10150c */
[----:B------:R-:W-:Y:S05]  /*11a0*/  @!P0 BRA `(.L_x_35) ;  /* 0xfffffffc009c8947 */ /* 0x000fea000383ffff */
[----:B------:R-:W-:Y:S05]  /*11b0*/  BSYNC B0 ;  /* 0x0000000000007941 */ /* 0x000fea0003800000 */
.L_x_34:
[----:B------:R-:W-:Y:S05]  /*11c0*/  EXIT ;  /* 0x000000000000794d */ /* 0x000fea0003800000 */
.L_x_30:
        /* <DEDUP_REMOVED lines=22> */
[----:B--2---:R-:W-:Y:S01]  /*1330*/  HADD2.F32 R0, -RZ, R4.H0_H0 ;  /* 0x20000004ff007230 */ /* 0x004fe20000004100 */
[----:B------:R-:W-:-:S04]  /*1340*/  IADD3 R4, P0, R6, UR22, RZ ;  /* 0x0000001606047c10 */ /* 0x000fc8000ff1e0ff */
[----:B------:R-:W-:Y:S01]  /*1350*/  FADD.FTZ R0, R0, -UR18 ;  /* 0x8000001200007e21 */ /* 0x000fe20008010000 */
[----:B------:R-:W-:-:S03]  /*1360*/  IADD3.X R5, R7, UR23, RZ, P0, !PT ;  /* 0x0000001707057c10 */ /* 0x000fc600087fe4ff */
[----:B------:R-:W-:-:S06]  /*1370*/  FMUL.FTZ R0, R0, 1.4426950216293334961 ;  /* 0x3fb8aa3b00007820 */ /* 0x000fcc0000410000 */
[----:B------:R-:W0:Y:S02]  /*1380*/  MUFU.EX2 R0, R0 ;  /* 0x0000000000007308 */ /* 0x000e240000000800 */
[----:B0-----:R-:W-:-:S04]  /*1390*/  FFMA.FTZ R3, R3, -UR16, R0 ;  /* 0x8000001003037c23 */ /* 0x001fc80008010000 */
[----:B------:R-:W-:-:S04]  /*13a0*/  FFMA.FTZ R3, R2, -UR20, R3 ;  /* 0x8000001402037c23 */ /* 0x000fc80008010003 */
[----:B------:R-:W-:-:S05]  /*13b0*/  FMUL.FTZ R3, R3, UR17 ;  /* 0x0000001103037c20 */ /* 0x000fca0008410000 */
[----:B------:R-:W-:-:S05]  /*13c0*/  F2FP.F16.F32.PACK_AB R3, RZ, R3 ;  /* 0x00000003ff03723e */ /* 0x000fca00000000ff */
[----:B------:R0:W-:Y:S02]  /*13d0*/  STG.E.U16 desc[UR12][R4.64], R3 ;  /* 0x0000000304007986 */ /* 0x0001e4000c10150c */
.L_x_38:
[----:B------:R-:W-:Y:S05]  /*13e0*/  BSYNC B0 ;  /* 0x0000000000007941 */ /* 0x000fea0003800000 */
.L_x_37:
[----:B------:R-:W-:Y:S02]  /*13f0*/  ULDC UR4, c[0x0][0x0] ;  /* 0x0000000000047ab9 */ /* 0x000fe40000000800 */
[----:B------:R-:W-:Y:S02]  /*1400*/  UIADD3 UR6, UR7, UR8, -UR4 ;  /* 0x0000000807067290 */ /* 0x000fe4000fffe804 */
[----:B------:R-:W-:Y:S02]  /*1410*/  UIADD3 UR10, UP0, UP1, -UR7, UR10, UR4 ;  /* 0x0000000a070a7290 */ /* 0x000fe4000f91e104 */
[----:B------:R-:W-:Y:S02]  /*1420*/  UIADD3 UR4, -UR4, UR7, URZ ;  /* 0x0000000704047290 */ /* 0x000fe4000fffe13f */
[----:B------:R-:W-:Y:S01]  /*1430*/  IMAD.U32 R0, RZ, RZ, UR6 ;  /* 0x00000006ff007e24 */ /* 0x000fe2000f8e00ff */
[----:B------:R-:W-:Y:S01]  /*1440*/  UIADD3.X UR5, UR5, -0x1, URZ, UP0, UP1 ;  /* 0xffffffff05057890 */ /* 0x000fe200087e243f */
[----:B------:R-:W-:Y:S11]  /*1450*/  BRA `(.L_x_39) ;  /* 0x0000000000047947 */ /* 0x000ff60003800000 */
.L_x_36:
[----:B------:R-:W-:-:S05]  /*1460*/  UMOV UR4, URZ ;  /* 0x0000003f00047c82 */ /* 0x000fca0008000000 */
.L_x_39:
        /* <DEDUP_REMOVED lines=39> */
.L_x_42:
[----:B0-----:R-:W-:-:S06]  /*16e0*/  IMAD.WIDE R4, R21, 0x10, R8 ;  /* 0x0000001015047825 */ /* 0x001fcc00078e0208 */
[----:B------:R-:W2:Y:S01]  /*16f0*/  LDG.E.128 R4, desc[UR12][R4.64] ;  /* 0x0000000c04047981 */ /* 0x000ea2000c1e1d00 */
[----:B------:R-:W-:-:S04]  /*1700*/  VIADD R15, R13, -UR4 ;  /* 0x800000040d0f7c36 */ /* 0x000fc80008000000 */
[C---:B------:R-:W-:Y:S01]  /*1710*/  VIADD R14, R15.reuse, 0x1 ;  /* 0x000000010f0e7836 */ /* 0x040fe20000000000 */
[C---:B------:R-:W-:Y:S01]  /*1720*/  ISETP.NE.U32.AND P4, PT, R15.reuse, UR14, PT ;  /* 0x0000000e0f007c0c */ /* 0x040fe2000bf85070 */
[C---:B------:R-:W-:Y:S01]  /*1730*/  VIADD R16, R15.reuse, 0x2 ;  /* 0x000000020f107836 */ /* 0x040fe20000000000 */
[----:B------:R-:W-:Y:S01]  /*1740*/  SHF.R.S32.HI R13, RZ, 0x1f, R15 ;  /* 0x0000001fff0d7819 */ /* 0x000fe2000001140f */
[----:B------:R-:W-:Y:S01]  /*1750*/  VIADD R18, R15, 0x4 ;  /* 0x000000040f127836 */ /* 0x000fe20000000000 */
[----:B------:R-:W-:Y:S02]  /*1760*/  ISETP.NE.U32.AND P2, PT, R14, UR14, PT ;  /* 0x0000000e0e007c0c */ /* 0x000fe4000bf45070 */
[----:B------:R-:W-:Y:S02]  /*1770*/  ISETP.NE.AND.EX P4, PT, R13, UR15, PT, P4 ;  /* 0x0000000f0d007c0c */ /* 0x000fe4000bf85340 */
[----:B------:R-:W-:Y:S02]  /*1780*/  SHF.R.S32.HI R14, RZ, 0x1f, R14 ;  /* 0x0000001fff0e7819 */ /* 0x000fe4000001140e */
[----:B------:R-:W-:-:S02]  /*1790*/  ISETP.NE.U32.AND P3, PT, R16, UR14, PT ;  /* 0x0000000e10007c0c */ /* 0x000fc4000bf65070 */
[----:B------:R-:W-:Y:S02]  /*17a0*/  SHF.R.S32.HI R17, RZ, 0x1f, R16 ;  /* 0x0000001fff117819 */ /* 0x000fe40000011410 */
[----:B------:R-:W-:Y:S02]  /*17b0*/  ISETP.NE.AND.EX P2, PT, R14, UR15, PT, P2 ;  /* 0x0000000f0e007c0c */ /* 0x000fe4000bf45320 */
[----:B------:R-:W-:Y:S02]  /*17c0*/  ISETP.NE.AND.EX P3, PT, R17, UR15, PT, P3 ;  /* 0x0000000f11007c0c */ /* 0x000fe4000bf65330 */
[----:B------:R-:W-:Y:S02]  /*17d0*/  ISETP.NE.U32.AND P0, PT, R18, UR14, PT ;  /* 0x0000000e12007c0c */ /* 0x000fe4000bf05070 */
[----:B------:R-:W-:-:S04]  /*17e0*/  SHF.R.S32.HI R18, RZ, 0x1f, R18 ;  /* 0x0000001fff127819 */ /* 0x000fc80000011412 */
[----:B------:R-:W-:Y:S01]  /*17f0*/  ISETP.NE.AND.EX P0, PT, R18, UR15, PT, P0 ;  /* 0x0000000f12007c0c */ /* 0x000fe2000bf05300 */
[----:B--2---:R-:W-:Y:S01]  /*1800*/  HADD2.F32 R13, -RZ, R4.H0_H0 ;  /* 0x20000004ff0d7230 */ /* 0x004fe20000004100 */
[----:B------:R-:W-:Y:S01]  /*1810*/  SHF.R.U64 R20, R6, 0x10, R7 ;  /* 0x0000001006147819 */ /* 0x000fe20000001207 */
[----:B------:R-:W-:Y:S01]  /*1820*/  HADD2.F32 R16, -RZ, R5.H0_H0 ;  /* 0x20000005ff107230 */ /* 0x000fe20000004100 */
[----:B------:R-:W-:Y:S01]  /*1830*/  SHF.R.U64 R22, R4, 0x10, R5 ;  /* 0x0000001004167819 */ /* 0x000fe20000001205 */
[----:B------:R-:W-:Y:S02]  /*1840*/  HADD2.F32 R17, -RZ, R6.H0_H0 ;  /* 0x20000006ff117230 */ /* 0x000fe40000004100 */
[----:B------:R-:W-:Y:S01]  /*1850*/  FADD.FTZ R13, R13, -UR18 ;  /* 0x800000120d0d7e21 */ /* 0x000fe20008010000 */
[----:B------:R-:W-:Y:S02]  /*1860*/  HADD2.F32 R20, -RZ, R20.H0_H0 ;  /* 0x20000014ff147230 */ /* 0x000fe40000004100 */
[----:B------:R-:W-:Y:S01]  /*1870*/  FADD.FTZ R16, R16, -UR18 ;  /* 0x8000001210107e21 */ /* 0x000fe20008010000 */
[----:B------:R-:W-:Y:S01]  /*1880*/  FMUL.FTZ R14, R13, 1.4426950216293334961 ;  /* 0x3fb8aa3b0d0e7820 */ /* 0x000fe20000410000 */
[----:B------:R-:W-:-:S02]  /*1890*/  VIADD R13, R15, 0x3 ;  /* 0x000000030f0d7836 */ /* 0x000fc40000000000 */
[----:B------:R-:W-:Y:S01]  /*18a0*/  FADD.FTZ R17, R17, -UR18 ;  /* 0x8000001211117e21 */ /* 0x000fe20008010000 */
[----:B------:R-:W-:Y:S02]  /*18b0*/  FADD.FTZ R20, R20, -UR18 ;  /* 0x8000001214147e21 */ /* 0x000fe40008010000 */
[----:B------:R-:W-:Y:S01]  /*18c0*/  ISETP.NE.U32.AND P1, PT, R13, UR14, PT ;  /* 0x0000000e0d007c0c */ /* 0x000fe2000bf25070 */
[----:B------:R-:W0:Y:S01]  /*18d0*/  MUFU.EX2 R14, R14 ;  /* 0x0000000e000e7308 */ /* 0x000e220000000800 */
[----:B------:R-:W-:Y:S01]  /*18e0*/  SHF.R.S32.HI R19, RZ, 0x1f, R13 ;  /* 0x0000001fff137819 */ /* 0x000fe2000001140d */
[----:B------:R-:W-:Y:S01]  /*18f0*/  FMUL.FTZ R13, R16, 1.4426950216293334961 ;  /* 0x3fb8aa3b100d7820 */ /* 0x000fe20000410000 */
[----:B------:R-:W-:Y:S02]  /*1900*/  HADD2.F32 R16, -RZ, R7.H0_H0 ;  /* 0x20000007ff107230 */ /* 0x000fe40000004100 */
[----:B------:R-:W-:Y:S01]  /*1910*/  ISETP.NE.AND.EX P1, PT, R19, UR15, PT, P1 ;  /* 0x0000000f13007c0c */ /* 0x000fe2000bf25310 */
[----:B------:R-:W-:Y:S01]  /*1920*/  FMUL.FTZ R19, R17, 1.4426950216293334961 ;  /* 0x3fb8aa3b11137820 */ /* 0x000fe20000410000 */
[----:B------:R-:W-:Y:S01]  /*1930*/  SHF.R.U32.HI R17, RZ, 0x10, R5 ;  /* 0x00000010ff117819 */ /* 0x000fe20000011605 */
[----:B------:R-:W-:Y:S01]  /*1940*/  FADD.FTZ R18, R16, -UR18 ;  /* 0x8000001210127e21 */ /* 0x000fe20008010000 */
[----:B------:R-:W-:Y:S01]  /*1950*/  HADD2.F32 R5, -RZ, R22.H0_H0 ;  /* 0x20000016ff057230 */ /* 0x000fe20000004100 */
[----:B------:R-:W-:Y:S01]  /*1960*/  SHF.R.U32.HI R16, RZ, 0x10, R7 ;  /* 0x00000010ff107819 */ /* 0x000fe20000011607 */
[C---:B------:R-:W-:Y:S01]  /*1970*/  VIADD R22, R15.reuse, 0x5 ;  /* 0x000000050f167836 */ /* 0x040fe20000000000 */
[----:B------:R-:W1:Y:S01]  /*1980*/  MUFU.EX2 R13, R13 ;  /* 0x0000000d000d7308 */ /* 0x000e620000000800 */
[----:B------:R-:W-:-:S02]  /*1990*/  VIADD R7, R15, 0x6 ;  /* 0x000000060f077836 */ /* 0x000fc40000000000 */
[----:B------:R-:W-:Y:S01]  /*19a0*/  FMUL.FTZ R6, R18, 1.4426950216293334961 ;  /* 0x3fb8aa3b12067820 */ /* 0x000fe20000410000 */
[----:B------:R-:W-:Y:S01]  /*19b0*/  HADD2.F32 R17, -RZ, R17.H0_H0 ;  /* 0x20000011ff117230 */ /* 0x000fe20000004100 */
[----:B------:R-:W-:Y:S01]  /*19c0*/  ISETP.NE.U32.AND P5, PT, R22, UR14, PT ;  /* 0x0000000e16007c0c */ /* 0x000fe2000bfa5070 */
[----:B------:R-:W-:Y:S01]  /*19d0*/  VIADD R18, R15, 0x7 ;  /* 0x000000070f127836 */ /* 0x000fe20000000000 */
[----:B------:R-:W-:Y:S01]  /*19e0*/  FSEL R15, RZ, 1, P4 ;  /* 0x3f800000ff0f7808 */ /* 0x000fe20002000000 */
[----:B------:R-:W-:Y:S01]  /*19f0*/  FADD.FTZ R5, R5, -UR18 ;  /* 0x8000001205057e21 */ /* 0x000fe20008010000 */
[----:B------:R2:W3:Y:S01]  /*1a00*/  MUFU.EX2 R4, R19 ;  /* 0x0000001300047308 */ /* 0x0004e20000000800 */
[----:B------:R-:W-:Y:S01]  /*1a10*/  ISETP.NE.U32.AND P4, PT, R7, UR14, PT ;  /* 0x0000000e07007c0c */ /* 0x000fe2000bf85070 */
[----:B------:R-:W-:Y:S01]  /*1a20*/  FADD.FTZ R17, R17, -UR18 ;  /* 0x8000001211117e21 */ /* 0x000fe20008010000 */
[----:B------:R-:W-:Y:S01]  /*1a30*/  FMUL.FTZ R5, R5, 1.4426950216293334961 ;  /* 0x3fb8aa3b05057820 */ /* 0x000fe20000410000 */
[----:B------:R-:W-:Y:S01]  /*1a40*/  SHF.R.S32.HI R23, RZ, 0x1f, R18 ;  /* 0x0000001fff177819 */ /* 0x000fe20000011412 */
[----:B0-----:R-:W-:-:S03]  /*1a50*/  FFMA.FTZ R15, R15, -UR16, R14 ;  /* 0x800000100f0f7c23 */ /* 0x001fc6000801000e */
[----:B------:R-:W0:Y:S01]  /*1a60*/  MUFU.EX2 R6, R6 ;  /* 0x0000000600067308 */ /* 0x000e220000000800 */
[----:B--2---:R-:W-:Y:S01]  /*1a70*/  SHF.R.S32.HI R19, RZ, 0x1f, R22 ;  /* 0x0000001fff137819 */ /* 0x004fe20000011416 */
[----:B------:R-:W-:Y:S01]  /*1a80*/  FFMA.FTZ R15, R2, -UR20, R15 ;  /* 0x80000014020f7c23 */ /* 0x000fe2000801000f */
[----:B------:R-:W-:Y:S01]  /*1a90*/  SHF.R.S32.HI R22, RZ, 0x1f, R7 ;  /* 0x0000001fff167819 */ /* 0x000fe20000011407 */
[----:B------:R-:W-:Y:S01]  /*1aa0*/  FMUL.FTZ R7, R20, 1.4426950216293334961 ;  /* 0x3fb8aa3b14077820 */ /* 0x000fe20000410000 */
[----:B------:R-:W-:Y:S01]  /*1ab0*/  FSEL R20, RZ, 1, P3 ;  /* 0x3f800000ff147808 */ /* 0x000fe20001800000 */
[----:B------:R-:W-:Y:S01]  /*1ac0*/  FMUL.FTZ R15, R15, UR17 ;  /* 0x000000110f0f7c20 */ /* 0x000fe20008410000 */
[----:B------:R-:W-:Y:S01]  /*1ad0*/  ISETP.NE.U32.AND P3, PT, R18, UR14, PT ;  /* 0x0000000e12007c0c */ /* 0x000fe2000bf65070 */
[----:B------:R-:W-:Y:S01]  /*1ae0*/  FMUL.FTZ R18, R17, 1.4426950216293334961 ;  /* 0x3fb8aa3b11127820 */ /* 0x000fe20000410000 */
[----:B------:R-:W-:Y:S01]  /*1af0*/  HADD2.F32 R17, -RZ, R16.H0_H0 ;  /* 0x20000010ff117230 */ /* 0x000fe20000004100 */
[----:B------:R-:W2:Y:S01]  /*1b00*/  MUFU.EX2 R7, R7 ;  /* 0x0000000700077308 */ /* 0x000ea20000000800 */
[----:B------:R-:W-:-:S02]  /*1b10*/  ISETP.NE.AND.EX P5, PT, R19, UR15, PT, P5 ;  /* 0x0000000f13007c0c */ /* 0x000fc4000bfa5350 */
[----:B------:R-:W-:Y:S01]  /*1b20*/  FSEL R19, RZ, 1, P0 ;  /* 0x3f800000ff137808 */ /* 0x000fe20000000000 */
[----:B------:R-:W-:Y:S01]  /*1b30*/  FADD.FTZ R14, R17, -UR18 ;  /* 0x80000012110e7e21 */ /* 0x000fe20008010000 */
[----:B------:R-:W-:Y:S01]  /*1b40*/  ISETP.NE.AND.EX P4, PT, R22, UR15, PT, P4 ;  /* 0x0000000f16007c0c */ /* 0x000fe2000bf85340 */
[----:B-1----:R-:W-:Y:S01]  /*1b50*/  FFMA.FTZ R17, R20, -UR16, R13 ;  /* 0x8000001014117c23 */ /* 0x002fe2000801000d */
[----:B------:R-:W-:Y:S01]  /*1b60*/  ISETP.NE.AND.EX P3, PT, R23, UR15, PT, P3 ;  /* 0x0000000f17007c0c */ /* 0x000fe2000bf65330 */
[----:B------:R-:W1:Y:S01]  /*1b70*/  MUFU.EX2 R5, R5 ;  /* 0x0000000500057308 */ /* 0x000e620000000800 */
[----:B---3--:R-:W-:Y:S01]  /*1b80*/  FFMA.FTZ R13, R19, -UR16, R4 ;  /* 0x80000010130d7c23 */ /* 0x008fe20008010004 */
[----:B------:R-:W-:Y:S01]  /*1b90*/  FSEL R23, RZ, 1, P4 ;  /* 0x3f800000ff177808 */ /* 0x000fe20002000000 */
[----:B------:R-:W-:Y:S01]  /*1ba0*/  FMUL.FTZ R4, R14, 1.4426950216293334961 ;  /* 0x3fb8aa3b0e047820 */ /* 0x000fe20000410000 */
[----:B------:R-:W-:Y:S01]  /*1bb0*/  FSEL R20, RZ, 1, P5 ;  /* 0x3f800000ff147808 */ /* 0x000fe20002800000 */
[----:B------:R-:W-:Y:S01]  /*1bc0*/  FFMA.FTZ R17, R2, -UR20, R17 ;  /* 0x8000001402117c23 */ /* 0x000fe20008010011 */
[----:B------:R-:W-:Y:S01]  /*1bd0*/  FSEL R19, RZ, 1, P1 ;  /* 0x3f800000ff137808 */ /* 0x000fe20000800000 */
[----:B0-----:R-:W-:Y:S01]  /*1be0*/  FFMA.FTZ R23, R23, -UR16, R6 ;  /* 0x8000001017177c23 */ /* 0x001fe20008010006 */
[----:B------:R-:W0:Y:S01]  /*1bf0*/  MUFU.EX2 R16, R18 ;  /* 0x0000001200107308 */ /* 0x000e220000000800 */
[----:B------:R-:W-:Y:S01]  /*1c00*/  FSEL R6, RZ, 1, P2 ;  /* 0x3f800000ff067808 */ /* 0x000fe20001000000 */
[----:B--2---:R-:W-:Y:S01]  /*1c10*/  FFMA.FTZ R7, R20, -UR16, R7 ;  /* 0x8000001014077c23 */ /* 0x004fe20008010007 */
[----:B------:R-:W-:Y:S01]  /*1c20*/  FMUL.FTZ R14, R17, UR17 ;  /* 0x00000011110e7c20 */ /* 0x000fe20008410000 */
[C---:B------:R-:W-:Y:S01]  /*1c30*/  FFMA.FTZ R23, R2.reuse, -UR20, R23 ;  /* 0x8000001402177c23 */ /* 0x040fe20008010017 */
[C---:B------:R-:W-:Y:S01]  /*1c40*/  FFMA.FTZ R13, R2.reuse, -UR20, R13 ;  /* 0x80000014020d7c23 */ /* 0x040fe2000801000d */
[----:B------:R-:W-:-:S02]  /*1c50*/  FFMA.FTZ R7, R2, -UR20, R7 ;  /* 0x8000001402077c23 */ /* 0x000fc40008010007 */
[----:B------:R-:W2:Y:S01]  /*1c60*/  MUFU.EX2 R4, R4 ;  /* 0x0000000400047308 */ /* 0x000ea20000000800 */
[----:B-1----:R-:W-:Y:S01]  /*1c70*/  FFMA.FTZ R17, R6, -UR16, R5 ;  /* 0x8000001006117c23 */ /* 0x002fe20008010005 */
[----:B------:R-:W-:Y:S01]  /*1c80*/  FMUL.FTZ R7, R7, UR17 ;  /* 0x0000001107077c20 */ /* 0x000fe20008410000 */
[----:B------:R-:W-:Y:S02]  /*1c90*/  FMUL.FTZ R23, R23, UR17 ;  /* 0x0000001117177c20 */ /* 0x000fe40008410000 */
[----:B------:R-:W-:Y:S02]  /*1ca0*/  FFMA.FTZ R17, R2, -UR20, R17 ;  /* 0x8000001402117c23 */ /* 0x000fe40008010011 */
[----:B------:R-:W-:Y:S01]  /*1cb0*/  F2FP.F16.F32.PACK_AB R7, RZ, R7 ;  /* 0x00000007ff07723e */ /* 0x000fe200000000ff */
[----:B0-----:R-:W-:Y:S01]  /*1cc0*/  FFMA.FTZ R5, R19, -UR16, R16 ;  /* 0x8000001013057c23 */ /* 0x001fe20008010010 */
[----:B------:R-:W-:Y:S01]  /*1cd0*/  F2FP.F16.F32.PACK_AB R16, RZ, R14 ;  /* 0x0000000eff10723e */ /* 0x000fe200000000ff */
[----:B------:R-:W-:Y:S01]  /*1ce0*/  FMUL.FTZ R14, R17, UR17 ;  /* 0x00000011110e7c20 */ /* 0x000fe20008410000 */
[----:B------:R-:W-:-:S02]  /*1cf0*/  FSEL R19, RZ, 1, P3 ;  /* 0x3f800000ff137808 */ /* 0x000fc40001800000 */
[----:B------:R-:W-:Y:S02]  /*1d00*/  F2FP.F16.F32.PACK_AB R6, RZ, R23 ;  /* 0x00000017ff06723e */ /* 0x000fe400000000ff */
[----:B------:R-:W-:Y:S01]  /*1d10*/  LOP3.LUT R16, R16, 0xffff, RZ, 0xc0, !PT ;  /* 0x0000ffff10107812 */ /* 0x000fe200078ec0ff */
[----:B--2---:R-:W-:Y:S01]  /*1d20*/  FFMA.FTZ R19, R19, -UR16, R4 ;  /* 0x8000001013137c23 */ /* 0x004fe20008010004 */
[----:B------:R-:W-:Y:S01]  /*1d30*/  F2FP.F16.F32.PACK_AB R4, R14, R15 ;  /* 0x0000000f0e04723e */ /* 0x000fe200000000ff */
[----:B------:R-:W-:Y:S01]  /*1d40*/  FMUL.FTZ R14, R13, UR17 ;  /* 0x000000110d0e7c20 */ /* 0x000fe20008410000 */
[----:B------:R-:W-:Y:S01]  /*1d50*/  PRMT R15, R7, 0x7610, R15 ;  /* 0x00007610070f7816 */ /* 0x000fe2000000000f */
[--C-:B------:R-:W-:Y:S01]  /*1d60*/  FFMA.FTZ R7, R2, -UR20, R5.reuse ;  /* 0x8000001402077c23 */ /* 0x100fe20008010005 */
[----:B------:R-:W-:Y:S01]  /*1d70*/  PRMT R5, R4, 0x7632, R5 ;  /* 0x0000763204057816 */ /* 0x000fe20000000005 */
[----:B------:R-:W-:Y:S01]  /*1d80*/  FFMA.FTZ R19, R2, -UR20, R19 ;  /* 0x8000001402137c23 */ /* 0x000fe20008010013 */
[----:B------:R-:W-:Y:S01]  /*1d90*/  LOP3.LUT R6, R6, 0xffff, RZ, 0xc0, !PT ;  /* 0x0000ffff06067812 */ /* 0x000fe200078ec0ff */
[----:B------:R-:W-:Y:S01]  /*1da0*/  FMUL.FTZ R13, R7, UR17 ;  /* 0x00000011070d7c20 */ /* 0x000fe20008410000 */
[----:B------:R-:W-:Y:S01]  /*1db0*/  LOP3.LUT R5, R5, 0xffff, RZ, 0xc0, !PT ;  /* 0x0000ffff05057812 */ /* 0x000fe200078ec0ff */
[----:B------:R-:W-:Y:S01]  /*1dc0*/  FMUL.FTZ R19, R19, UR17 ;  /* 0x0000001113137c20 */ /* 0x000fe20008410000 */
[----:B------:R-:W-:-:S02]  /*1dd0*/  LOP3.LUT R7, R15, 0xffff, RZ, 0xc0, !PT ;  /* 0x0000ffff0f077812 */ /* 0x000fc400078ec0ff */
[----:B------:R-:W-:Y:S02]  /*1de0*/  F2FP.F16.F32.PACK_AB R13, R14, R13 ;  /* 0x0000000d0e0d723e */ /* 0x000fe400000000ff */
[----:B------:R-:W-:Y:S02]  /*1df0*/  SHF.L.U64.HI R17, R5, 0x10, RZ ;  /* 0x0000001005117819 */ /* 0x000fe400000102ff */
[----:B------:R-:W-:Y:S02]  /*1e00*/  SHF.L.U64.HI R15, R7, 0x10, RZ ;  /* 0x00000010070f7819 */ /* 0x000fe400000102ff */
[----:B------:R-:W-:Y:S02]  /*1e10*/  PRMT R14, R13, 0x7632, R14 ;  /* 0x000076320d0e7816 */ /* 0x000fe4000000000e */
[----:B------:R-:W-:Y:S02]  /*1e20*/  F2FP.F16.F32.PACK_AB R19, RZ, R19 ;  /* 0x00000013ff13723e */ /* 0x000fe400000000ff */
        /* <DEDUP_REMOVED lines=15> */
.L_x_41:
[----:B------:R-:W-:Y:S05]  /*1f20*/  BSYNC B0 ;  /* 0x0000000000007941 */ /* 0x000fea0003800000 */
.L_x_40:
[----:B------:R-:W-:Y:S05]  /*1f30*/  @P6 EXIT ;  /* 0x000000000000694d */ /* 0x000fea0003800000 */
.L_x_43:
[----:B01----:R-:W-:-:S06]  /*1f40*/  IMAD.WIDE R4, R3, 0x2, R8 ;  /* 0x0000000203047825 */ /* 0x003fcc00078e0208 */
[----:B------:R-:W2:Y:S01]  /*1f50*/  LDG.E.U16 R4, desc[UR12][R4.64] ;  /* 0x0000000c04047981 */ /* 0x000ea2000c1e1500 */
[----:B------:R-:W-:-:S05]  /*1f60*/  VIADD R7, R3, -UR4 ;  /* 0x8000000403077c36 */ /* 0x000fca0008000000 */
[----:B------:R-:W-:Y:S02]  /*1f70*/  ISETP.NE.U32.AND P0, PT, R7, UR14, PT ;  /* 0x0000000e07007c0c */ /* 0x000fe4000bf05070 */
[----:B------:R-:W-:-:S04]  /*1f80*/  SHF.R.S32.HI R7, RZ, 0x1f, R7 ;  /* 0x0000001fff077819 */ /* 0x000fc80000011407 */
[----:B------:R-:W-:-:S04]  /*1f90*/  ISETP.NE.AND.EX P0, PT, R7, UR15, PT, P0 ;  /* 0x0000000f07007c0c */ /* 0x000fc8000bf05300 */
[----:B------:R-:W-:Y:S01]  /*1fa0*/  FSEL R7, RZ, 1, P0 ;  /* 0x3f800000ff077808 */ /* 0x000fe20000000000 */
[----:B--2---:R-:W-:Y:S02]  /*1fb0*/  HADD2.F32 R6, -RZ, R4.H0_H0 ;  /* 0x20000004ff067230 */ /* 0x004fe40000004100 */
        /* <DEDUP_REMOVED lines=9> */
[----:B------:R-:W-:-:S05]  /*2050*/  F2FP.F16.F32.PACK_AB R7, RZ, R7 ;  /* 0x00000007ff07723e */ /* 0x000fca00000000ff */
[----:B------:R1:W-:Y:S01]  /*2060*/  STG.E.U16 desc[UR12][R4.64], R7 ;  /* 0x0000000704007986 */ /* 0x0003e2000c10150c */
[----:B------:R-:W-:Y:S05]  /*2070*/  @!P0 BRA `(.L_x_43) ;  /* 0xfffffffc00b08947 */ /* 0x000fea000383ffff */
[----:B------:R-:W-:Y:S05]  /*2080*/  EXIT ;  /* 0x000000000000794d */ /* 0x000fea0003800000 */
.L_x_44:
        /* <DEDUP_REMOVED lines=15> */
.L_x_256:


//--------------------- .text._Z28cunn_SoftMaxXEntropyBackwardILi8EN3c104HalfEfS1_26LogSoftMaxBackwardEpilogueEvPT0_S4_PT2_S6_Plfi --------------------------
	.section	.text._Z28cunn_SoftMaxXEntropyBackwardILi8EN3c104HalfEfS1_26LogSoftMaxBackwardEpilogueEvPT0_S4_PT2_S6_Plfi,"ax",@progbits
	.align	128
        .global         _Z28cunn_SoftMaxXEntropyBackwardILi8EN3c104HalfEfS1_26LogSoftMaxBackwardEpilogueEvPT0_S4_PT2_S6_Plfi
        .type           _Z28cunn_SoftMaxXEntropyBackwardILi8EN3c104HalfEfS1_26LogSoftMaxBackwardEpilogueEvPT0_S4_PT2_S6_Plfi,@function
        .size           _Z28cunn_SoftMaxXEntropyBackwardILi8EN3c104HalfEfS1_26LogSoftMaxBackwardEpilogueEvPT0_S4_PT2_S6_Plfi,(.L_x_257 - _Z28cunn_SoftMaxXEntropyBackwardILi8EN3c104HalfEfS1_26LogSoftMaxBackwardEpilogueEvPT0_S4_PT2_S6_Plfi)
        .other          _Z28cunn_SoftMaxXEntropyBackwardILi8EN3c104HalfEfS1_26LogSoftMaxBackwardEpilogueEvPT0_S4_PT2_S6_Plfi,@"STO_CUDA_ENTRY STV_DEFAULT"
_Z28cunn_SoftMaxXEntropyBackwardILi8EN3c104HalfEfS1_26LogSoftMaxBackwardEpilogueEvPT0_S4_PT2_S6_Plfi:
.text._Z28cunn_SoftMaxXEntropyBackwardILi8EN3c104HalfEfS1_26LogSoftMaxBackwardEpilogueEvPT0_S4_PT2_S6_Plfi:
[----:B------:R-:W-:Y:S08]  /*0000*/  LDC R1, c[0x0][0x28] ;  /* 0x00000a00ff017b82 */ /* 0x000ff00000000800 */
[----:B------:R-:W0:Y:S01]  /*0010*/  S2UR UR10, SR_CTAID.X ;  /* 0x00000000000a79c3 */ /* 0x000e220000002500 */
[----:B------:R-:W-:Y:S01]  /*0020*/  ULDC.64 UR4, c[0x0][0x228] ;  /* 0x00008a0000047ab9 */ /* 0x000fe20000000a00 */
[----:B------:R-:W-:Y:S01]  /*0030*/  ULDC.64 UR6, c[0x0][0x230] ;  /* 0x00008c0000067ab9 */ /* 0x000fe20000000a00 */
[----:B------:R-:W-:Y:S01]  /*0040*/  ULDC.64 UR8, c[0x0][0x220] ;  /* 0x0000880000087ab9 */ /* 0x000fe20000000a00 */
[----:B------:R-:W-:-:S04]  /*0050*/  ULDC.64 UR12, c[0x0][0x208] ;  /* 0x00008200000c7ab9 */ /* 0x000fc80000000a00 */
[----:B------:R-:W1:Y:S01]  /*0060*/  LDC.64 R2, c[0x0][0x238] ;  /* 0x00008e00ff027b82 */ /* 0x000e620000000a00 */
[----:B0-----:R-:W-:-:S06]  /*0070*/  UIMAD.WIDE.U32 UR4, UR10, 0x2, UR4 ;  /* 0x000000020a0478a5 */ /* 0x001fcc000f8e0004 */
[----:B------:R-:W-:Y:S02]  /*0080*/  IMAD.U32 R4, RZ, RZ, UR4 ;  /* 0x00000004ff047e24 */ /* 0x000fe4000f8e00ff */
[----:B------:R-:W-:Y:S01]  /*0090*/  IMAD.U32 R5, RZ, RZ, UR5 ;  /* 0x00000005ff057e24 */ /* 0x000fe2000f8e00ff */
[----:B------:R-:W-:Y:S02]  /*00a0*/  UIMAD.WIDE.U32 UR4, UR10, 0x8, UR6 ;  /* 0x000000080a0478a5 */ /* 0x000fe4000f8e0006 */
[----:B------:R-:W-:Y:S02]  /*00b0*/  UIMAD.WIDE.U32 UR6, UR10, 0x2, UR8 ;  /* 0x000000020a0678a5 */ /* 0x000fe4000f8e0008 */
[----:B------:R0:W2:Y:S02]  /*00c0*/  LDG.E.U16 R4, desc[UR12][R4.64] ;  /* 0x0000000c04047981 */ /* 0x0000a4000c1e1500 */
[----:B------:R-:W-:Y:S02]  /*00d0*/  IMAD.U32 R6, RZ, RZ, UR4 ;  /* 0x00000004ff067e24 */ /* 0x000fe4000f8e00ff */
[----:B------:R-:W-:Y:S01]  /*00e0*/  IMAD.U32 R7, RZ, RZ, UR5 ;  /* 0x00000005ff077e24 */ /* 0x000fe2000f8e00ff */
[----:B-1----:R-:W-:Y:S01]  /*00f0*/  R2UR UR8, R3 ;  /* 0x00000000030872ca */ /* 0x002fe200000e0000 */
[----:B------:R-:W-:Y:S01]  /*0100*/  IMAD.U32 R8, RZ, RZ, UR6 ;  /* 0x00000006ff087e24 */ /* 0x000fe2000f8e00ff */
[----:B------:R-:W-:Y:S01]  /*0110*/  ULDC UR4, c[0x0][0x210] ;  /* 0x0000840000047ab9 */ /* 0x000fe20000000800 */
[----:B------:R-:W-:Y:S01]  /*0120*/  IMAD.U32 R9, RZ, RZ, UR7 ;  /* 0x00000007ff097e24 */ /* 0x000fe2000f8e00ff */
[----:B------:R-:W-:Y:S01]  /*0130*/  ULDC UR5, c[0x0][0x218] ;  /* 0x0000860000057ab9 */ /* 0x000fe20000000800 */
[----:B------:R-:W3:Y:S04]  /*0140*/  LDG.E.64 R6, desc[UR12][R6.64] ;  /* 0x0000000c06067981 */ /* 0x000ee8000c1e1b00 */
[----:B------:R-:W4:Y:S04]  /*0150*/  LDG.E.U16 R8, desc[UR12][R8.64] ;  /* 0x0000000c08087981 */ /* 0x000f28000c1e1500 */
[----:B------:R-:W-:-:S02]  /*0160*/  UIMAD UR10, UR10, UR8, URZ ;  /* 0x000000080a0a72a4 */ /* 0x000fc4000f8e023f */
[----:B------:R-:W-:Y:S01]  /*0170*/  I2FP.F32.S32 R0, UR8 ;  /* 0x0000000800007c45 */ /* 0x000fe20008201400 */
[----:B------:R-:W1:Y:S01]  /*0180*/  S2R R21, SR_TID.X ;  /* 0x0000000000157919 */ /* 0x000e620000002100 */
[----:B------:R-:W-:Y:S02]  /*0190*/  ULEA UR4, UR10, UR4, 0x1 ;  /* 0x000000040a047291 */ /* 0x000fe4000f8e083f */
[----:B0-----:R0:W5:Y:S01]  /*01a0*/  MUFU.RCP R5, R0 ;  /* 0x0000000000057308 */ /* 0x0011620000001000 */
[----:B------:R-:W-:Y:S02]  /*01b0*/  ULEA UR5, UR10, UR5, 0x1 ;  /* 0x000000050a057291 */ /* 0x000fe4000f8e083f */
[----:B------:R-:W-:Y:S02]  /*01c0*/  ULOP3.LUT UR4, UR4, 0xe, URZ, 0xc0, !UPT ;  /* 0x0000000e04047892 */ /* 0x000fe4000f8ec03f */
[----:B------:R-:W-:-:S04]  /*01d0*/  ULOP3.LUT UR5, UR5, 0xe, URZ, 0xc0, !UPT ;  /* 0x0000000e05057892 */ /* 0x000fc8000f8ec03f */
[----:B------:R-:W-:Y:S01]  /*01e0*/  IMAD.U32 R3, RZ, RZ, UR4 ;  /* 0x00000004ff037e24 */ /* 0x000fe2000f8e00ff */
[----:B------:R-:W-:Y:S01]  /*01f0*/  USHF.R.U64 UR7, UR5, 0x1, URZ ;  /* 0x0000000105077899 */ /* 0x000fe2000800123f */
[----:B------:R-:W-:Y:S02]  /*0200*/  ULDC UR4, c[0x0][0x23c] ;  /* 0x00008f0000047ab9 */ /* 0x000fe40000000800 */
[----:B------:R-:W-:Y:S01]  /*0210*/  UMOV UR5, URZ ;  /* 0x0000003f00057c82 */ /* 0x000fe20008000000 */
[----:B0-----:R-:W-:Y:S02]  /*0220*/  SHF.R.U64 R0, R3, 0x1, RZ ;  /* 0x0000000103007819 */ /* 0x001fe400000012ff */
[----:B-----5:R-:W-:Y:S02]  /*0230*/  R2UR UR20, R5 ;  /* 0x00000000051472ca */ /* 0x020fe400000e0000 */
[----:B------:R-:W-:Y:S01]  /*0240*/  ISETP.NE.AND P0, PT, R0, UR7, PT ;  /* 0x0000000700007c0c */ /* 0x000fe2000bf05270 */
[----:B------:R-:W-:-:S02]  /*0250*/  IMAD.U32 R0, RZ, RZ, UR4 ;  /* 0x00000004ff007e24 */ /* 0x000fc4000f8e00ff */
[----:B--2---:R-:W-:-:S05]  /*0260*/  HADD2.F32 R4, -RZ, R4.H0_H0 ;  /* 0x20000004ff047230 */ /* 0x004fca0000004100 */
[----:B------:R-:W-:Y:S01]  /*0270*/  R2UR UR16, R4 ;  /* 0x00000000041072ca */ /* 0x000fe200000e0000 */
[----:B------:R-:W-:Y:S01]  /*0280*/  FADD.FTZ R4, -R2, 1 ;  /* 0x3f80000002047421 */ /* 0x000fe20000010100 */
[----:B---3--:R-:W-:Y:S02]  /*0290*/  R2UR UR14, R6 ;  /* 0x00000000060e72ca */ /* 0x008fe400000e0000 */
[----:B------:R-:W-:Y:S01]  /*02a0*/  R2UR UR15, R7 ;  /* 0x00000000070f72ca */ /* 0x000fe200000e0000 */
[----:B----4-:R-:W-:Y:S01]  /*02b0*/  HADD2.F32 R8, -RZ, R8.H0_H0 ;  /* 0x20000008ff087230 */ /* 0x010fe20000004100 */
[----:B------:R-:W-:-:S04]  /*02c0*/  R2UR UR17, R4 ;  /* 0x00000000041172ca */ /* 0x000fc800000e0000 */
[----:B------:R-:W-:Y:S01]  /*02d0*/  R2UR UR18, R8 ;  /* 0x00000000081272ca */ /* 0x000fe200000e0000 */
[----:B-1----:R-:W-:-:S14]  /*02e0*/  @!P0 BRA `(.L_x_45) ;  /* 0x0000000c00c08947 */ /* 0x002fdc0003800000 */
        /* <DEDUP_REMOVED lines=28> */
.L_x_48:
        /* <DEDUP_REMOVED lines=181> */
.L_x_47:
[----:B------:R-:W-:Y:S05]  /*1000*/  BSYNC B0 ;  /* 0x0000000000007941 */ /* 0x000fea0003800000 */
.L_x_46:
[----:B------:R-:W-:-:S13]  /*1010*/  ISETP.GE.AND P0, PT, R21, UR8, PT ;  /* 0x0000000815007c0c */ /* 0x000fda000bf06270 */
[----:B------:R-:W-:Y:S05]  /*1020*/  @P0 EXIT ;  /* 0x000000000000094d */ /* 0x000fea0003800000 */
[----:B------:R-:W-:Y:S01]  /*1030*/  BSSY B0, `(.L_x_49) ;  /* 0x000001a000007945 */ /* 0x000fe20003800000 */
.L_x_50:
        /* <DEDUP_REMOVED lines=26> */
.L_x_49:
[----:B------:R-:W-:Y:S05]  /*11e0*/  EXIT ;  /* 0x000000000000794d */ /* 0x000fea0003800000 */
.L_x_45:
        /* <DEDUP_REMOVED lines=33> */
.L_x_53:
[----:B------:R-:W-:Y:S05]  /*1400*/  BSYNC B0 ;  /* 0x0000000000007941 */ /* 0x000fea0003800000 */
.L_x_52:
[----:B------:R-:W-:Y:S02]  /*1410*/  ULDC UR4, c[0x0][0x0] ;  /* 0x0000000000047ab9 */ /* 0x000fe40000000800 */
[----:B------:R-:W-:Y:S02]  /*1420*/  UIADD3 UR6, UR7, UR8, -UR4 ;  /* 0x0000000807067290 */ /* 0x000fe4000fffe804 */
[----:B------:R-:W-:Y:S02]  /*1430*/  UIADD3 UR10, UP0, UP1, -UR7, UR10, UR4 ;  /* 0x0000000a070a7290 */ /* 0x000fe4000f91e104 */
[----:B------:R-:W-:Y:S02]  /*1440*/  UIADD3 UR4, -UR4, UR7, URZ ;  /* 0x0000000704047290 */ /* 0x000fe4000fffe13f */
[----:B------:R-:W-:Y:S01]  /*1450*/  IMAD.U32 R0, RZ, RZ, UR6 ;  /* 0x00000006ff007e24 */ /* 0x000fe2000f8e00ff */
[----:B------:R-:W-:Y:S01]  /*1460*/  UIADD3.X UR5, UR5, -0x1, URZ, UP0, UP1 ;  /* 0xffffffff05057890 */ /* 0x000fe200087e243f */
[----:B------:R-:W-:Y:S11]  /*1470*/  BRA `(.L_x_54) ;  /* 0x0000000000047947 */ /* 0x000ff60003800000 */
.L_x_51:
[----:B------:R-:W-:-:S05]  /*1480*/  UMOV UR4, URZ ;  /* 0x0000003f00047c82 */ /* 0x000fca0008000000 */
.L_x_54:
        /* <DEDUP_REMOVED lines=39> */
.L_x_57:
        /* <DEDUP_REMOVED lines=132> */
.L_x_56:
[----:B------:R-:W-:Y:S05]  /*1f40*/  BSYNC B0 ;  /* 0x0000000000007941 */ /* 0x000fea0003800000 */
.L_x_55:
[----:B------:R-:W-:Y:S05]  /*1f50*/  @P6 EXIT ;  /* 0x000000000000694d */ /* 0x000fea0003800000 */
.L_x_58:
        /* <DEDUP_REMOVED lines=21> */
.L_x_59:
        /* <DEDUP_REMOVED lines=13> */
.L_x_257:


//--------------------- .text._Z28cunn_SoftMaxXEntropyBackwardILi4Efff26LogSoftMaxBackwardEpilogueEvPT0_S2_PT2_S4_Plfi --------------------------
	.section	.text._Z28cunn_SoftMaxXEntropyBackwardILi4Efff26LogSoftMaxBackwardEpilogueEvPT0_S2_PT2_S4_Plfi,"ax",@progbits
	.align	128
        .global         _Z28cunn_SoftMaxXEntropyBackwardILi4Efff26LogSoftMaxBackwardEpilogueEvPT0_S2_PT2_S4_Plfi
        .type           _Z28cunn_SoftMaxXEntropyBackwardILi4Efff26LogSoftMaxBackwardEpilogueEvPT0_S2_PT2_S4_Plfi,@function
        .size           _Z28cunn_SoftMaxXEntropyBackwardILi4Efff26LogSoftMaxBackwardEpilogueEvPT0_S2_PT2_S4_Plfi,(.L_x_258 - _Z28cunn_SoftMaxXEntropyBackwardILi4Efff26LogSoftMaxBackwardEpilogueEvPT0_S2_PT2_S4_Plfi)
        .other          _Z28cunn_SoftMaxXEntropyBackwardILi4Efff26LogSoftMaxBackwardEpilogueEvPT0_S2_PT2_S4_Plfi,@"STO_CUDA_ENTRY STV_DEFAULT"
_Z28cunn_SoftMaxXEntropyBackwardILi4Efff26LogSoftMaxBackwardEpilogueEvPT0_S2_PT2_S4_Plfi:
.text._Z28cunn_SoftMaxXEntropyBackwardILi4Efff26LogSoftMaxBackwardEpilogueEvPT0_S2_PT2_S4_Plfi:
[----:B------:R-:W-:Y:S08]  /*0000*/  LDC R1, c[0x0][0x28] ;  /* 0x00000a00ff017b82 */ /* 0x000ff00000000800 */
[----:B------:R-:W0:Y:S01]  /*0010*/  S2UR UR10, SR_CTAID.X ;  /* 0x00000000000a79c3 */ /* 0x000e220000002500 */
[----:B------:R-:W-:Y:S01]  /*0020*/  ULDC.64 UR6, c[0x0][0x230] ;  /* 0x00008c0000067ab9 */ /* 0x000fe20000000a00 */
[----:B------:R-:W-:Y:S01]  /*0030*/  ULDC.64 UR12, c[0x0][0x208] ;  /* 0x00008200000c7ab9 */ /* 0x000fe20000000a00 */
[----:B------:R-:W-:Y:S01]  /*0040*/  ULDC.64 UR8, c[0x0][0x220] ;  /* 0x0000880000087ab9 */ /* 0x000fe20000000a00 */
[----:B------:R-:W-:Y:S01]  /*0050*/  ULDC.64 UR4, c[0x0][0x228] ;  /* 0x00008a0000047ab9 */ /* 0x000fe20000000a00 */
[----:B------:R-:W-:Y:S01]  /*0060*/  ULDC.64 UR14, c[0x0][0x238] ;  /* 0x00008e00000e7ab9 */ /* 0x000fe20000000a00 */
[----:B0-----:R-:W-:-:S02]  /*0070*/  UIMAD.WIDE.U32 UR6, UR10, 0x8, UR6 ;  /* 0x000000080a0678a5 */ /* 0x001fc4000f8e0006 */
[----:B------:R-:W-:Y:S02]  /*0080*/  UIMAD.WIDE.U32 UR8, UR10, 0x4, UR8 ;  /* 0x000000040a0878a5 */ /* 0x000fe4000f8e0008 */
[----:B------:R-:W-:Y:S02]  /*0090*/  UIMAD.WIDE.U32 UR4, UR10, 0x4, UR4 ;  /* 0x000000040a0478a5 */ /* 0x000fe4000f8e0004 */
[----:B------:R-:W-:Y:S02]  /*00a0*/  IMAD.U32 R2, RZ, RZ, UR6 ;  /* 0x00000006ff027e24 */ /* 0x000fe4000f8e00ff */
[----:B------:R-:W-:Y:S02]  /*00b0*/  IMAD.U32 R3, RZ, RZ, UR7 ;  /* 0x00000007ff037e24 */ /* 0x000fe4000f8e00ff */
[----:B------:R-:W-:Y:S02]  /*00c0*/  IMAD.U32 R4, RZ, RZ, UR8 ;  /* 0x00000008ff047e24 */ /* 0x000fe4000f8e00ff */
[----:B------:R-:W-:-:S02]  /*00d0*/  IMAD.U32 R6, RZ, RZ, UR4 ;  /* 0x00000004ff067e24 */ /* 0x000fc4000f8e00ff */
[----:B------:R-:W5:Y:S01]  /*00e0*/  LDG.E.64 R2, desc[UR12][R2.64] ;  /* 0x0000000c02027981 */ /* 0x000f62000c1e1b00 */
[----:B------:R-:W-:Y:S01]  /*00f0*/  UIMAD UR8, UR10, UR15, URZ ;  /* 0x0000000f0a0872a4 */ /* 0x000fe2000f8e023f */
[----:B------:R-:W-:Y:S01]  /*0100*/  IMAD.U32 R7, RZ, RZ, UR5 ;  /* 0x00000005ff077e24 */ /* 0x000fe2000f8e00ff */
[----:B------:R-:W-:Y:S01]  /*0110*/  ULDC UR4, c[0x0][0x210] ;  /* 0x0000840000047ab9 */ /* 0x000fe20000000800 */
[----:B------:R-:W-:Y:S01]  /*0120*/  ULDC UR5, c[0x0][0x218] ;  /* 0x0000860000057ab9 */ /* 0x000fe20000000800 */
[----:B------:R-:W-:Y:S01]  /*0130*/  ULEA UR4, UR8, UR4, 0x2 ;  /* 0x0000000408047291 */ /* 0x000fe2000f8e103f */
[----:B------:R-:W-:Y:S01]  /*0140*/  IMAD.U32 R5, RZ, RZ, UR9 ;  /* 0x00000009ff057e24 */ /* 0x000fe2000f8e00ff */
[----:B------:R-:W-:Y:S01]  /*0150*/  ULEA UR5, UR8, UR5, 0x2 ;  /* 0x0000000508057291 */ /* 0x000fe2000f8e103f */
[----:B------:R-:W0:Y:S01]  /*0160*/  S2R R19, SR_TID.X ;  /* 0x0000000000137919 */ /* 0x000e220000002100 */
[----:B------:R-:W-:Y:S02]  /*0170*/  ULOP3.LUT UR4, UR4, 0xc, URZ, 0xc0, !UPT ;  /* 0x0000000c04047892 */ /* 0x000fe4000f8ec03f */
[----:B------:R-:W-:Y:S01]  /*0180*/  ULOP3.LUT UR5, UR5, 0xc, URZ, 0xc0, !UPT ;  /* 0x0000000c05057892 */ /* 0x000fe2000f8ec03f */
[----:B------:R1:W5:Y:S03]  /*0190*/  LDG.E R4, desc[UR12][R4.64] ;  /* 0x0000000c04047981 */ /* 0x000366000c1e1900 */
[----:B------:R-:W-:Y:S01]  /*01a0*/  USHF.R.U64 UR6, UR5, 0x2, URZ ;  /* 0x0000000205067899 */ /* 0x000fe2000800123f */
[----:B------:R2:W5:Y:S01]  /*01b0*/  LDG.E R0, desc[UR12][R6.64] ;  /* 0x0000000c06007981 */ /* 0x000562000c1e1900 */
[----:B-1----:R-:W-:Y:S01]  /*01c0*/  IMAD.U32 R5, RZ, RZ, UR4 ;  /* 0x00000004ff057e24 */ /* 0x002fe2000f8e00ff */
[----:B--2---:R-:W-:-:S04]  /*01d0*/  I2FP.F32.S32 R6, UR15 ;  /* 0x0000000f00067c45 */ /* 0x004fc80008201400 */
[----:B------:R-:W-:-:S04]  /*01e0*/  SHF.R.U64 R5, R5, 0x2, RZ ;  /* 0x0000000205057819 */ /* 0x000fc800000012ff */
[----:B------:R-:W-:Y:S01]  /*01f0*/  ISETP.NE.AND P0, PT, R5, UR6, PT ;  /* 0x0000000605007c0c */ /* 0x000fe2000bf05270 */
[----:B------:R-:W1:Y:S01]  /*0200*/  MUFU.RCP R6, R6 ;  /* 0x0000000600067308 */ /* 0x000e620000001000 */
[----:B------:R-:W-:Y:S01]  /*0210*/  MOV R5, UR14 ;  /* 0x0000000e00057c02 */ /* 0x000fe20008000f00 */
[----:B------:R-:W-:Y:S01]  /*0220*/  ULDC UR9, c[0x0][0x23c] ;  /* 0x00008f0000097ab9 */ /* 0x000fe20000000800 */
[----:B------:R-:W-:-:S03]  /*0230*/  UMOV UR5, URZ ;  /* 0x0000003f00057c82 */ /* 0x000fc60008000000 */
[----:B------:R-:W-:-:S06]  /*0240*/  FADD.FTZ R5, -R5, 1 ;  /* 0x3f80000005057421 */ /* 0x000fcc0000010100 */
[----:B0-----:R-:W-:Y:S05]  /*0250*/  @!P0 BRA `(.L_x_60) ;  /* 0x0000000800288947 */ /* 0x001fea0003800000 */
        /* <DEDUP_REMOVED lines=28> */
.L_x_63:
[C---:B--2---:R-:W-:Y:S01]  /*0420*/  VIADD R25, R19.reuse, UR10 ;  /* 0x0000000a13197c36 */ /* 0x044fe20008000000 */
[----:B------:R-:W-:-:S04]  /*0430*/  IADD3 R21, P0, R19, UR8, RZ ;  /* 0x0000000813157c10 */ /* 0x000fc8000ff1e0ff */
[C---:B------:R-:W-:Y:S01]  /*0440*/  IADD3 R18, P1, R25.reuse, UR8, RZ ;  /* 0x0000000819127c10 */ /* 0x040fe2000ff3e0ff */
[----:B------:R-:W-:Y:S02]  /*0450*/  VIADD R25, R25, UR10 ;  /* 0x0000000a19197c36 */ /* 0x000fe40008000000 */
[----:B------:R-:W-:Y:S02]  /*0460*/  IMAD.X R8, RZ, RZ, UR5, P0 ;  /* 0x00000005ff087e24 */ /* 0x000fe400080e06ff */
[----:B------:R-:W-:Y:S02]  /*0470*/  IMAD.SHL.U32 R24, R21, 0x4, RZ ;  /* 0x0000000415187824 */ /* 0x000fe400078e00ff */
[----:B------:R-:W-:Y:S01]  /*0480*/  IMAD.X R17, RZ, RZ, UR5, P1 ;  /* 0x00000005ff117e24 */ /* 0x000fe200088e06ff */
[C---:B------:R-:W-:Y:S01]  /*0490*/  IADD3 R20, P1, R25.reuse, UR8, RZ ;  /* 0x0000000819147c10 */ /* 0x040fe2000ff3e0ff */
[----:B------:R-:W-:Y:S01]  /*04a0*/  VIADD R7, R25, UR10 ;  /* 0x0000000a19077c36 */ /* 0x000fe20008000000 */
[----:B------:R-:W-:-:S02]  /*04b0*/  SHF.L.U64.HI R21, R21, 0x2, R8 ;  /* 0x0000000215157819 */ /* 0x000fc40000010208 */
[----:B------:R-:W-:Y:S01]  /*04c0*/  IADD3 R14, P0, R24, UR6, RZ ;  /* 0x00000006180e7c10 */ /* 0x000fe2000ff1e0ff */
[----:B------:R-:W-:Y:S01]  /*04d0*/  IMAD.X R11, RZ, RZ, UR5, P1 ;  /* 0x00000005ff0b7e24 */ /* 0x000fe200088e06ff */
[----:B------:R-:W-:Y:S01]  /*04e0*/  SHF.L.U64.HI R17, R18, 0x2, R17 ;  /* 0x0000000212117819 */ /* 0x000fe20000010211 */
[----:B------:R-:W-:Y:S01]  /*04f0*/  IMAD.SHL.U32 R16, R20, 0x4, RZ ;  /* 0x0000000414107824 */ /* 0x000fe200078e00ff */
[----:B------:R-:W-:Y:S02]  /*0500*/  SHF.L.U32 R18, R18, 0x2, RZ ;  /* 0x0000000212127819 */ /* 0x000fe400000006ff */
[----:B------:R-:W-:Y:S02]  /*0510*/  IADD3.X R15, R21, UR7, RZ, P0, !PT ;  /* 0x00000007150f7c10 */ /* 0x000fe400087fe4ff */
[----:B------:R-:W-:Y:S02]  /*0520*/  IADD3 R8, P0, R18, UR6, RZ ;  /* 0x0000000612087c10 */ /* 0x000fe4000ff1e0ff */
[----:B------:R-:W-:-:S02]  /*0530*/  IADD3 R22, P1, R7, UR8, RZ ;  /* 0x0000000807167c10 */ /* 0x000fc4000ff3e0ff */
[----:B------:R-:W-:Y:S01]  /*0540*/  IADD3.X R9, R17, UR7, RZ, P0, !PT ;  /* 0x0000000711097c10 */ /* 0x000fe200087fe4ff */
[----:B------:R-:W2:Y:S01]  /*0550*/  LDG.E R15, desc[UR12][R14.64] ;  /* 0x0000000c0e0f7981 */ /* 0x000ea2000c1e1900 */
[----:B------:R-:W-:Y:S01]  /*0560*/  SHF.L.U64.HI R20, R20, 0x2, R11 ;  /* 0x0000000214147819 */ /* 0x000fe2000001020b */
[----:B------:R-:W-:Y:S01]  /*0570*/  IMAD.X R13, RZ, RZ, UR5, P1 ;  /* 0x00000005ff0d7e24 */ /* 0x000fe200088e06ff */
[----:B------:R-:W-:Y:S01]  /*0580*/  IADD3 R10, P0, R16, UR6, RZ ;  /* 0x00000006100a7c10 */ /* 0x000fe2000ff1e0ff */
[----:B------:R-:W-:Y:S01]  /*0590*/  IMAD.SHL.U32 R23, R22, 0x4, RZ ;  /* 0x0000000416177824 */ /* 0x000fe200078e00ff */
[----:B------:R-:W3:Y:S02]  /*05a0*/  LDG.E R9, desc[UR12][R8.64] ;  /* 0x0000000c08097981 */ /* 0x000ee4000c1e1900 */
[----:B------:R-:W-:Y:S02]  /*05b0*/  IADD3.X R11, R20, UR7, RZ, P0, !PT ;  /* 0x00000007140b7c10 */ /* 0x000fe400087fe4ff */
[----:B------:R-:W-:-:S02]  /*05c0*/  SHF.L.U64.HI R22, R22, 0x2, R13 ;  /* 0x0000000216167819 */ /* 0x000fc4000001020d */
[----:B------:R-:W-:Y:S02]  /*05d0*/  IADD3 R12, P0, R23, UR6, RZ ;  /* 0x00000006170c7c10 */ /* 0x000fe4000ff1e0ff */
[----:B------:R-:W4:Y:S02]  /*05e0*/  LDG.E R11, desc[UR12][R10.64] ;  /* 0x0000000c0a0b7981 */ /* 0x000f24000c1e1900 */
[----:B------:R-:W-:-:S06]  /*05f0*/  IADD3.X R13, R22, UR7, RZ, P0, !PT ;  /* 0x00000007160d7c10 */ /* 0x000fcc00087fe4ff */
[----:B------:R-:W4:Y:S01]  /*0600*/  LDG.E R13, desc[UR12][R12.64] ;  /* 0x0000000c0c0d7981 */ /* 0x000f22000c1e1900 */
[----:B------:R-:W-:Y:S01]  /*0610*/  VIADD R27, R19, UR10 ;  /* 0x0000000a131b7c36 */ /* 0x000fe20008000000 */
[----:B-----5:R-:W-:-:S04]  /*0620*/  ISETP.NE.U32.AND P0, PT, R2, R19, PT ;  /* 0x000000130200720c */ /* 0x020fc80003f05070 */
[----:B------:R-:W-:Y:S02]  /*0630*/  ISETP.NE.U32.AND P1, PT, R2, R27, PT ;  /* 0x0000001b0200720c */ /* 0x000fe40003f25070 */
[C---:B------:R-:W-:Y:S02]  /*0640*/  ISETP.NE.AND.EX P0, PT, R3.reuse, RZ, PT, P0 ;  /* 0x000000ff0300720c */ /* 0x040fe40003f05300 */
[----:B------:R-:W-:Y:S01]  /*0650*/  ISETP.NE.AND.EX P1, PT, R3, RZ, PT, P1 ;  /* 0x000000ff0300720c */ /* 0x000fe20003f25310 */
[----:B--2---:R-:W-:-:S04]  /*0660*/  FADD.FTZ R15, -R4, R15 ;  /* 0x0000000f040f7221 */ /* 0x004fc80000010100 */
[----:B------:R-:W-:Y:S01]  /*0670*/  FMUL.FTZ R15, R15, 1.4426950216293334961 ;  /* 0x3fb8aa3b0f0f7820 */ /* 0x000fe20000410000 */
[----:B---3--:R-:W-:-:S03]  /*0680*/  FADD.FTZ R9, -R4, R9 ;  /* 0x0000000904097221 */ /* 0x008fc60000010100 */
[----:B------:R-:W0:Y:S01]  /*0690*/  MUFU.EX2 R8, R15 ;  /* 0x0000000f00087308 */ /* 0x000e220000000800 */
[----:B------:R-:W-:Y:S01]  /*06a0*/  FMUL.FTZ R9, R9, 1.4426950216293334961 ;  /* 0x3fb8aa3b09097820 */ /* 0x000fe20000410000 */
[----:B----4-:R-:W-:-:S06]  /*06b0*/  FADD.FTZ R14, -R4, R11 ;  /* 0x0000000b040e7221 */ /* 0x010fcc0000010100 */
[----:B------:R2:W3:Y:S01]  /*06c0*/  MUFU.EX2 R26, R9 ;  /* 0x00000009001a7308 */ /* 0x0004e20000000800 */
[----:B------:R-:W-:Y:S01]  /*06d0*/  FMUL.FTZ R10, R14, 1.4426950216293334961 ;  /* 0x3fb8aa3b0e0a7820 */ /* 0x000fe20000410000 */
[----:B------:R-:W-:Y:S01]  /*06e0*/  FADD.FTZ R11, -R4, R13 ;  /* 0x0000000d040b7221 */ /* 0x000fe20000010100 */
[----:B------:R-:W-:-:S05]  /*06f0*/  FSEL R13, RZ, 1, P1 ;  /* 0x3f800000ff0d7808 */ /* 0x000fca0000800000 */
[----:B------:R4:W4:Y:S01]  /*0700*/  MUFU.EX2 R12, R10 ;  /* 0x0000000a000c7308 */ /* 0x0009220000000800 */
[----:B------:R-:W-:Y:S01]  /*0710*/  FMUL.FTZ R14, R11, 1.4426950216293334961 ;  /* 0x3fb8aa3b0b0e7820 */ /* 0x000fe20000410000 */
[----:B--2---:R-:W-:Y:S02]  /*0720*/  FSEL R9, RZ, 1, P0 ;  /* 0x3f800000ff097808 */ /* 0x004fe40000000000 */
[C---:B------:R-:W-:Y:S02]  /*0730*/  ISETP.NE.U32.AND P0, PT, R2.reuse, R25, PT ;  /* 0x000000190200720c */ /* 0x040fe40003f05070 */
[----:B------:R-:W-:Y:S01]  /*0740*/  ISETP.NE.U32.AND P1, PT, R2, R7, PT ;  /* 0x000000070200720c */ /* 0x000fe20003f25070 */
[----:B0-----:R-:W-:Y:S01]  /*0750*/  FFMA.FTZ R9, -R5, R9, R8 ;  /* 0x0000000905097223 */ /* 0x001fe20000010108 */
[----:B------:R-:W0:Y:S01]  /*0760*/  MUFU.EX2 R14, R14 ;  /* 0x0000000e000e7308 */ /* 0x000e220000000800 */
[----:B------:R-:W-:Y:S01]  /*0770*/  ISETP.NE.AND.EX P0, PT, R3, RZ, PT, P0 ;  /* 0x000000ff0300720c */ /* 0x000fe20003f05300 */
[----:B---3--:R-:W-:Y:S01]  /*0780*/  FFMA.FTZ R13, -R5, R13, R26 ;  /* 0x0000000d050d7223 */ /* 0x008fe2000001011a */
[----:B------:R-:W-:Y:S01]  /*0790*/  IADD3 R8, P2, R24, UR16, RZ ;  /* 0x0000001018087c10 */ /* 0x000fe2000ff5e0ff */
[C---:B-1----:R-:W-:Y:S01]  /*07a0*/  FFMA.FTZ R11, -R6.reuse, UR14, R9 ;  /* 0x0000000e060b7c23 */ /* 0x042fe20008010109 */
[----:B------:R-:W-:Y:S01]  /*07b0*/  ISETP.NE.AND.EX P1, PT, R3, RZ, PT, P1 ;  /* 0x000000ff0300720c */ /* 0x000fe20003f25310 */
[----:B------:R-:W-:Y:S01]  /*07c0*/  FFMA.FTZ R13, -R6, UR14, R13 ;  /* 0x0000000e060d7c23 */ /* 0x000fe2000801010d */
[----:B------:R-:W-:Y:S01]  /*07d0*/  FSEL R19, RZ, 1, P0 ;  /* 0x3f800000ff137808 */ /* 0x000fe20000000000 */
[----:B------:R-:W-:Y:S01]  /*07e0*/  FMUL.FTZ R15, R0, R11 ;  /* 0x0000000b000f7220 */ /* 0x000fe20000410000 */
[----:B------:R-:W-:-:S02]  /*07f0*/  IADD3.X R9, R21, UR17, RZ, P2, !PT ;  /* 0x0000001115097c10 */ /* 0x000fc400097fe4ff */
[----:B----4-:R-:W-:Y:S01]  /*0800*/  IADD3 R10, P0, R18, UR16, RZ ;  /* 0x00000010120a7c10 */ /* 0x010fe2000ff1e0ff */
[----:B------:R-:W-:Y:S01]  /*0810*/  FFMA.FTZ R19, -R5, R19, R12 ;  /* 0x0000001305137223 */ /* 0x000fe2000001010c */
[----:B------:R-:W-:Y:S01]  /*0820*/  FSEL R21, RZ, 1, P1 ;  /* 0x3f800000ff157808 */ /* 0x000fe20000800000 */
[----:B------:R2:W-:Y:S01]  /*0830*/  STG.E desc[UR12][R8.64], R15 ;  /* 0x0000000f08007986 */ /* 0x0005e2000c10190c */
[----:B------:R-:W-:Y:S01]  /*0840*/  IADD3.X R11, R17, UR17, RZ, P0, !PT ;  /* 0x00000011110b7c10 */ /* 0x000fe200087fe4ff */
[----:B------:R-:W-:Y:S01]  /*0850*/  FFMA.FTZ R19, -R6, UR14, R19 ;  /* 0x0000000e06137c23 */ /* 0x000fe20008010113 */
[----:B------:R-:W-:Y:S01]  /*0860*/  IADD3 R16, P0, R16, UR16, RZ ;  /* 0x0000001010107c10 */ /* 0x000fe2000ff1e0ff */
[----:B0-----:R-:W-:Y:S01]  /*0870*/  FFMA.FTZ R17, -R5, R21, R14 ;  /* 0x0000001505117223 */ /* 0x001fe2000001010e */
[----:B------:R-:W-:Y:S01]  /*0880*/  IADD3 R12, P1, R23, UR16, RZ ;  /* 0x00000010170c7c10 */ /* 0x000fe2000ff3e0ff */
[C---:B------:R-:W-:Y:S01]  /*0890*/  FMUL.FTZ R21, R0.reuse, R13 ;  /* 0x0000000d00157220 */ /* 0x040fe20000410000 */
[----:B------:R-:W-:Y:S01]  /*08a0*/  FMUL.FTZ R23, R0, R19 ;  /* 0x0000001300177220 */ /* 0x000fe20000410000 */
[----:B------:R-:W-:Y:S01]  /*08b0*/  FFMA.FTZ R25, -R6, UR14, R17 ;  /* 0x0000000e06197c23 */ /* 0x000fe20008010111 */
[----:B------:R-:W-:-:S02]  /*08c0*/  IADD3.X R17, R20, UR17, RZ, P0, !PT ;  /* 0x0000001114117c10 */ /* 0x000fc400087fe4ff */
[----:B------:R-:W-:Y:S01]  /*08d0*/  IADD3.X R13, R22, UR17, RZ, P1, !PT ;  /* 0x00000011160d7c10 */ /* 0x000fe20008ffe4ff */
[----:B------:R-:W-:Y:S01]  /*08e0*/  FMUL.FTZ R25, R0, R25 ;  /* 0x0000001900197220 */ /* 0x000fe20000410000 */
[----:B------:R2:W-:Y:S01]  /*08f0*/  STG.E desc[UR12][R10.64], R21 ;  /* 0x000000150a007986 */ /* 0x0005e2000c10190c */
[----:B------:R-:W-:-:S03]  /*0900*/  IADD3 R19, R7, UR10, RZ ;  /* 0x0000000a07137c10 */ /* 0x000fc6000fffe0ff */
[----:B------:R2:W-:Y:S01]  /*0910*/  STG.E desc[UR12][R16.64], R23 ;  /* 0x0000001710007986 */ /* 0x0005e2000c10190c */
[----:B------:R-:W-:-:S03]  /*0920*/  ISETP.GE.AND P0, PT, R19, UR4, PT ;  /* 0x0000000413007c0c */ /* 0x000fc6000bf06270 */
[----:B------:R2:W-:Y:S10]  /*0930*/  STG.E desc[UR12][R12.64], R25 ;  /* 0x000000190c007986 */ /* 0x0005f4000c10190c */
[----:B------:R-:W-:Y:S05]  /*0940*/  @!P0 BRA `(.L_x_63) ;  /* 0xfffffff800b48947 */ /* 0x000fea000383ffff */
.L_x_62:
[----:B------:R-:W-:Y:S05]  /*0950*/  BSYNC B0 ;  /* 0x0000000000007941 */ /* 0x000fea0003800000 */
.L_x_61:
[----:B------:R-:W-:-:S13]  /*0960*/  ISETP.GE.AND P0, PT, R19, UR15, PT ;  /* 0x0000000f13007c0c */ /* 0x000fda000bf06270 */
[----:B------:R-:W-:Y:S05]  /*0970*/  @P0 EXIT ;  /* 0x000000000000094d */ /* 0x000fea0003800000 */
.L_x_64:
[----:B------:R-:W-:Y:S02]  /*0980*/  IADD3 R7, P0, R19, UR8, RZ ;  /* 0x0000000813077c10 */ /* 0x000fe4000ff1e0ff */
[----:B0-2---:R-:W-:-:S03]  /*0990*/  SHF.R.S32.HI R11, RZ, 0x1f, R19 ;  /* 0x0000001fff0b7819 */ /* 0x005fc60000011413 */
[----:B------:R-:W-:Y:S01]  /*09a0*/  IMAD.SHL.U32 R13, R7, 0x4, RZ ;  /* 0x00000004070d7824 */ /* 0x000fe200078e00ff */
[----:B------:R-:W-:-:S04]  /*09b0*/  IADD3.X R12, R11, UR5, RZ, P0, !PT ;  /* 0x000000050b0c7c10 */ /* 0x000fc800087fe4ff */
[----:B------:R-:W-:Y:S02]  /*09c0*/  SHF.L.U64.HI R12, R7, 0x2, R12 ;  /* 0x00000002070c7819 */ /* 0x000fe4000001020c */
[----:B------:R-:W-:-:S04]  /*09d0*/  IADD3 R8, P0, R13, UR18, RZ ;  /* 0x000000120d087c10 */ /* 0x000fc8000ff1e0ff */
[----:B------:R-:W-:-:S06]  /*09e0*/  IADD3.X R9, R12, UR19, RZ, P0, !PT ;  /* 0x000000130c097c10 */ /* 0x000fcc00087fe4ff */
[----:B------:R-:W2:Y:S01]  /*09f0*/  LDG.E R9, desc[UR12][R8.64] ;  /* 0x0000000c08097981 */ /* 0x000ea2000c1e1900 */
[----:B-----5:R-:W-:Y:S01]  /*0a00*/  ISETP.NE.U32.AND P0, PT, R2, R19, PT ;  /* 0x000000130200720c */ /* 0x020fe20003f05070 */
[----:B------:R-:W-:-:S03]  /*0a10*/  VIADD R19, R19, UR10 ;  /* 0x0000000a13137c36 */ /* 0x000fc60008000000 */
[----:B------:R-:W-:-:S04]  /*0a20*/  ISETP.NE.AND.EX P0, PT, R3, R11, PT, P0 ;  /* 0x0000000b0300720c */ /* 0x000fc80003f05300 */
[----:B------:R-:W-:Y:S01]  /*0a30*/  FSEL R11, RZ, 1, P0 ;  /* 0x3f800000ff0b7808 */ /* 0x000fe20000000000 */
[----:B--2---:R-:W-:-:S04]  /*0a40*/  FADD.FTZ R7, -R4, R9 ;  /* 0x0000000904077221 */ /* 0x004fc80000010100 */
[----:B------:R-:W-:-:S04]  /*0a50*/  FMUL.FTZ R7, R7, 1.4426950216293334961 ;  /* 0x3fb8aa3b07077820 */ /* 0x000fc80000410000 */
[----:B------:R-:W0:Y:S02]  /*0a60*/  MUFU.EX2 R10, R7 ;  /* 0x00000007000a7308 */ /* 0x000e240000000800 */
[----:B0-----:R-:W-:Y:S01]  /*0a70*/  FFMA.FTZ R11, -R5, R11, R10 ;  /* 0x0000000b050b7223 */ /* 0x001fe2000001010a */
[----:B------:R-:W-:-:S03]  /*0a80*/  IADD3 R10, P0, R13, UR20, RZ ;  /* 0x000000140d0a7c10 */ /* 0x000fc6000ff1e0ff */
[----:B-1----:R-:W-:Y:S01]  /*0a90*/  FFMA.FTZ R13, -R6, UR14, R11 ;  /* 0x0000000e060d7c23 */ /* 0x002fe2000801010b */
[----:B------:R-:W-:Y:S02]  /*0aa0*/  IADD3.X R11, R12, UR21, RZ, P0, !PT ;  /* 0x000000150c0b7c10 */ /* 0x000fe400087fe4ff */
[----:B------:R-:W-:Y:S01]  /*0ab0*/  ISETP.GE.AND P0, PT, R19, UR15, PT ;  /* 0x0000000f13007c0c */ /* 0x000fe2000bf06270 */
[----:B------:R-:W-:-:S05]  /*0ac0*/  FMUL.FTZ R13, R0, R13 ;  /* 0x0000000d000d7220 */ /* 0x000fca0000410000 */
[----:B------:R0:W-:Y:S07]  /*0ad0*/  STG.E desc[UR12][R10.64], R13 ;  /* 0x0000000d0a007986 */ /* 0x0001ee000c10190c */
[----:B------:R-:W-:Y:S05]  /*0ae0*/  @!P0 BRA `(.L_x_64) ;  /* 0xfffffffc00a48947 */ /* 0x000fea000383ffff */
[----:B------:R-:W-:Y:S05]  /*0af0*/  EXIT ;  /* 0x000000000000794d */ /* 0x000fea0003800000 */
.L_x_60:
        /* <DEDUP_REMOVED lines=15> */
[----:B------:R-:W-:-:S05]  /*0bf0*/  ULDC.64 UR10, c[0x0][0x210] ;  /* 0x00008400000a7ab9 */ /* 0x000fca0000000a00 */
[----:B------:R0:W2:Y:S01]  /*0c00*/  LDG.E R9, desc[UR12][R8.64] ;  /* 0x0000000c08097981 */ /* 0x0000a2000c1e1900 */
[----:B------:R-:W-:-:S04]  /*0c10*/  IADD3 R11, R19, -UR6, RZ ;  /* 0x80000006130b7c10 */ /* 0x000fc8000fffe0ff */
[----:B-----5:R-:W-:Y:S02]  /*0c20*/  ISETP.NE.U32.AND P0, PT, R2, R11, PT ;  /* 0x0000000b0200720c */ /* 0x020fe40003f05070 */
[----:B------:R-:W-:-:S04]  /*0c30*/  SHF.R.S32.HI R11, RZ, 0x1f, R11 ;  /* 0x0000001fff0b7819 */ /* 0x000fc8000001140b */
[----:B------:R-:W-:-:S04]  /*0c40*/  ISETP.NE.AND.EX P0, PT, R3, R11, PT, P0 ;  /* 0x0000000b0300720c */ /* 0x000fc80003f05300 */
[----:B------:R-:W-:Y:S02]  /*0c50*/  FSEL R11, RZ, 1, P0 ;  /* 0x3f800000ff0b7808 */ /* 0x000fe40000000000 */
[----:B0-----:R-:W-:Y:S01]  /*0c60*/  IADD3 R8, P0, R12, UR10, RZ ;  /* 0x0000000a0c087c10 */ /* 0x001fe2000ff1e0ff */
[----:B--2---:R-:W-:-:S03]  /*0c70*/  FADD.FTZ R7, -R4, R9 ;  /* 0x0000000904077221 */ /* 0x004fc60000010100 */
[----:B------:R-:W-:Y:S01]  /*0c80*/  IADD3.X R9, R13, UR11, RZ, P0, !PT ;  /* 0x0000000b0d097c10 */ /* 0x000fe200087fe4ff */
[----:B------:R-:W-:-:S04]  /*0c90*/  FMUL.FTZ R7, R7, 1.4426950216293334961 ;  /* 0x3fb8aa3b07077820 */ /* 0x000fc80000410000 */
[----:B------:R-:W0:Y:S02]  /*0ca0*/  MUFU.EX2 R10, R7 ;  /* 0x00000007000a7308 */ /* 0x000e240000000800 */
[----:B0-----:R-:W-:-:S04]  /*0cb0*/  FFMA.FTZ R11, -R5, R11, R10 ;  /* 0x0000000b050b7223 */ /* 0x001fc8000001010a */
[----:B-1----:R-:W-:-:S04]  /*0cc0*/  FFMA.FTZ R11, -R6, UR14, R11 ;  /* 0x0000000e060b7c23 */ /* 0x002fc8000801010b */
[----:B------:R-:W-:-:S05]  /*0cd0*/  FMUL.FTZ R11, R0, R11 ;  /* 0x0000000b000b7220 */ /* 0x000fca0000410000 */
[----:B------:R0:W-:Y:S02]  /*0ce0*/  STG.E desc[UR12][R8.64], R11 ;  /* 0x0000000b08007986 */ /* 0x0001e4000c10190c */
.L_x_67:
[----:B------:R-:W-:Y:S05]  /*0cf0*/  BSYNC B0 ;  /* 0x0000000000007941 */ /* 0x000fea0003800000 */
.L_x_66:
[----:B------:R-:W-:Y:S02]  /*0d00*/  ULDC UR4, c[0x0][0x0] ;  /* 0x0000000000047ab9 */ /* 0x000fe40000000800 */
[----:B------:R-:W-:Y:S02]  /*0d10*/  UIADD3 UR8, UP0, UP1, -UR6, UR8, UR4 ;  /* 0x0000000806087290 */ /* 0x000fe4000f91e104 */
[----:B------:R-:W-:Y:S02]  /*0d20*/  UIADD3 UR9, UR6, UR15, -UR4 ;  /* 0x0000000f06097290 */ /* 0x000fe4000fffe804 */
[----:B------:R-:W-:Y:S02]  /*0d30*/  UIADD3 UR4, -UR4, UR6, URZ ;  /* 0x0000000604047290 */ /* 0x000fe4000fffe13f */
[----:B------:R-:W-:Y:S01]  /*0d40*/  UIADD3.X UR5, UR5, -0x1, URZ, UP0, UP1 ;  /* 0xffffffff05057890 */ /* 0x000fe200087e243f */
[----:B------:R-:W-:Y:S11]  /*0d50*/  BRA `(.L_x_68) ;  /* 0x0000000000047947 */ /* 0x000ff60003800000 */
.L_x_65:
[----:B------:R-:W-:-:S05]  /*0d60*/  UMOV UR4, URZ ;  /* 0x0000003f00047c82 */ /* 0x000fca0008000000 */
.L_x_68:
[----:B------:R-:W-:Y:S01]  /*0d70*/  ULDC UR18, c[0x0][0x0] ;  /* 0x0000000000127ab9 */ /* 0x000fe20000000800 */
[----:B------:R-:W-:Y:S01]  /*0d80*/  UMOV UR6, URZ ;  /* 0x0000003f00067c82 */ /* 0x000fe20008000000 */
[----:B------:R-:W-:Y:S01]  /*0d90*/  USHF.L.U32 UR15, UR18, 0x2, URZ ;  /* 0x00000002120f7899 */ /* 0x000fe2000800063f */
[----:B------:R-:W-:Y:S01]  /*0da0*/  BSSY B0, `(.L_x_69) ;  /* 0x0000059000007945 */ /* 0x000fe20003800000 */
[----:B------:R-:W-:Y:S02]  /*0db0*/  USHF.L.U64.HI UR5, UR8, 0x2, UR5 ;  /* 0x0000000208057899 */ /* 0x000fe40008010205 */
[----:B------:R-:W-:Y:S02]  /*0dc0*/  UIADD3 UR10, URZ, -UR15, URZ ;  /* 0x8000000f3f0a7290 */ /* 0x000fe4000fffe03f */
[----:B------:R-:W-:Y:S02]  /*0dd0*/  UISETP.NE.U32.AND UP1, UPT, UR15, URZ, UPT ;  /* 0x0000003f0f00728c */ /* 0x000fe4000bf25070 */
[----:B------:R-:W-:Y:S01]  /*0de0*/  USHF.L.U32 UR8, UR8, 0x2, URZ ;  /* 0x0000000208087899 */ /* 0x000fe2000800063f */
[----:B------:R-:W2:Y:S01]  /*0df0*/  I2F.U32.RP R7, UR15 ;  /* 0x0000000f00077d06 */ /* 0x000ea20008209000 */
[----:B------:R-:W-:-:S07]  /*0e00*/  ULDC.64 UR16, c[0x0][0x210] ;  /* 0x0000840000107ab9 */ /* 0x000fce0000000a00 */
[----:B--2---:R-:W0:Y:S02]  /*0e10*/  MUFU.RCP R7, R7 ;  /* 0x0000000700077308 */ /* 0x004e240000001000 */
[----:B0-----:R-:W-:-:S06]  /*0e20*/  VIADD R8, R7, 0xffffffe ;  /* 0x0ffffffe07087836 */ /* 0x001fcc0000000000 */
[----:B------:R-:W0:Y:S02]  /*0e30*/  F2I.FTZ.U32.TRUNC.NTZ R8, R8 ;  /* 0x0000000800087305 */ /* 0x000e24000021f000 */
[----:B0-----:R-:W-:Y:S01]  /*0e40*/  R2UR UR7, R8 ;  /* 0x00000000080772ca */ /* 0x001fe200000e0000 */
[----:B------:R-:W-:-:S12]  /*0e50*/  IMAD.SHL.U32 R8, R19, 0x4, RZ ;  /* 0x0000000413087824 */ /* 0x000fd800078e00ff */
[----:B------:R-:W-:-:S04]  /*0e60*/  UIMAD UR10, UR10, UR7, URZ ;  /* 0x000000070a0a72a4 */ /* 0x000fc8000f8e023f */
[----:B------:R-:W-:-:S03]  /*0e70*/  UIMAD.WIDE.U32 UR6, UR7, UR10, UR6 ;  /* 0x0000000a070672a5 */ /* 0x000fc6000f8e0006 */
[----:B------:R-:W-:Y:S01]  /*0e80*/  ULDC.64 UR10, c[0x0][0x218] ;  /* 0x00008600000a7ab9 */ /* 0x000fe20000000a00 */
[----:B------:R-:W-:-:S04]  /*0e90*/  UIMAD.WIDE.U32 UR6, UR7, UR9, URZ ;  /* 0x00000009070672a5 */ /* 0x000fc8000f8e003f */
[----:B------:R-:W-:-:S04]  /*0ea0*/  UIADD3 UR7, -UR7, URZ, URZ ;  /* 0x0000003f07077290 */ /* 0x000fc8000fffe13f */
[----:B------:R-:W-:-:S04]  /*0eb0*/  UIMAD UR6, UR15, UR7, UR9 ;  /* 0x000000070f0672a4 */ /* 0x000fc8000f8e0209 */
[----:B------:R-:W-:-:S11]  /*0ec0*/  UISETP.GE.U32.AND UP0, UPT, UR6, UR15, UPT ;  /* 0x0000000f0600728c */ /* 0x000fd6000bf06070 */
[----:B------:R-:W-:-:S04]  /*0ed0*/  @UP0 UIADD3 UR6, -UR15, UR6, URZ ;  /* 0x000000060f060290 */ /* 0x000fc8000fffe13f */
[----:B------:R-:W-:-:S11]  /*0ee0*/  UISETP.GE.U32.AND UP0, UPT, UR6, UR15, UPT ;  /* 0x0000000f0600728c */ /* 0x000fd6000bf06070 */
[----:B------:R-:W-:Y:S02]  /*0ef0*/  @UP0 UIADD3 UR6, -UR15, UR6, URZ ;  /* 0x000000060f060290 */ /* 0x000fe4000fffe13f */
[----:B------:R-:W-:Y:S02]  /*0f00*/  @!UP1 ULOP3.LUT UR6, URZ, UR15, URZ, 0x33, !UPT ;  /* 0x0000000f3f069292 */ /* 0x000fe4000f8e333f */
[----:B------:R-:W-:Y:S02]  /*0f10*/  UIADD3 UR7, UP0, UR8, UR10, URZ ;  /* 0x0000000a08077290 */ /* 0x000fe4000ff1e03f */
[----:B------:R-:W-:Y:S02]  /*0f20*/  UIADD3 UR10, -UR6, UR9, URZ ;  /* 0x00000009060a7290 */ /* 0x000fe4000fffe13f */
[----:B------:R-:W-:Y:S02]  /*0f30*/  UIADD3 UR8, UP1, UR8, UR16, URZ ;  /* 0x0000001008087290 */ /* 0x000fe4000ff3e03f */
[----:B------:R-:W-:Y:S01]  /*0f40*/  UIADD3.X UR6, UR5, UR11, URZ, UP0, !UPT ;  /* 0x0000000b05067290 */ /* 0x000fe200087fe43f */
[----:B------:R-:W-:Y:S01]  /*0f50*/  IMAD.U32 R12, RZ, RZ, UR7 ;  /* 0x00000007ff0c7e24 */ /* 0x000fe2000f8e00ff */
[----:B------:R-:W-:Y:S01]  /*0f60*/  ISETP.GE.AND P0, PT, R8, UR10, PT ;  /* 0x0000000a08007c0c */ /* 0x000fe2000bf06270 */
[----:B------:R-:W-:Y:S01]  /*0f70*/  UIADD3.X UR5, UR5, UR17, URZ, UP1, !UPT ;  /* 0x0000001105057290 */ /* 0x000fe20008ffe43f */
[----:B------:R-:W-:-:S02]  /*0f80*/  VIADD R7, R19, UR10 ;  /* 0x0000000a13077c36 */ /* 0x000fc40008000000 */
[----:B------:R-:W-:Y:S01]  /*0f90*/  IMAD.U32 R14, RZ, RZ, UR8 ;  /* 0x00000008ff0e7e24 */ /* 0x000fe2000f8e00ff */
[----:B------:R-:W-:Y:S02]  /*0fa0*/  MOV R13, UR6 ;  /* 0x00000006000d7c02 */ /* 0x000fe40008000f00 */
[----:B------:R-:W-:Y:S01]  /*0fb0*/  IMAD.U32 R15, RZ, RZ, UR5 ;  /* 0x00000005ff0f7e24 */ /* 0x000fe2000f8e00ff */
[----:B------:R-:W-:-:S05]  /*0fc0*/  ISETP.GE.AND P4, PT, R7, UR9, PT ;  /* 0x0000000907007c0c */ /* 0x000fca000bf86270 */
[----:B------:R-:W-:Y:S08]  /*0fd0*/  @P0 BRA `(.L_x_70) ;  /* 0x0000000000d40947 */ /* 0x000ff00003800000 */
[----:B------:R-:W-:-:S07]  /*0fe0*/  IMAD.MOV.U32 R18, RZ, RZ, R8 ;  /* 0x000000ffff127224 */ /* 0x000fce00078e0008 */
.L_x_71:
[----:B0-----:R-:W-:-:S05]  /*0ff0*/  IMAD.WIDE R16, R19, 0x10, R12 ;  /* 0x0000001013107825 */ /* 0x001fca00078e020c */
[----:B------:R-:W2:Y:S02]  /*1000*/  LDG.E.128 R8, desc[UR12][R16.64] ;  /* 0x0000000c10087981 */ /* 0x000ea4000c1e1d00 */
[C---:B--2--5:R-:W-:Y:S01]  /*1010*/  FADD.FTZ R9, -R4.reuse, R9 ;  /* 0x0000000904097221 */ /* 0x064fe20000010100 */
[C---:B------:R-:W-:Y:S01]  /*1020*/  FADD.FTZ R8, -R4.reuse, R8 ;  /* 0x0000000804087221 */ /* 0x040fe20000010100 */
[----:B------:R-:W-:Y:S02]  /*1030*/  FADD.FTZ R21, -R4, R10 ;  /* 0x0000000a04157221 */ /* 0x000fe40000010100 */
[----:B------:R-:W-:Y:S01]  /*1040*/  FMUL.FTZ R20, R9, 1.4426950216293334961 ;  /* 0x3fb8aa3b09147820 */ /* 0x000fe20000410000 */
[----:B------:R-:W-:Y:S02]  /*1050*/  VIADD R9, R18, -UR4 ;  /* 0x8000000412097c36 */ /* 0x000fe40008000000 */
[----:B------:R-:W-:Y:S01]  /*1060*/  FADD.FTZ R18, -R4, R11 ;  /* 0x0000000b04127221 */ /* 0x000fe20000010100 */
[----:B------:R-:W-:Y:S01]  /*1070*/  FMUL.FTZ R8, R8, 1.4426950216293334961 ;  /* 0x3fb8aa3b08087820 */ /* 0x000fe20000410000 */
[----:B------:R-:W-:Y:S01]  /*1080*/  FMUL.FTZ R21, R21, 1.4426950216293334961 ;  /* 0x3fb8aa3b15157820 */ /* 0x000fe20000410000 */
[----:B------:R-:W-:-:S02]  /*1090*/  VIADD R11, R9, 0x1 ;  /* 0x00000001090b7836 */ /* 0x000fc40000000000 */
[----:B------:R-:W-:Y:S01]  /*10a0*/  FMUL.FTZ R18, R18, 1.4426950216293334961 ;  /* 0x3fb8aa3b12127820 */ /* 0x000fe20000410000 */
[C---:B------:R-:W-:Y:S01]  /*10b0*/  ISETP.NE.U32.AND P0, PT, R2.reuse, R9, PT ;  /* 0x000000090200720c */ /* 0x040fe20003f05070 */
[C---:B------:R-:W-:Y:S01]  /*10c0*/  VIADD R17, R9.reuse, 0x2 ;  /* 0x0000000209117836 */ /* 0x040fe20000000000 */
[----:B------:R-:W0:Y:S01]  /*10d0*/  MUFU.EX2 R8, R8 ;  /* 0x0000000800087308 */ /* 0x000e220000000800 */
[----:B------:R-:W-:Y:S02]  /*10e0*/  SHF.R.S32.HI R23, RZ, 0x1f, R9 ;  /* 0x0000001fff177819 */ /* 0x000fe40000011409 */
[----:B------:R-:W-:Y:S02]  /*10f0*/  IADD3 R9, R9, 0x3, RZ ;  /* 0x0000000309097810 */ /* 0x000fe40007ffe0ff */
[C---:B------:R-:W-:Y:S02]  /*1100*/  ISETP.NE.U32.AND P1, PT, R2.reuse, R11, PT ;  /* 0x0000000b0200720c */ /* 0x040fe40003f25070 */
[----:B------:R-:W-:Y:S01]  /*1110*/  SHF.R.S32.HI R11, RZ, 0x1f, R11 ;  /* 0x0000001fff0b7819 */ /* 0x000fe2000001140b */
[----:B------:R-:W2:Y:S01]  /*1120*/  MUFU.EX2 R10, R20 ;  /* 0x00000014000a7308 */ /* 0x000ea20000000800 */
[----:B------:R-:W-:-:S02]  /*1130*/  ISETP.NE.U32.AND P3, PT, R2, R17, PT ;  /* 0x000000110200720c */ /* 0x000fc40003f65070 */
[----:B------:R-:W-:Y:S02]  /*1140*/  ISETP.NE.U32.AND P2, PT, R2, R9, PT ;  /* 0x000000090200720c */ /* 0x000fe40003f45070 */
[----:B------:R-:W-:Y:S02]  /*1150*/  SHF.R.S32.HI R17, RZ, 0x1f, R17 ;  /* 0x0000001fff117819 */ /* 0x000fe40000011411 */
[----:B------:R-:W-:Y:S01]  /*1160*/  SHF.R.S32.HI R9, RZ, 0x1f, R9 ;  /* 0x0000001fff097819 */ /* 0x000fe20000011409 */
[----:B------:R-:W3:Y:S01]  /*1170*/  MUFU.EX2 R16, R21 ;  /* 0x0000001500107308 */ /* 0x000ee20000000800 */
[C---:B------:R-:W-:Y:S02]  /*1180*/  ISETP.NE.AND.EX P0, PT, R3.reuse, R23, PT, P0 ;  /* 0x000000170300720c */ /* 0x040fe40003f05300 */
[C---:B------:R-:W-:Y:S02]  /*1190*/  ISETP.NE.AND.EX P1, PT, R3.reuse, R11, PT, P1 ;  /* 0x0000000b0300720c */ /* 0x040fe40003f25310 */
[----:B------:R-:W-:-:S02]  /*11a0*/  ISETP.NE.AND.EX P3, PT, R3, R17, PT, P3 ;  /* 0x000000110300720c */ /* 0x000fc40003f65330 */
[----:B------:R-:W-:Y:S01]  /*11b0*/  ISETP.NE.AND.EX P2, PT, R3, R9, PT, P2 ;  /* 0x000000090300720c */ /* 0x000fe20003f45320 */
[----:B------:R-:W4:Y:S01]  /*11c0*/  MUFU.EX2 R18, R18 ;  /* 0x0000001200127308 */ /* 0x000f220000000800 */
[----:B------:R-:W-:Y:S02]  /*11d0*/  FSEL R9, RZ, 1, P0 ;  /* 0x3f800000ff097808 */ /* 0x000fe40000000000 */
[----:B------:R-:W-:Y:S02]  /*11e0*/  FSEL R11, RZ, 1, P1 ;  /* 0x3f800000ff0b7808 */ /* 0x000fe40000800000 */
[----:B------:R-:W-:Y:S01]  /*11f0*/  FSEL R17, RZ, 1, P3 ;  /* 0x3f800000ff117808 */ /* 0x000fe20001800000 */
[C---:B0-----:R-:W-:Y:S01]  /*1200*/  FFMA.FTZ R9, -R5.reuse, R9, R8 ;  /* 0x0000000905097223 */ /* 0x041fe20000010108 */
[----:B------:R-:W-:Y:S01]  /*1210*/  FSEL R23, RZ, 1, P2 ;  /* 0x3f800000ff177808 */ /* 0x000fe20001000000 */
[C---:B--2---:R-:W-:Y:S02]  /*1220*/  FFMA.FTZ R11, -R5.reuse, R11, R10 ;  /* 0x0000000b050b7223 */ /* 0x044fe4000001010a */
[----:B---3--:R-:W-:Y:S01]  /*1230*/  FFMA.FTZ R21, -R5, R17, R16 ;  /* 0x0000001105157223 */ /* 0x008fe20000010110 */
[C---:B-1----:R-:W-:Y:S01]  /*1240*/  FFMA.FTZ R9, -R6.reuse, UR14, R9 ;  /* 0x0000000e06097c23 */ /* 0x042fe20008010109 */
[----:B------:R-:W-:Y:S01]  /*1250*/  FFMA.FTZ R11, -R6, UR14, R11 ;  /* 0x0000000e060b7c23 */ /* 0x000fe2000801010b */
[----:B------:R-:W-:-:S04]  /*1260*/  IMAD.WIDE R16, R19, 0x10, R14 ;  /* 0x0000001013107825 */ /* 0x000fc800078e020e */
[----:B------:R-:W-:Y:S01]  /*1270*/  FFMA.FTZ R21, -R6, UR14, R21 ;  /* 0x0000000e06157c23 */ /* 0x000fe20008010115 */
[C---:B------:R-:W-:Y:S01]  /*1280*/  FMUL.FTZ R8, R0.reuse, R9 ;  /* 0x0000000900087220 */ /* 0x040fe20000410000 */
[C---:B------:R-:W-:Y:S01]  /*1290*/  FMUL.FTZ R9, R0.reuse, R11 ;  /* 0x0000000b00097220 */ /* 0x040fe20000410000 */
[----:B----4-:R-:W-:Y:S01]  /*12a0*/  FFMA.FTZ R23, -R5, R23, R18 ;  /* 0x0000001705177223 */ /* 0x010fe20000010112 */
[----:B------:R-:W-:Y:S01]  /*12b0*/  FMUL.FTZ R10, R0, R21 ;  /* 0x00000015000a7220 */ /* 0x000fe20000410000 */
[----:B------:R-:W-:Y:S02]  /*12c0*/  VIADD R19, R19, UR18 ;  /* 0x0000001213137c36 */ /* 0x000fe40008000000 */
[----:B------:R-:W-:Y:S02]  /*12d0*/  FFMA.FTZ R23, -R6, UR14, R23 ;  /* 0x0000000e06177c23 */ /* 0x000fe40008010117 */
[----:B------:R-:W-:Y:S02]  /*12e0*/  IMAD.SHL.U32 R18, R19, 0x4, RZ ;  /* 0x0000000413127824 */ /* 0x000fe400078e00ff */
[----:B------:R-:W-:-:S03]  /*12f0*/  FMUL.FTZ R11, R0, R23 ;  /* 0x00000017000b7220 */ /* 0x000fc60000410000 */
[----:B------:R-:W-:Y:S02]  /*1300*/  ISETP.GE.AND P0, PT, R18, UR10, PT ;  /* 0x0000000a12007c0c */ /* 0x000fe4000bf06270 */
[----:B------:R0:W-:Y:S11]  /*1310*/  STG.E.128 desc[UR12][R16.64], R8 ;  /* 0x0000000810007986 */ /* 0x0001f6000c101d0c */
[----:B------:R-:W-:Y:S05]  /*1320*/  @!P0 BRA `(.L_x_71) ;  /* 0xfffffffc00308947 */ /* 0x000fea000383ffff */
.L_x_70:
[----:B------:R-:W-:Y:S05]  /*1330*/  BSYNC B0 ;  /* 0x0000000000007941 */ /* 0x000fea0003800000 */
.L_x_69:
[----:B------:R-:W-:Y:S05]  /*1340*/  @P4 EXIT ;  /* 0x000000000000494d */ /* 0x000fea0003800000 */
.L_x_72:
[----:B0-2---:R-:W-:-:S06]  /*1350*/  IMAD.WIDE R8, R7, 0x4, R12 ;  /* 0x0000000407087825 */ /* 0x005fcc00078e020c */
[----:B------:R-:W2:Y:S01]  /*1360*/  LDG.E R9, desc[UR12][R8.64] ;  /* 0x0000000c08097981 */ /* 0x000ea2000c1e1900 */
[----:B------:R-:W-:-:S05]  /*1370*/  VIADD R11, R7, -UR4 ;  /* 0x80000004070b7c36 */ /* 0x000fca0008000000 */
[----:B-----5:R-:W-:Y:S02]  /*1380*/  ISETP.NE.U32.AND P0, PT, R2, R11, PT ;  /* 0x0000000b0200720c */ /* 0x020fe40003f05070 */
[----:B------:R-:W-:-:S04]  /*1390*/  SHF.R.S32.HI R11, RZ, 0x1f, R11 ;  /* 0x0000001fff0b7819 */ /* 0x000fc8000001140b */
[----:B------:R-:W-:-:S04]  /*13a0*/  ISETP.NE.AND.EX P0, PT, R3, R11, PT, P0 ;  /* 0x0000000b0300720c */ /* 0x000fc80003f05300 */
[----:B------:R-:W-:Y:S01]  /*13b0*/  FSEL R11, RZ, 1, P0 ;  /* 0x3f800000ff0b7808 */ /* 0x000fe20000000000 */
[----:B--2---:R-:W-:Y:S01]  /*13c0*/  FADD.FTZ R10, -R4, R9 ;  /* 0x00000009040a7221 */ /* 0x004fe20000010100 */
[----:B------:R-:W-:-:S04]  /*13d0*/  IMAD.WIDE R8, R7, 0x4, R14 ;  /* 0x0000000407087825 */ /* 0x000fc800078e020e */
[----:B------:R-:W-:Y:S01]  /*13e0*/  FMUL.FTZ R10, R10, 1.4426950216293334961 ;  /* 0x3fb8aa3b0a0a7820 */ /* 0x000fe20000410000 */
[----:B------:R-:W-:-:S05]  /*13f0*/  VIADD R7, R7, UR18 ;  /* 0x0000001207077c36 */ /* 0x000fca0008000000 */
[----:B------:R-:W0:Y:S01]  /*1400*/  MUFU.EX2 R10, R10 ;  /* 0x0000000a000a7308 */ /* 0x000e220000000800 */
[----:B------:R-:W-:Y:S01]  /*1410*/  ISETP.GE.AND P0, PT, R7, UR9, PT ;  /* 0x0000000907007c0c */ /* 0x000fe2000bf06270 */
[----:B0-----:R-:W-:-:S04]  /*1420*/  FFMA.FTZ R11, -R5, R11, R10 ;  /* 0x0000000b050b7223 */ /* 0x001fc8000001010a */
[----:B-1----:R-:W-:-:S04]  /*1430*/  FFMA.FTZ R11, -R6, UR14, R11 ;  /* 0x0000000e060b7c23 */ /* 0x002fc8000801010b */
[----:B------:R-:W-:-:S05]  /*1440*/  FMUL.FTZ R11, R0, R11 ;  /* 0x0000000b000b7220 */ /* 0x000fca0000410000 */
[----:B------:R2:W-:Y:S01]  /*1450*/  STG.E desc[UR12][R8.64], R11 ;  /* 0x0000000b08007986 */ /* 0x0005e2000c10190c */
[----:B------:R-:W-:Y:S05]  /*1460*/  @!P0 BRA `(.L_x_72) ;  /* 0xfffffffc00b88947 */ /* 0x000fea000383ffff */
[----:B------:R-:W-:Y:S05]  /*1470*/  EXIT ;  /* 0x000000000000794d */ /* 0x000fea0003800000 */
.L_x_73:
        /* <DEDUP_REMOVED lines=16> */
.L_x_258:


//--------------------- .text._Z27cunn_SoftMaxXEntropyForwardILi8EN3c108BFloat16Eff25LogSoftMaxForwardEpilogueEvPT1_PT2_PT0_Pllf --------------------------
	.section	.text._Z27cunn_SoftMaxXEntropyForwardILi8EN3c108BFloat16Eff25LogSoftMaxForwardEpilogueEvPT1_PT2_PT0_Pllf,"ax",@progbits
	.align	128
        .global         _Z27cunn_SoftMaxXEntropyForwardILi8EN3c108BFloat16Eff25LogSoftMaxForwardEpilogueEvPT1_PT2_PT0_Pllf
        .type           _Z27cunn_SoftMaxXEntropyForwardILi8EN3c108BFloat16Eff25LogSoftMaxForwardEpilogueEvPT1_PT2_PT0_Pllf,@function
        .size           _Z27cunn_SoftMaxXEntropyForwardILi8EN3c108BFloat16Eff25LogSoftMaxForwardEpilogueEvPT1_PT2_PT0_Pllf,(.L_x_259 - _Z27cunn_SoftMaxXEntropyForwardILi8EN3c108BFloat16Eff25LogSoftMaxForwardEpilogueEvPT1_PT2_PT0_Pllf)
        .other          _Z27cunn_SoftMaxXEntropyForwardILi8EN3c108BFloat16Eff25LogSoftMaxForwardEpilogueEvPT1_PT2_PT0_Pllf,@"STO_CUDA_ENTRY STV_DEFAULT"
_Z27cunn_SoftMaxXEntropyForwardILi8EN3c108BFloat16Eff25LogSoftMaxForwardEpilogueEvPT1_PT2_PT0_Pllf:
.text._Z27cunn_SoftMaxXEntropyForwardILi8EN3c108BFloat16Eff25LogSoftMaxForwardEpilogueEvPT1_PT2_PT0_Pllf:
[----:B------:R-:W-:Y:S01]  /*0000*/  LDC R1, c[0x0][0x28] ;  /* 0x00000a00ff017b82 */ /* 0x000fe20000000800 */
[----:B------:R-:W0:Y:S07]  /*0010*/  S2R R3, SR_CTAID.X ;  /* 0x0000000000037919 */ /* 0x000e2e0000002500 */
[----:B------:R-:W0:Y:S01]  /*0020*/  LDC.64 R26, c[0x0][0x228] ;  /* 0x00008a00ff1a7b82 */ /* 0x000e220000000a00 */
[----:B------:R-:W-:Y:S01]  /*0030*/  ULDC.64 UR6, c[0x0][0x208] ;  /* 0x0000820000067ab9 */ /* 0x000fe20000000a00 */
[----:B------:R-:W-:-:S06]  /*0040*/  ULDC.64 UR8, c[0x0][0x230] ;  /* 0x00008c0000087ab9 */ /* 0x000fcc0000000a00 */
[----:B------:R-:W1:Y:S01]  /*0050*/  LDC.64 R4, c[0x0][0x220] ;  /* 0x00008800ff047b82 */ /* 0x000e620000000a00 */
[----:B0-----:R-:W-:-:S06]  /*0060*/  IMAD.WIDE.U32 R26, R3, 0x8, R26 ;  /* 0x00000008031a7825 */ /* 0x001fcc00078e001a */
[----:B------:R-:W5:Y:S01]  /*0070*/  LDG.E.64 R26, desc[UR6][R26.64] ;  /* 0x000000061a1a7981 */ /* 0x000f62000c1e1b00 */
[C---:B------:R-:W-:Y:S01]  /*0080*/  IMAD.WIDE.U32 R18, R3.reuse, UR8, RZ ;  /* 0x0000000803127c25 */ /* 0x040fe2000f8e00ff */
[----:B------:R-:W0:Y:S01]  /*0090*/  LDC R16, c[0x0][0x230] ;  /* 0x00008c00ff107b82 */ /* 0x000e220000000800 */
[----:B------:R-:W2:Y:S02]  /*00a0*/  S2R R21, SR_TID.X ;  /* 0x0000000000157919 */ /* 0x000ea40000002100 */
[----:B------:R-:W-:Y:S01]  /*00b0*/  IMAD R6, R3, UR9, R19 ;  /* 0x0000000903067c24 */ /* 0x000fe2000f8e0213 */
[----:B-1----:R-:W-:-:S04]  /*00c0*/  LEA R0, P0, R18, R4, 0x1 ;  /* 0x0000000412007211 */ /* 0x002fc800078008ff */
[----:B------:R-:W-:Y:S02]  /*00d0*/  LOP3.LUT R20, R0, 0xe, RZ, 0xc0, !PT ;  /* 0x0000000e00147812 */ /* 0x000fe400078ec0ff */
[----:B------:R-:W-:Y:S02]  /*00e0*/  SHF.L.U64.HI R10, R18, 0x1, R6 ;  /* 0x00000001120a7819 */ /* 0x000fe40000010206 */
[----:B------:R-:W-:-:S04]  /*00f0*/  SHF.R.U64 R20, R20, 0x1, RZ ;  /* 0x0000000114147819 */ /* 0x000fc800000012ff */
[C---:B------:R-:W-:Y:S02]  /*0100*/  ISETP.NE.AND P3, PT, R20.reuse, RZ, PT ;  /* 0x000000ff1400720c */ /* 0x040fe40003f65270 */
[--C-:B--2---:R-:W-:Y:S02]  /*0110*/  SHF.R.S32.HI R7, RZ, 0x1f, R21.reuse ;  /* 0x0000001fff077819 */ /* 0x104fe40000011415 */
[----:B------:R-:W-:-:S04]  /*0120*/  IADD3 R2, P1, P2, -R20, R18, R21 ;  /* 0x0000001214027210 */ /* 0x000fc80007a3e115 */
[----:B------:R-:W-:Y:S02]  /*0130*/  IADD3.X R7, R6, -0x1, R7, P1, P2 ;  /* 0xffffffff06077810 */ /* 0x000fe40000fe4407 */
[----:B------:R-:W-:-:S04]  /*0140*/  LEA R8, P1, R2, R4, 0x1 ;  /* 0x0000000402087211 */ /* 0x000fc800078208ff */
[----:B------:R-:W-:Y:S01]  /*0150*/  LEA.HI.X R9, R2, R5, R7, 0x1, P1 ;  /* 0x0000000502097211 */ /* 0x000fe200008f0c07 */
[----:B------:R-:W-:Y:S01]  /*0160*/  IMAD.X R2, R10, 0x1, R5, P0 ;  /* 0x000000010a027824 */ /* 0x000fe200000e0605 */
[----:B------:R-:W-:Y:S07]  /*0170*/  @!P3 BRA `(.L_x_74) ;  /* 0x000000000038b947 */ /* 0x000fee0003800000 */
[----:B------:R-:W-:-:S13]  /*0180*/  ISETP.GE.U32.AND P0, PT, R21, R20, PT ;  /* 0x000000141500720c */ /* 0x000fda0003f06070 */
[----:B------:R-:W2:Y:S01]  /*0190*/  @P0 LDG.E.U16 R8, desc[UR6][R8.64] ;  /* 0x0000000608080981 */ /* 0x000ea2000c1e1500 */
[----:B------:R-:W1:Y:S01]  /*01a0*/  LDC R11, c[0x0][RZ] ;  /* 0x00000000ff0b7b82 */ /* 0x000e620000000800 */
[----:B------:R-:W-:Y:S02]  /*01b0*/  IMAD.MOV.U32 R15, RZ, RZ, -0x800001 ;  /* 0xff7fffffff0f7424 */ /* 0x000fe400078e00ff */
[----:B------:R-:W-:Y:S01]  /*01c0*/  IMAD.MOV.U32 R14, RZ, RZ, RZ ;  /* 0x000000ffff0e7224 */ /* 0x000fe200078e00ff */
[C-C-:B-1----:R-:W-:Y:S02]  /*01d0*/  IADD3 R13, P1, P2, -R20.reuse, R18, R11.reuse ;  /* 0x00000012140d7210 */ /* 0x142fe40007a3e10b */
[----:B0-----:R-:W-:Y:S02]  /*01e0*/  IADD3 R16, R20, R16, -R11 ;  /* 0x0000001014107210 */ /* 0x001fe40007ffe80b */
[----:B------:R-:W-:Y:S02]  /*01f0*/  IADD3.X R10, R6, -0x1, RZ, P1, P2 ;  /* 0xffffffff060a7810 */ /* 0x000fe40000fe44ff */
[----:B------:R-:W-:-:S04]  /*0200*/  LEA R12, P1, R13, R4, 0x1 ;  /* 0x000000040d0c7211 */ /* 0x000fc800078208ff */
[----:B------:R-:W-:Y:S01]  /*0210*/  LEA.HI.X R13, R13, R5, R10, 0x1, P1 ;  /* 0x000000050d0d7211 */ /* 0x000fe200008f0c0a */
[----:B--2---:R-:W-:-:S04]  /*0220*/  @P0 IMAD.U32 R7, R8, 0x10000, RZ ;  /* 0x0001000008070824 */ /* 0x004fc800078e00ff */
[----:B------:R-:W-:Y:S01]  /*0230*/  @P0 FADD.FTZ R14, RZ, R7 ;  /* 0x00000007ff0e0221 */ /* 0x000fe20000010000 */
[----:B------:R-:W-:Y:S01]  /*0240*/  @P0 FMNMX.FTZ R15, R7, -3.40282346638528859812e+38, !PT ;  /* 0xff7fffff070f0809 */ /* 0x000fe20007810000 */
[----:B------:R-:W-:Y:S06]  /*0250*/  BRA `(.L_x_75) ;  /* 0x0000000000107947 */ /* 0x000fec0003800000 */
.L_x_74:
[----:B------:R-:W-:Y:S01]  /*0260*/  IMAD.MOV.U32 R14, RZ, RZ, RZ ;  /* 0x000000ffff0e7224 */ /* 0x000fe200078e00ff */
[----:B------:R-:W-:Y:S01]  /*0270*/  MOV R15, 0xff7fffff ;  /* 0xff7fffff000f7802 */ /* 0x000fe20000000f00 */
[----:B------:R-:W-:Y:S02]  /*0280*/  IMAD.MOV.U32 R12, RZ, RZ, R0 ;  /* 0x000000ffff0c7224 */ /* 0x000fe400078e0000 */
[----:B------:R-:W-:-:S07]  /*0290*/  IMAD.MOV.U32 R13, RZ, RZ, R2 ;  /* 0x000000ffff0d7224 */ /* 0x000fce00078e0002 */
.L_x_75:
[----:B------:R-:W1:Y:S01]  /*02a0*/  LDC R20, c[0x0][RZ] ;  /* 0x00000000ff147b82 */ /* 0x000e620000000800 */
[----:B------:R-:W-:Y:S01]  /*02b0*/  BSSY B0, `(.L_x_76) ;  /* 0x000003d000007945 */ /* 0x000fe20003800000 */
[----:B-1----:R-:W-:-:S04]  /*02c0*/  IMAD.SHL.U32 R7, R20, 0x8, RZ ;  /* 0x0000000814077824 */ /* 0x002fc800078e00ff */
[----:B------:R-:W1:Y:S01]  /*02d0*/  I2F.U32.RP R10, R7 ;  /* 0x00000007000a7306 */ /* 0x000e620000209000 */
[----:B------:R-:W-:Y:S01]  /*02e0*/  IMAD.MOV R11, RZ, RZ, -R7 ;  /* 0x000000ffff0b7224 */ /* 0x000fe200078e0a07 */
[----:B------:R-:W-:-:S06]  /*02f0*/  ISETP.NE.U32.AND P2, PT, R7, RZ, PT ;  /* 0x000000ff0700720c */ /* 0x000fcc0003f45070 */
[----:B-1----:R-:W1:Y:S02]  /*0300*/  MUFU.RCP R10, R10 ;  /* 0x0000000a000a7308 */ /* 0x002e640000001000 */
[----:B-1----:R-:W-:-:S06]  /*0310*/  VIADD R8, R10, 0xffffffe ;  /* 0x0ffffffe0a087836 */ /* 0x002fcc0000000000 */
[----:B------:R1:W2:Y:S02]  /*0320*/  F2I.FTZ.U32.TRUNC.NTZ R9, R8 ;  /* 0x0000000800097305 */ /* 0x0002a4000021f000 */
[----:B-1----:R-:W-:Y:S01]  /*0330*/  HFMA2.MMA R8, -RZ, RZ, 0, 0 ;  /* 0x00000000ff087435 */ /* 0x002fe200000001ff */
[----:B--2---:R-:W-:-:S09]  /*0340*/  IMAD R11, R11, R9, RZ ;  /* 0x000000090b0b7224 */ /* 0x004fd200078e02ff */
[----:B------:R-:W-:-:S06]  /*0350*/  IMAD.HI.U32 R9, R9, R11, R8 ;  /* 0x0000000b09097227 */ /* 0x000fcc00078e0008 */
[----:B0-----:R-:W-:-:S04]  /*0360*/  IMAD.HI.U32 R9, R9, R16, RZ ;  /* 0x0000001009097227 */ /* 0x001fc800078e00ff */
[----:B------:R-:W-:-:S04]  /*0370*/  IMAD.MOV R9, RZ, RZ, -R9 ;  /* 0x000000ffff097224 */ /* 0x000fc800078e0a09 */
[----:B------:R-:W-:Y:S01]  /*0380*/  IMAD R22, R7, R9, R16 ;  /* 0x0000000907167224 */ /* 0x000fe200078e0210 */
[----:B------:R-:W-:-:S04]  /*0390*/  LOP3.LUT R9, RZ, R7, RZ, 0x33, !PT ;  /* 0x00000007ff097212 */ /* 0x000fc800078e33ff */
[----:B------:R-:W-:-:S13]  /*03a0*/  ISETP.GE.U32.AND P0, PT, R22, R7, PT ;  /* 0x000000071600720c */ /* 0x000fda0003f06070 */
[----:B------:R-:W-:-:S05]  /*03b0*/  @P0 IMAD.IADD R22, R22, 0x1, -R7 ;  /* 0x0000000116160824 */ /* 0x000fca00078e0a07 */
[----:B------:R-:W-:-:S13]  /*03c0*/  ISETP.GE.U32.AND P0, PT, R22, R7, PT ;  /* 0x000000071600720c */ /* 0x000fda0003f06070 */
[----:B------:R-:W-:-:S05]  /*03d0*/  @P0 IMAD.IADD R22, R22, 0x1, -R7 ;  /* 0x0000000116160824 */ /* 0x000fca00078e0a07 */
[----:B------:R-:W-:-:S05]  /*03e0*/  SEL R9, R9, R22, !P2 ;  /* 0x0000001609097207 */ /* 0x000fca0005000000 */
[----:B------:R-:W-:Y:S02]  /*03f0*/  IMAD.IADD R22, R16, 0x1, -R9 ;  /* 0x0000000110167824 */ /* 0x000fe400078e0a09 */
[----:B------:R-:W-:-:S03]  /*0400*/  IMAD.SHL.U32 R9, R21, 0x8, RZ ;  /* 0x0000000815097824 */ /* 0x000fc600078e00ff */
[----:B------:R-:W-:Y:S02]  /*0410*/  IADD3 R17, R22, R21, RZ ;  /* 0x0000001516117210 */ /* 0x000fe40007ffe0ff */
[----:B------:R-:W-:Y:S02]  /*0420*/  ISETP.GE.AND P0, PT, R9, R22, PT ;  /* 0x000000160900720c */ /* 0x000fe40003f06270 */
[----:B------:R-:W-:-:S11]  /*0430*/  ISETP.GE.AND P1, PT, R17, R16, PT ;  /* 0x000000101100720c */ /* 0x000fd60003f26270 */
[----:B------:R-:W-:Y:S05]  /*0440*/  @P0 BRA `(.L_x_77) ;  /* 0x00000000008c0947 */ /* 0x000fea0003800000 */
[----:B------:R-:W-:-:S07]  /*0450*/  IMAD.MOV.U32 R23, RZ, RZ, R21 ;  /* 0x000000ffff177224 */ /* 0x000fce00078e0015 */
.L_x_78:
[----:B------:R-:W-:-:S06]  /*0460*/  IMAD.WIDE R8, R23, 0x10, R12 ;  /* 0x0000001017087825 */ /* 0x000fcc00078e020c */
[----:B------:R-:W2:Y:S01]  /*0470*/  LDG.E.128 R8, desc[UR6][R8.64] ;  /* 0x0000000608087981 */ /* 0x000ea2000c1e1d00 */
[----:B------:R-:W-:Y:S02]  /*0480*/  IMAD.IADD R23, R20, 0x1, R23 ;  /* 0x0000000114177824 */ /* 0x000fe400078e0217 */
[C---:B--2---:R-:W-:Y:S01]  /*0490*/  IMAD.U32 R24, R8.reuse, 0x10000, RZ ;  /* 0x0001000008187824 */ /* 0x044fe200078e00ff */
[----:B------:R-:W-:-:S03]  /*04a0*/  SHF.R.U64 R25, R8, 0x10, R9 ;  /* 0x0000001008197819 */ /* 0x000fc60000001209 */
[C---:B------:R-:W-:Y:S01]  /*04b0*/  FADD.FTZ R14, R24.reuse, R14 ;  /* 0x0000000e180e7221 */ /* 0x040fe20000010000 */
[----:B------:R-:W-:Y:S01]  /*04c0*/  FMNMX.FTZ R15, R24, R15, !PT ;  /* 0x0000000f180f7209 */ /* 0x000fe20007810000 */
[----:B------:R-:W-:Y:S01]  /*04d0*/  IMAD.U32 R24, R25, 0x10000, RZ ;  /* 0x0001000019187824 */ /* 0x000fe200078e00ff */
[----:B------:R-:W-:-:S03]  /*04e0*/  SHF.R.U32.HI R25, RZ, 0x10, R9 ;  /* 0x00000010ff197819 */ /* 0x000fc60000011609 */
[----:B------:R-:W-:Y:S01]  /*04f0*/  FADD.FTZ R14, R14, R24 ;  /* 0x000000180e0e7221 */ /* 0x000fe20000010000 */
[----:B------:R-:W-:Y:S01]  /*0500*/  FMNMX.FTZ R15, R15, R24, !PT ;  /* 0x000000180f0f7209 */ /* 0x000fe20007810000 */
[----:B------:R-:W-:Y:S01]  /*0510*/  IMAD.U32 R24, R9, 0x10000, RZ ;  /* 0x0001000009187824 */ /* 0x000fe200078e00ff */
[----:B------:R-:W-:Y:S01]  /*0520*/  SHF.L.U32 R8, R25, 0x10, RZ ;  /* 0x0000001019087819 */ /* 0x000fe200000006ff */
[----:B------:R-:W-:Y:S02]  /*0530*/  IMAD.SHL.U32 R9, R23, 0x8, RZ ;  /* 0x0000000817097824 */ /* 0x000fe400078e00ff */
[----:B------:R-:W-:Y:S01]  /*0540*/  FADD.FTZ R14, R14, R24 ;  /* 0x000000180e0e7221 */ /* 0x000fe20000010000 */
[----:B------:R-:W-:Y:S02]  /*0550*/  FMNMX.FTZ R15, R15, R24, !PT ;  /* 0x000000180f0f7209 */ /* 0x000fe40007810000 */
[----:B------:R-:W-:Y:S01]  /*0560*/  ISETP.GE.AND P0, PT, R9, R22, PT ;  /* 0x000000160900720c */ /* 0x000fe20003f06270 */
[----:B------:R-:W-:Y:S01]  /*0570*/  FADD.FTZ R14, R14, R8 ;  /* 0x000000080e0e7221 */ /* 0x000fe20000010000 */
[----:B------:R-:W-:-:S02]  /*0580*/  FMNMX.FTZ R15, R15, R8, !PT ;  /* 0x000000080f0f7209 */ /* 0x000fc40007810000 */
[C---:B------:R-:W-:Y:S01]  /*0590*/  SHF.R.U64 R8, R10.reuse, 0x10, R11 ;  /* 0x000000100a087819 */ /* 0x040fe2000000120b */
[----:B------:R-:W-:-:S04]  /*05a0*/  IMAD.U32 R10, R10, 0x10000, RZ ;  /* 0x000100000a0a7824 */ /* 0x000fc800078e00ff */
[----:B------:R-:W-:Y:S01]  /*05b0*/  IMAD.U32 R8, R8, 0x10000, RZ ;  /* 0x0001000008087824 */ /* 0x000fe200078e00ff */
[----:B------:R-:W-:Y:S01]  /*05c0*/  FMNMX.FTZ R15, R15, R10, !PT ;  /* 0x0000000a0f0f7209 */ /* 0x000fe20007810000 */
[----:B------:R-:W-:-:S03]  /*05d0*/  FADD.FTZ R14, R14, R10 ;  /* 0x0000000a0e0e7221 */ /* 0x000fc60000010000 */
[----:B------:R-:W-:Y:S01]  /*05e0*/  FMNMX.FTZ R15, R15, R8, !PT ;  /* 0x000000080f0f7209 */ /* 0x000fe20007810000 */
[----:B------:R-:W-:Y:S01]  /*05f0*/  FADD.FTZ R14, R14, R8 ;  /* 0x000000080e0e7221 */ /* 0x000fe20000010000 */
[----:B------:R-:W-:Y:S02]  /*0600*/  SHF.R.U32.HI R8, RZ, 0x10, R11 ;  /* 0x00000010ff087819 */ /* 0x000fe4000001160b */
[----:B------:R-:W-:-:S03]  /*0610*/  SHF.L.U32 R11, R11, 0x10, RZ ;  /* 0x000000100b0b7819 */ /* 0x000fc600000006ff */
[----:B------:R-:W-:Y:S01]  /*0620*/  IMAD.U32 R8, R8, 0x10000, RZ ;  /* 0x0001000008087824 */ /* 0x000fe200078e00ff */
[----:B------:R-:W-:Y:S01]  /*0630*/  FMNMX.FTZ R15, R15, R11, !PT ;  /* 0x0000000b0f0f7209 */ /* 0x000fe20007810000 */
[----:B------:R-:W-:-:S03]  /*0640*/  FADD.FTZ R14, R14, R11 ;  /* 0x0000000b0e0e7221 */ /* 0x000fc60000010000 */
[----:B------:R-:W-:Y:S01]  /*0650*/  FMNMX.FTZ R15, R15, R8, !PT ;  /* 0x000000080f0f7209 */ /* 0x000fe20007810000 */
[----:B------:R-:W-:Y:S01]  /*0660*/  FADD.FTZ R14, R14, R8 ;  /* 0x000000080e0e7221 */ /* 0x000fe20000010000 */
[----:B------:R-:W-:Y:S06]  /*0670*/  @!P0 BRA `(.L_x_78) ;  /* 0xfffffffc00788947 */ /* 0x000fec000383ffff */
.L_x_77:
[----:B------:R-:W-:Y:S05]  /*0680*/  BSYNC B0 ;  /* 0x0000000000007941 */ /* 0x000fea0003800000 */
.L_x_76:
[----:B------:R-:W-:Y:S04]  /*0690*/  BSSY B0, `(.L_x_79) ;  /* 0x000000a000007945 */ /* 0x000fe80003800000 */
[----:B------:R-:W-:Y:S05]  /*06a0*/  @P1 BRA `(.L_x_80) ;  /* 0x0000000000201947 */ /* 0x000fea0003800000 */
.L_x_81:
[----:B------:R-:W-:-:S06]  /*06b0*/  IMAD.WIDE R8, R17, 0x2, R12 ;  /* 0x0000000211087825 */ /* 0x000fcc00078e020c */
[----:B------:R-:W2:Y:S01]  /*06c0*/  LDG.E.U16 R8, desc[UR6][R8.64] ;  /* 0x0000000608087981 */ /* 0x000ea2000c1e1500 */
[----:B------:R-:W-:-:S05]  /*06d0*/  IMAD.IADD R17, R20, 0x1, R17 ;  /* 0x0000000114117824 */ /* 0x000fca00078e0211 */
[----:B------:R-:W-:Y:S01]  /*06e0*/  ISETP.GE.AND P0, PT, R17, R16, PT ;  /* 0x000000101100720c */ /* 0x000fe20003f06270 */
[----:B--2---:R-:W-:-:S04]  /*06f0*/  IMAD.U32 R10, R8, 0x10000, RZ ;  /* 0x00010000080a7824 */ /* 0x004fc800078e00ff */
[C---:B------:R-:W-:Y:S01]  /*0700*/  FADD.FTZ R14, R10.reuse, R14 ;  /* 0x0000000e0a0e7221 */ /* 0x040fe20000010000 */
[----:B------:R-:W-:-:S07]  /*0710*/  FMNMX.FTZ R15, R10, R15, !PT ;  /* 0x0000000f0a0f7209 */ /* 0x000fce0007810000 */
[----:B------:R-:W-:Y:S05]  /*0720*/  @!P0 BRA `(.L_x_81) ;  /* 0xfffffffc00e08947 */ /* 0x000fea000383ffff */
.L_x_80:
[----:B------:R-:W-:Y:S05]  /*0730*/  BSYNC B0 ;  /* 0x0000000000007941 */ /* 0x000fea0003800000 */
.L_x_79:
[----:B------:R-:W0:Y:S08]  /*0740*/  S2UR UR5, SR_CgaCtaId ;  /* 0x00000000000579c3 */ /* 0x000e300000008800 */
[----:B------:R-:W-:Y:S01]  /*0750*/  BAR.SYNC.DEFER_BLOCKING 0x0 ;  /* 0x0000000000007b1d */ /* 0x000fe20000010000 */
[C---:B------:R-:W-:Y:S01]  /*0760*/  IMAD.SHL.U32 R8, R21.reuse, 0x4, RZ ;  /* 0x0000000415087824 */ /* 0x040fe200078e00ff */
[C---:B------:R-:W-:Y:S01]  /*0770*/  ISETP.GT.U32.AND P1, PT, R21.reuse, 0x1f, PT ;  /* 0x0000001f1500780c */ /* 0x040fe20003f24070 */
[C---:B------:R-:W-:Y:S01]  /*0780*/  IMAD.SHL.U32 R23, R21.reuse, 0x80, RZ ;  /* 0x0000008015177824 */ /* 0x040fe200078e00ff */
[----:B------:R-:W-:-:S02]  /*0790*/  LOP3.LUT R17, R21, 0x1f, RZ, 0xc0, !PT ;  /* 0x0000001f15117812 */ /* 0x000fc400078ec0ff */
[----:B------:R-:W-:Y:S01]  /*07a0*/  UMOV UR4, 0x400 ;  /* 0x0000040000047882 */ /* 0x000fe20000000000 */
[----:B------:R-:W-:Y:S02]  /*07b0*/  LOP3.LUT R22, R8, 0x7c, RZ, 0xc0, !PT ;  /* 0x0000007c08167812 */ /* 0x000fe400078ec0ff */
[----:B------:R-:W-:Y:S02]  /*07c0*/  LOP3.LUT R23, R23, 0xf80, RZ, 0xc0, !PT ;  /* 0x00000f8017177812 */ /* 0x000fe400078ec0ff */
[----:B------:R-:W-:Y:S01]  /*07d0*/  SHF.R.U32.HI R16, RZ, 0x5, R20 ;  /* 0x00000005ff107819 */ /* 0x000fe20000011614 */
[----:B0-----:R-:W-:-:S06]  /*07e0*/  ULEA UR5, UR5, UR4, 0x18 ;  /* 0x0000000405057291 */ /* 0x001fcc000f8ec03f */
[----:B------:R-:W-:-:S03]  /*07f0*/  IADD3 R9, R8, UR5, RZ ;  /* 0x0000000508097c10 */ /* 0x000fc6000fffe0ff */
[----:B------:R0:W-:Y:S02]  /*0800*/  STS [R8+UR5], R15 ;  /* 0x0000000f08007988 */ /* 0x0001e40008000805 */
[----:B------:R-:W-:-:S05]  /*0810*/  IMAD R9, R20, 0x4, R9 ;  /* 0x0000000414097824 */ /* 0x000fca00078e0209 */
[----:B------:R0:W-:Y:S01]  /*0820*/  STS [R9], R14 ;  /* 0x0000000e09007388 */ /* 0x0001e20000000800 */
[----:B------:R-:W-:Y:S06]  /*0830*/  BAR.SYNC.DEFER_BLOCKING 0x0 ;  /* 0x0000000000007b1d */ /* 0x000fec0000010000 */
[----:B------:R-:W-:Y:S05]  /*0840*/  @P1 BRA `(.L_x_82) ;  /* 0x0000000800501947 */ /* 0x000fea0003800000 */
[----:B------:R-:W-:-:S13]  /*0850*/  ISETP.GE.U32.AND P0, PT, R17, R16, PT ;  /* 0x000000101100720c */ /* 0x000fda0003f06070 */
[----:B------:R-:W-:Y:S05]  /*0860*/  @P0 BRA `(.L_x_82) ;  /* 0x0000000800480947 */ /* 0x000fea0003800000 */
[----:B0-----:R-:W0:Y:S01]  /*0870*/  LDS.128 R8, [R23+UR5] ;  /* 0x0000000517087984 */ /* 0x001e220008000c00 */
[----:B------:R-:W-:-:S03]  /*0880*/  LEA R17, R17, UR5, 0x7 ;  /* 0x0000000511117c11 */ /* 0x000fc6000f8e38ff */
[----:B------:R-:W1:Y:S02]  /*0890*/  LDS.128 R12, [R23+UR5+0x10] ;  /* 0x00001005170c7984 */ /* 0x000e640008000c00 */
[----:B------:R-:W-:-:S05]  /*08a0*/  IMAD R17, R20, 0x4, R17 ;  /* 0x0000000414117824 */ /* 0x000fca00078e0211 */
[----:B------:R-:W-:Y:S01]  /*08b0*/  LDS R24, [R17+0x14] ;  /* 0x0000140011187984 */ /* 0x000fe20000000800 */
[----:B0-----:R-:W-:-:S04]  /*08c0*/  FMNMX.FTZ R8, R8, -3.40282346638528859812e+38, !PT ;  /* 0xff7fffff08087809 */ /* 0x001fc80007810000 */
[----:B------:R-:W-:-:S04]  /*08d0*/  FSETP.GEU.FTZ.AND P0, PT, R8, R9, PT ;  /* 0x000000090800720b */ /* 0x000fc80003f1e000 */
[----:B------:R-:W-:Y:S02]  /*08e0*/  FSEL R25, R9, R8, !P0 ;  /* 0x0000000809197208 */ /* 0x000fe40004000000 */
[----:B------:R-:W0:Y:S02]  /*08f0*/  LDS R9, [R17] ;  /* 0x0000000011097984 */ /* 0x000e240000000800 */
[----:B------:R-:W-:Y:S02]  /*0900*/  FSETP.GEU.FTZ.AND P0, PT, R25, R10, PT ;  /* 0x0000000a1900720b */ /* 0x000fe40003f1e000 */
[----:B------:R-:W2:Y:S02]  /*0910*/  LDS R8, [R17+0x4] ;  /* 0x0000040011087984 */ /* 0x000ea40000000800 */
[----:B------:R-:W-:-:S04]  /*0920*/  FSEL R10, R10, R25, !P0 ;  /* 0x000000190a0a7208 */ /* 0x000fc80004000000 */
[----:B------:R-:W-:-:S04]  /*0930*/  FSETP.GEU.FTZ.AND P0, PT, R10, R11, PT ;  /* 0x0000000b0a00720b */ /* 0x000fc80003f1e000 */
[----:B------:R-:W-:-:S04]  /*0940*/  FSEL R11, R11, R10, !P0 ;  /* 0x0000000a0b0b7208 */ /* 0x000fc80004000000 */
[----:B-1----:R-:W-:-:S04]  /*0950*/  FSETP.GEU.FTZ.AND P0, PT, R11, R12, PT ;  /* 0x0000000c0b00720b */ /* 0x002fc80003f1e000 */
[----:B------:R-:W-:-:S04]  /*0960*/  FSEL R12, R12, R11, !P0 ;  /* 0x0000000b0c0c7208 */ /* 0x000fc80004000000 */
[----:B------:R-:W-:-:S04]  /*0970*/  FSETP.GEU.FTZ.AND P0, PT, R12, R13, PT ;  /* 0x0000000d0c00720b */ /* 0x000fc80003f1e000 */
[----:B------:R-:W-:Y:S02]  /*0980*/  FSEL R13, R13, R12, !P0 ;  /* 0x0000000c0d0d7208 */ /* 0x000fe40004000000 */
[----:B------:R-:W1:Y:S02]  /*0990*/  LDS R12, [R17+0x8] ;  /* 0x00000800110c7984 */ /* 0x000e640000000800 */
[----:B------:R-:W-:-:S04]  /*09a0*/  FSETP.GEU.FTZ.AND P0, PT, R13, R14, PT ;  /* 0x0000000e0d00720b */ /* 0x000fc80003f1e000 */
[----:B------:R-:W-:Y:S01]  /*09b0*/  FSEL R10, R14, R13, !P0 ;  /* 0x0000000d0e0a7208 */ /* 0x000fe20004000000 */
[----:B0-----:R-:W-:Y:S01]  /*09c0*/  FADD.FTZ R9, RZ, R9 ;  /* 0x00000009ff097221 */ /* 0x001fe20000010000 */
[----:B------:R-:W0:Y:S02]  /*09d0*/  LDS R13, [R17+0xc] ;  /* 0x00000c00110d7984 */ /* 0x000e240000000800 */
[----:B------:R-:W-:Y:S01]  /*09e0*/  FSETP.GEU.FTZ.AND P0, PT, R10, R15, PT ;  /* 0x0000000f0a00720b */ /* 0x000fe20003f1e000 */
[----:B--2---:R-:W-:Y:S01]  /*09f0*/  FADD.FTZ R25, R9, R8 ;  /* 0x0000000809197221 */ /* 0x004fe20000010000 */
[----:B------:R-:W2:Y:S02]  /*0a00*/  LDS R14, [R17+0x10] ;  /* 0x00001000110e7984 */ /* 0x000ea40000000800 */
[----:B------:R-:W-:Y:S02]  /*0a10*/  FSEL R15, R15, R10, !P0 ;  /* 0x0000000a0f0f7208 */ /* 0x000fe40004000000 */
[----:B------:R-:W3:Y:S01]  /*0a20*/  LDS.128 R8, [R23+UR5+0x20] ;  /* 0x0000200517087984 */ /* 0x000ee20008000c00 */
[----:B-1----:R-:W-:-:S04]  /*0a30*/  FADD.FTZ R12, R25, R12 ;  /* 0x0000000c190c7221 */ /* 0x002fc80000010000 */
[----:B0-----:R-:W-:Y:S02]  /*0a40*/  FADD.FTZ R13, R12, R13 ;  /* 0x0000000d0c0d7221 */ /* 0x001fe40000010000 */
[----:B------:R-:W0:Y:S02]  /*0a50*/  LDS R12, [R17+0x18] ;  /* 0x00001800110c7984 */ /* 0x000e240000000800 */
[----:B--2---:R-:W-:Y:S02]  /*0a60*/  FADD.FTZ R25, R13, R14 ;  /* 0x0000000e0d197221 */ /* 0x004fe40000010000 */
[----:B------:R-:W1:Y:S01]  /*0a70*/  LDS R13, [R17+0x1c] ;  /* 0x00001c00110d7984 */ /* 0x000e620000000800 */
[----:B---3--:R-:W-:Y:S01]  /*0a80*/  FSETP.GEU.FTZ.AND P0, PT, R15, R8, PT ;  /* 0x000000080f00720b */ /* 0x008fe20003f1e000 */
[----:B------:R-:W-:Y:S02]  /*0a90*/  FADD.FTZ R25, R25, R24 ;  /* 0x0000001819197221 */ /* 0x000fe40000010000 */
[----:B------:R-:W2:Y:S01]  /*0aa0*/  LDS R14, [R17+0x20] ;  /* 0x00002000110e7984 */ /* 0x000ea20000000800 */
[----:B------:R-:W-:-:S03]  /*0ab0*/  FSEL R8, R8, R15, !P0 ;  /* 0x0000000f08087208 */ /* 0x000fc60004000000 */
[----:B------:R-:W3:Y:S01]  /*0ac0*/  LDS R24, [R17+0x24] ;  /* 0x0000240011187984 */ /* 0x000ee20000000800 */
[----:B------:R-:W-:-:S04]  /*0ad0*/  FSETP.GEU.FTZ.AND P0, PT, R8, R9, PT ;  /* 0x000000090800720b */ /* 0x000fc80003f1e000 */
[----:B------:R-:W-:-:S04]  /*0ae0*/  FSEL R9, R9, R8, !P0 ;  /* 0x0000000809097208 */ /* 0x000fc80004000000 */
[----:B------:R-:W-:-:S04]  /*0af0*/  FSETP.GEU.FTZ.AND P0, PT, R9, R10, PT ;  /* 0x0000000a0900720b */ /* 0x000fc80003f1e000 */
[----:B------:R-:W-:-:S04]  /*0b00*/  FSEL R10, R10, R9, !P0 ;  /* 0x000000090a0a7208 */ /* 0x000fc80004000000 */
[----:B------:R-:W-:-:S04]  /*0b10*/  FSETP.GEU.FTZ.AND P0, PT, R10, R11, PT ;  /* 0x0000000b0a00720b */ /* 0x000fc80003f1e000 */
[----:B------:R-:W-:Y:S02]  /*0b20*/  FSEL R15, R11, R10, !P0 ;  /* 0x0000000a0b0f7208 */ /* 0x000fe40004000000 */
[----:B------:R-:W4:Y:S01]  /*0b30*/  LDS.128 R8, [R23+UR5+0x30] ;  /* 0x0000300517087984 */ /* 0x000f220008000c00 */
[----:B0-----:R-:W-:-:S03]  /*0b40*/  FADD.FTZ R12, R25, R12 ;  /* 0x0000000c190c7221 */ /* 0x001fc60000010000 */
[----:B------:R-:W0:Y:S01]  /*0b50*/  LDS R25, [R17+0x28] ;  /* 0x0000280011197984 */ /* 0x000e220000000800 */
[----:B-1----:R-:W-:-:S03]  /*0b60*/  FADD.FTZ R13, R12, R13 ;  /* 0x0000000d0c0d7221 */ /* 0x002fc60000010000 */
[----:B------:R-:W1:Y:S01]  /*0b70*/  LDS R12, [R17+0x2c] ;  /* 0x00002c00110c7984 */ /* 0x000e620000000800 */
[----:B--2---:R-:W-:-:S03]  /*0b80*/  FADD.FTZ R13, R13, R14 ;  /* 0x0000000e0d0d7221 */ /* 0x004fc60000010000 */
[----:B------:R-:W-:Y:S01]  /*0b90*/  LDS R14, [R17+0x34] ;  /* 0x00003400110e7984 */ /* 0x000fe20000000800 */
[----:B---3--:R-:W-:-:S03]  /*0ba0*/  FADD.FTZ R24, R13, R24 ;  /* 0x000000180d187221 */ /* 0x008fc60000010000 */
[----:B------:R-:W2:Y:S01]  /*0bb0*/  LDS R13, [R17+0x30] ;  /* 0x00003000110d7984 */ /* 0x000ea20000000800 */
[----:B----4-:R-:W-:-:S04]  /*0bc0*/  FSETP.GEU.FTZ.AND P0, PT, R15, R8, PT ;  /* 0x000000080f00720b */ /* 0x010fc80003f1e000 */
[----:B------:R-:W-:Y:S01]  /*0bd0*/  FSEL R8, R8, R15, !P0 ;  /* 0x0000000f08087208 */ /* 0x000fe20004000000 */
[----:B0-----:R-:W-:-:S03]  /*0be0*/  FADD.FTZ R25, R24, R25 ;  /* 0x0000001918197221 */ /* 0x001fc60000010000 */
[----:B------:R-:W-:Y:S01]  /*0bf0*/  FSETP.GEU.FTZ.AND P0, PT, R8, R9, PT ;  /* 0x000000090800720b */ /* 0x000fe20003f1e000 */
[----:B-1----:R-:W-:-:S03]  /*0c00*/  FADD.FTZ R24, R25, R12 ;  /* 0x0000000c19187221 */ /* 0x002fc60000010000 */
[----:B------:R-:W-:Y:S01]  /*0c10*/  FSEL R9, R9, R8, !P0 ;  /* 0x0000000809097208 */ /* 0x000fe20004000000 */
[----:B------:R-:W0:Y:S03]  /*0c20*/  LDS R12, [R17+0x38] ;  /* 0x00003800110c7984 */ /* 0x000e260000000800 */
[----:B------:R-:W-:Y:S01]  /*0c30*/  FSETP.GEU.FTZ.AND P0, PT, R9, R10, PT ;  /* 0x0000000a0900720b */ /* 0x000fe20003f1e000 */
[----:B--2---:R-:W-:-:S03]  /*0c40*/  FADD.FTZ R25, R24, R13 ;  /* 0x0000000d18197221 */ /* 0x004fc60000010000 */
[----:B------:R-:W-:Y:S01]  /*0c50*/  FSEL R10, R10, R9, !P0 ;  /* 0x000000090a0a7208 */ /* 0x000fe20004000000 */
[----:B------:R-:W1:Y:S01]  /*0c60*/  LDS R13, [R17+0x3c] ;  /* 0x00003c00110d7984 */ /* 0x000e620000000800 */
[----:B------:R-:W-:Y:S02]  /*0c70*/  FADD.FTZ R25, R25, R14 ;  /* 0x0000000e19197221 */ /* 0x000fe40000010000 */
[----:B------:R-:W-:Y:S01]  /*0c80*/  FSETP.GEU.FTZ.AND P0, PT, R10, R11, PT ;  /* 0x0000000b0a00720b */ /* 0x000fe20003f1e000 */
[----:B------:R-:W2:Y:S03]  /*0c90*/  LDS R14, [R17+0x40] ;  /* 0x00004000110e7984 */ /* 0x000ea60000000800 */
[----:B------:R-:W-:Y:S02]  /*0ca0*/  FSEL R15, R11, R10, !P0 ;  /* 0x0000000a0b0f7208 */ /* 0x000fe40004000000 */
[----:B------:R-:W3:Y:S01]  /*0cb0*/  LDS.128 R8, [R23+UR5+0x40] ;  /* 0x0000400517087984 */ /* 0x000ee20008000c00 */
[----:B0-----:R-:W-:-:S04]  /*0cc0*/  FADD.FTZ R12, R25, R12 ;  /* 0x0000000c190c7221 */ /* 0x001fc80000010000 */
[----:B-1----:R-:W-:-:S04]  /*0cd0*/  FADD.FTZ R13, R12, R13 ;  /* 0x0000000d0c0d7221 */ /* 0x002fc80000010000 */
[----:B--2---:R-:W-:Y:S01]  /*0ce0*/  FADD.FTZ R25, R13, R14 ;  /* 0x0000000e0d197221 */ /* 0x004fe20000010000 */
[----:B---3--:R-:W-:-:S04]  /*0cf0*/  FSETP.GEU.FTZ.AND P0, PT, R15, R8, PT ;  /* 0x000000080f00720b */ /* 0x008fc80003f1e000 */
[----:B------:R-:W-:Y:S02]  /*0d00*/  FSEL R24, R8, R15, !P0 ;  /* 0x0000000f08187208 */ /* 0x000fe40004000000 */
[----:B------:R-:W0:Y:S02]  /*0d10*/  LDS R8, [R17+0x44] ;  /* 0x0000440011087984 */ /* 0x000e240000000800 */
[----:B------:R-:W-:-:S04]  /*0d20*/  FSETP.GEU.FTZ.AND P0, PT, R24, R9, PT ;  /* 0x000000091800720b */ /* 0x000fc80003f1e000 */
[----:B------:R-:W-:Y:S02]  /*0d30*/  FSEL R15, R9, R24, !P0 ;  /* 0x00000018090f7208 */ /* 0x000fe40004000000 */
[----:B------:R-:W1:Y:S02]  /*0d40*/  LDS R9, [R17+0x48] ;  /* 0x0000480011097984 */ /* 0x000e640000000800 */
[----:B------:R-:W-:-:S04]  /*0d50*/  FSETP.GEU.FTZ.AND P0, PT, R15, R10, PT ;  /* 0x0000000a0f00720b */ /* 0x000fc80003f1e000 */
[----:B------:R-:W-:Y:S02]  /*0d60*/  FSEL R24, R10, R15, !P0 ;  /* 0x0000000f0a187208 */ /* 0x000fe40004000000 */
[----:B------:R-:W2:Y:S02]  /*0d70*/  LDS.128 R12, [R23+UR5+0x50] ;  /* 0x00005005170c7984 */ /* 0x000ea40008000c00 */
[----:B------:R-:W-:-:S04]  /*0d80*/  FSETP.GEU.FTZ.AND P0, PT, R24, R11, PT ;  /* 0x0000000b1800720b */ /* 0x000fc80003f1e000 */
[----:B------:R-:W-:Y:S02]  /*0d90*/  FSEL R11, R11, R24, !P0 ;  /* 0x000000180b0b7208 */ /* 0x000fe40004000000 */
[----:B------:R-:W-:Y:S01]  /*0da0*/  LDS R24, [R17+0x50] ;  /* 0x0000500011187984 */ /* 0x000fe20000000800 */
[----:B0-----:R-:W-:-:S03]  /*0db0*/  FADD.FTZ R10, R25, R8 ;  /* 0x00000008190a7221 */ /* 0x001fc60000010000 */
[----:B------:R-:W0:Y:S04]  /*0dc0*/  LDS R8, [R17+0x4c] ;  /* 0x00004c0011087984 */ /* 0x000e280000000800 */
[----:B------:R-:W3:Y:S01]  /*0dd0*/  LDS R25, [R17+0x54] ;  /* 0x0000540011197984 */ /* 0x000ee20000000800 */
[----:B-1----:R-:W-:Y:S01]  /*0de0*/  FADD.FTZ R9, R10, R9 ;  /* 0x000000090a097221 */ /* 0x002fe20000010000 */
[----:B--2---:R-:W-:-:S04]  /*0df0*/  FSETP.GEU.FTZ.AND P0, PT, R11, R12, PT ;  /* 0x0000000c0b00720b */ /* 0x004fc80003f1e000 */
[----:B------:R-:W-:-:S04]  /*0e00*/  FSEL R12, R12, R11, !P0 ;  /* 0x0000000b0c0c7208 */ /* 0x000fc80004000000 */
[----:B------:R-:W-:-:S04]  /*0e10*/  FSETP.GEU.FTZ.AND P0, PT, R12, R13, PT ;  /* 0x0000000d0c00720b */ /* 0x000fc80003f1e000 */
[----:B------:R-:W-:Y:S02]  /*0e20*/  FSEL R13, R13, R12, !P0 ;  /* 0x0000000c0d0d7208 */ /* 0x000fe40004000000 */
[----:B------:R-:W1:Y:S02]  /*0e30*/  LDS R12, [R17+0x58] ;  /* 0x00005800110c7984 */ /* 0x000e640000000800 */
[----:B------:R-:W-:-:S04]  /*0e40*/  FSETP.GEU.FTZ.AND P0, PT, R13, R14, PT ;  /* 0x0000000e0d00720b */ /* 0x000fc80003f1e000 */
[----:B------:R-:W-:-:S04]  /*0e50*/  FSEL R14, R14, R13, !P0 ;  /* 0x0000000d0e0e7208 */ /* 0x000fc80004000000 */
[----:B------:R-:W-:Y:S01]  /*0e60*/  FSETP.GEU.FTZ.AND P0, PT, R14, R15, PT ;  /* 0x0000000f0e00720b */ /* 0x000fe20003f1e000 */
[----:B0-----:R-:W-:Y:S02]  /*0e70*/  FADD.FTZ R13, R9, R8 ;  /* 0x00000008090d7221 */ /* 0x001fe40000010000 */
[----:B------:R-:W0:Y:S01]  /*0e80*/  LDS.128 R8, [R23+UR5+0x60] ;  /* 0x0000600517087984 */ /* 0x000e220008000c00 */
[----:B------:R-:W-:Y:S01]  /*0e90*/  FSEL R15, R15, R14, !P0 ;  /* 0x0000000e0f0f7208 */ /* 0x000fe20004000000 */
[----:B------:R-:W-:Y:S02]  /*0ea0*/  FADD.FTZ R24, R13, R24 ;  /* 0x000000180d187221 */ /* 0x000fe40000010000 */
[----:B------:R-:W2:Y:S02]  /*0eb0*/  LDS R13, [R17+0x5c] ;  /* 0x00005c00110d7984 */ /* 0x000ea40000000800 */
[----:B---3--:R-:W-:Y:S02]  /*0ec0*/  FADD.FTZ R25, R24, R25 ;  /* 0x0000001918197221 */ /* 0x008fe40000010000 */
[----:B------:R-:W3:Y:S02]  /*0ed0*/  LDS R14, [R17+0x60] ;  /* 0x00006000110e7984 */ /* 0x000ee40000000800 */
[----:B-1----:R-:W-:-:S02]  /*0ee0*/  FADD.FTZ R24, R25, R12 ;  /* 0x0000000c19187221 */ /* 0x002fc40000010000 */
[----:B------:R-:W1:Y:S01]  /*0ef0*/  LDS R12, [R17+0x64] ;  /* 0x00006400110c7984 */ /* 0x000e620000000800 */
[----:B0-----:R-:W-:-:S04]  /*0f00*/  FSETP.GEU.FTZ.AND P0, PT, R15, R8, PT ;  /* 0x000000080f00720b */ /* 0x001fc80003f1e000 */
[----:B------:R-:W-:Y:S01]  /*0f10*/  FSEL R8, R8, R15, !P0 ;  /* 0x0000000f08087208 */ /* 0x000fe20004000000 */
[----:B--2---:R-:W-:Y:S02]  /*0f20*/  FADD.FTZ R25, R24, R13 ;  /* 0x0000000d18197221 */ /* 0x004fe40000010000 */
[----:B------:R-:W0:Y:S01]  /*0f30*/  LDS R13, [R17+0x68] ;  /* 0x00006800110d7984 */ /* 0x000e220000000800 */
[----:B------:R-:W-:Y:S01]  /*0f40*/  FSETP.GEU.FTZ.AND P0, PT, R8, R9, PT ;  /* 0x000000090800720b */ /* 0x000fe20003f1e000 */
[----:B---3--:R-:W-:Y:S02]  /*0f50*/  FADD.FTZ R25, R25, R14 ;  /* 0x0000000e19197221 */ /* 0x008fe40000010000 */
[----:B------:R-:W2:Y:S01]  /*0f60*/  LDS R14, [R17+0x6c] ;  /* 0x00006c00110e7984 */ /* 0x000ea20000000800 */
[----:B------:R-:W-:-:S04]  /*0f70*/  FSEL R9, R9, R8, !P0 ;  /* 0x0000000809097208 */ /* 0x000fc80004000000 */
[----:B------:R-:W-:-:S04]  /*0f80*/  FSETP.GEU.FTZ.AND P0, PT, R9, R10, PT ;  /* 0x0000000a0900720b */ /* 0x000fc80003f1e000 */
[----:B------:R-:W-:-:S04]  /*0f90*/  FSEL R10, R10, R9, !P0 ;  /* 0x000000090a0a7208 */ /* 0x000fc80004000000 */
[----:B------:R-:W-:-:S04]  /*0fa0*/  FSETP.GEU.FTZ.AND P0, PT, R10, R11, PT ;  /* 0x0000000b0a00720b */ /* 0x000fc80003f1e000 */
[----:B------:R-:W-:Y:S01]  /*0fb0*/  FSEL R15, R11, R10, !P0 ;  /* 0x0000000a0b0f7208 */ /* 0x000fe20004000000 */
[----:B-1----:R-:W-:Y:S01]  /*0fc0*/  FADD.FTZ R24, R25, R12 ;  /* 0x0000000c19187221 */ /* 0x002fe20000010000 */
[----:B------:R-:W1:Y:S04]  /*0fd0*/  LDS.128 R8, [R23+UR5+0x70] ;  /* 0x0000700517087984 */ /* 0x000e680008000c00 */
[----:B------:R-:W3:Y:S01]  /*0fe0*/  LDS R12, [R17+0x70] ;  /* 0x00007000110c7984 */ /* 0x000ee20000000800 */
[----:B0-----:R-:W-:-:S03]  /*0ff0*/  FADD.FTZ R25, R24, R13 ;  /* 0x0000000d18197221 */ /* 0x001fc60000010000 */
[----:B------:R-:W0:Y:S01]  /*1000*/  LDS R13, [R17+0x74] ;  /* 0x00007400110d7984 */ /* 0x000e220000000800 */
[----:B--2---:R-:W-:-:S03]  /*1010*/  FADD.FTZ R25, R25, R14 ;  /* 0x0000000e19197221 */ /* 0x004fc60000010000 */
[----:B------:R-:W2:Y:S04]  /*1020*/  LDS R14, [R17+0x78] ;  /* 0x00007800110e7984 */ /* 0x000ea80000000800 */
[----:B------:R-:W4:Y:S01]  /*1030*/  LDS R24, [R17+0x7c] ;  /* 0x00007c0011187984 */ /* 0x000f220000000800 */
[----:B-1----:R-:W-:-:S04]  /*1040*/  FSETP.GEU.FTZ.AND P0, PT, R15, R8, PT ;  /* 0x000000080f00720b */ /* 0x002fc80003f1e000 */
[----:B------:R-:W-:Y:S01]  /*1050*/  FSEL R8, R8, R15, !P0 ;  /* 0x0000000f08087208 */ /* 0x000fe20004000000 */
[----:B---3--:R-:W-:-:S03]  /*1060*/  FADD.FTZ R12, R25, R12 ;  /* 0x0000000c190c7221 */ /* 0x008fc60000010000 */
[----:B------:R-:W-:-:S04]  /*1070*/  FSETP.GEU.FTZ.AND P0, PT, R8, R9, PT ;  /* 0x000000090800720b */ /* 0x000fc80003f1e000 */
[----:B------:R-:W-:Y:S02]  /*1080*/  FSEL R9, R9, R8, !P0 ;  /* 0x0000000809097208 */ /* 0x000fe40004000000 */
[----:B------:R-:W-:Y:S02]  /*1090*/  LOP3.LUT R8, R21, 0x1f, RZ, 0xc0, !PT ;  /* 0x0000001f15087812 */ /* 0x000fe400078ec0ff */
[----:B------:R-:W-:Y:S01]  /*10a0*/  FSETP.GEU.FTZ.AND P0, PT, R9, R10, PT ;  /* 0x0000000a0900720b */ /* 0x000fe20003f1e000 */
[----:B0-----:R-:W-:-:S03]  /*10b0*/  FADD.FTZ R13, R12, R13 ;  /* 0x0000000d0c0d7221 */ /* 0x001fc60000010000 */
[----:B------:R-:W-:Y:S01]  /*10c0*/  FSEL R10, R10, R9, !P0 ;  /* 0x000000090a0a7208 */ /* 0x000fe20004000000 */
[----:B------:R-:W-:Y:S02]  /*10d0*/  IMAD.MOV.U32 R9, RZ, RZ, -0x1 ;  /* 0xffffffffff097424 */ /* 0x000fe400078e00ff */
[----:B--2---:R-:W-:Y:S01]  /*10e0*/  FADD.FTZ R13, R13, R14 ;  /* 0x0000000e0d0d7221 */ /* 0x004fe20000010000 */
[----:B------:R-:W-:Y:S02]  /*10f0*/  FSETP.GEU.FTZ.AND P0, PT, R10, R11, PT ;  /* 0x0000000b0a00720b */ /* 0x000fe40003f1e000 */
[----:B------:R-:W-:Y:S01]  /*1100*/  SHF.L.U32 R16, R9, R16, RZ ;  /* 0x0000001009107219 */ /* 0x000fe200000006ff */
[----:B----4-:R-:W-:Y:S01]  /*1110*/  FADD.FTZ R13, R13, R24 ;  /* 0x000000180d0d7221 */ /* 0x010fe20000010000 */
[----:B------:R-:W-:Y:S02]  /*1120*/  LEA R9, R8, UR5, 0x2 ;  /* 0x0000000508097c11 */ /* 0x000fe4000f8e10ff */
[----:B------:R-:W-:-:S02]  /*1130*/  FSEL R11, R11, R10, !P0 ;  /* 0x0000000a0b0b7208 */ /* 0x000fc40004000000 */
[----:B------:R-:W-:Y:S02]  /*1140*/  LOP3.LUT R10, RZ, R16, RZ, 0x33, !PT ;  /* 0x00000010ff0a7212 */ /* 0x000fe400078e33ff */
[----:B------:R-:W-:Y:S02]  /*1150*/  LEA R8, R20, R9, 0x2 ;  /* 0x0000000914087211 */ /* 0x000fe400078e10ff */
[----:B------:R-:W-:Y:S05]  /*1160*/  WARPSYNC R10 ;  /* 0x000000000a007348 */ /* 0x000fea0003800000 */
[----:B------:R1:W-:Y:S04]  /*1170*/  STS [R22+UR5], R11 ;  /* 0x0000000b16007988 */ /* 0x0003e80008000805 */
[----:B------:R1:W-:Y:S02]  /*1180*/  STS [R8], R13 ;  /* 0x0000000d08007388 */ /* 0x0003e40000000800 */
.L_x_82:
[----:B------:R-:W-:Y:S01]  /*1190*/  ISETP.NE.AND P0, PT, R21, RZ, PT ;  /* 0x000000ff1500720c */ /* 0x000fe20003f05270 */
[----:B------:R-:W-:Y:S05]  /*11a0*/  WARPSYNC.ALL ;  /* 0x0000000000007948 */ /* 0x000fea0003800000 */
[----:B------:R-:W-:Y:S06]  /*11b0*/  BAR.SYNC.DEFER_BLOCKING 0x0 ;  /* 0x0000000000007b1d */ /* 0x000fec0000010000 */
[----:B------:R-:W-:Y:S04]  /*11c0*/  BSSY B0, `(.L_x_83) ;  /* 0x00000b6000007945 */ /* 0x000fe80003800000 */
[----:B------:R-:W-:Y:S05]  /*11d0*/  @P0 BRA `(.L_x_84) ;  /* 0x0000000800d00947 */ /* 0x000fea0003800000 */
[----:B------:R-:W-:Y:S01]  /*11e0*/  SHF.R.U32.HI R25, RZ, 0x5, R20 ;  /* 0x00000005ff197819 */ /* 0x000fe20000011614 */
[----:B------:R-:W-:Y:S02]  /*11f0*/  IMAD.MOV.U32 R24, RZ, RZ, RZ ;  /* 0x000000ffff187224 */ /* 0x000fe400078e00ff */
[----:B0-----:R-:W-:Y:S01]  /*1200*/  IMAD.MOV.U32 R15, RZ, RZ, -0x800001 ;  /* 0xff7fffffff0f7424 */ /* 0x001fe200078e00ff */
[----:B------:R-:W-:-:S13]  /*1210*/  ISETP.NE.AND P0, PT, R25, RZ, PT ;  /* 0x000000ff1900720c */ /* 0x000fda0003f05270 */
[----:B------:R-:W-:Y:S05]  /*1220*/  @!P0 BRA `(.L_x_85) ;  /* 0x0000000800b08947 */ /* 0x000fea0003800000 */
[C---:B-1----:R-:W-:Y:S01]  /*1230*/  VIADD R8, R25.reuse, 0xffffffff ;  /* 0xffffffff19087836 */ /* 0x042fe20000000000 */
[----:B------:R-:W-:Y:S01]  /*1240*/  LOP3.LUT R25, R25, 0x3, RZ, 0xc0, !PT ;  /* 0x0000000319197812 */ /* 0x000fe200078ec0ff */
[----:B------:R-:W-:Y:S01]  /*1250*/  IMAD.MOV.U32 R15, RZ, RZ, -0x800001 ;  /* 0xff7fffffff0f7424 */ /* 0x000fe200078e00ff */
[----:B------:R-:W-:Y:S01]  /*1260*/  MOV R24, RZ ;  /* 0x000000ff00187202 */ /* 0x000fe20000000f00 */
[----:B------:R-:W-:Y:S01]  /*1270*/  IMAD.MOV.U32 R17, RZ, RZ, RZ ;  /* 0x000000ffff117224 */ /* 0x000fe200078e00ff */
[----:B------:R-:W-:-:S13]  /*1280*/  ISETP.GE.U32.AND P0, PT, R8, 0x3, PT ;  /* 0x000000030800780c */ /* 0x000fda0003f06070 */
[----:B------:R-:W-:Y:S05]  /*1290*/  @!P0 BRA `(.L_x_86) ;  /* 0x0000000800588947 */ /* 0x000fea0003800000 */
[----:B------:R-:W-:Y:S01]  /*12a0*/  LEA.HI R16, R20, -R25, RZ, 0x1b ;  /* 0x8000001914107211 */ /* 0x000fe200078fd8ff */
[----:B------:R-:W-:Y:S02]  /*12b0*/  IMAD.MOV.U32 R15, RZ, RZ, -0x800001 ;  /* 0xff7fffffff0f7424 */ /* 0x000fe400078e00ff */
[----:B------:R-:W-:Y:S01]  /*12c0*/  IMAD.MOV.U32 R24, RZ, RZ, RZ ;  /* 0x000000ffff187224 */ /* 0x000fe200078e00ff */
[----:B------:R-:W-:Y:S01]  /*12d0*/  ISETP.GT.AND P0, PT, R16, RZ, PT ;  /* 0x000000ff1000720c */ /* 0x000fe20003f04270 */
[----:B------:R-:W-:-:S12]  /*12e0*/  IMAD.MOV.U32 R17, RZ, RZ, RZ ;  /* 0x000000ffff117224 */ /* 0x000fd800078e00ff */
[----:B------:R-:W-:Y:S05]  /*12f0*/  @!P0 BRA `(.L_x_87) ;  /* 0x0000000400e48947 */ /* 0x000fea0003800000 */
[----:B------:R-:W-:Y:S02]  /*1300*/  ISETP.GT.AND P4, PT, R16, 0xc, PT ;  /* 0x0000000c1000780c */ /* 0x000fe40003f84270 */
[----:B------:R-:W-:-:S11]  /*1310*/  PLOP3.LUT P0, PT, PT, PT, PT, 0x80, 0x0 ;  /* 0x000000000000781c */ /* 0x000fd60003f0f070 */
[----:B------:R-:W-:Y:S05]  /*1320*/  @!P4 BRA `(.L_x_88) ;  /* 0x00000004002cc947 */ /* 0x000fea0003800000 */
[----:B------:R-:W-:-:S13]  /*1330*/  PLOP3.LUT P0, PT, PT, PT, PT, 0x8, 0x0 ;  /* 0x000000000000781c */ /* 0x000fda0003f0e170 */
.L_x_89:
[C---:B------:R-:W-:Y:S01]  /*1340*/  LEA R29, R17.reuse, UR5, 0x2 ;  /* 0x00000005111d7c11 */ /* 0x040fe2000f8e10ff */
[----:B------:R-:W-:Y:S02]  /*1350*/  VIADD R16, R16, 0xfffffff0 ;  /* 0xfffffff010107836 */ /* 0x000fe40000000000 */
[----:B------:R-:W-:Y:S01]  /*1360*/  VIADD R17, R17, 0x10 ;  /* 0x0000001011117836 */ /* 0x000fe20000000000 */
[----:B------:R-:W-:Y:S02]  /*1370*/  LEA R28, R20, R29, 0x2 ;  /* 0x0000001d141c7211 */ /* 0x000fe400078e10ff */
[----:B------:R-:W-:-:S03]  /*1380*/  ISETP.GT.AND P5, PT, R16, 0xc, PT ;  /* 0x0000000c1000780c */ /* 0x000fc60003fa4270 */
[----:B------:R-:W0:Y:S04]  /*1390*/  LDS R11, [R28] ;  /* 0x000000001c0b7984 */ /* 0x000e280000000800 */
[----:B------:R-:W1:Y:S04]  /*13a0*/  LDS R12, [R28+0x4] ;  /* 0x000004001c0c7984 */ /* 0x000e680000000800 */
[----:B------:R-:W2:Y:S04]  /*13b0*/  LDS R9, [R28+0x8] ;  /* 0x000008001c097984 */ /* 0x000ea80000000800 */
[----:B------:R-:W3:Y:S04]  /*13c0*/  LDS R8, [R28+0xc] ;  /* 0x00000c001c087984 */ /* 0x000ee80000000800 */
[----:B------:R-:W4:Y:S01]  /*13d0*/  LDS R10, [R28+0x10] ;  /* 0x000010001c0a7984 */ /* 0x000f220000000800 */
[----:B0-----:R-:W-:-:S04]  /*13e0*/  FADD.FTZ R11, R11, R24 ;  /* 0x000000180b0b7221 */ /* 0x001fc80000010000 */
[----:B-1----:R-:W-:Y:S02]  /*13f0*/  FADD.FTZ R12, R11, R12 ;  /* 0x0000000c0b0c7221 */ /* 0x002fe40000010000 */
[----:B------:R-:W0:Y:S02]  /*1400*/  LDS R11, [R28+0x14] ;  /* 0x000014001c0b7984 */ /* 0x000e240000000800 */
[----:B--2---:R-:W-:Y:S02]  /*1410*/  FADD.FTZ R13, R12, R9 ;  /* 0x000000090c0d7221 */ /* 0x004fe40000010000 */
[----:B------:R-:W1:Y:S02]  /*1420*/  LDS R9, [R28+0x18] ;  /* 0x000018001c097984 */ /* 0x000e640000000800 */
[----:B---3--:R-:W-:Y:S02]  /*1430*/  FADD.FTZ R13, R13, R8 ;  /* 0x000000080d0d7221 */ /* 0x008fe40000010000 */
[----:B------:R-:W2:Y:S02]  /*1440*/  LDS R8, [R28+0x1c] ;  /* 0x00001c001c087984 */ /* 0x000ea40000000800 */
[----:B----4-:R-:W-:-:S02]  /*1450*/  FADD.FTZ R12, R13, R10 ;  /* 0x0000000a0d0c7221 */ /* 0x010fc40000010000 */
[----:B------:R-:W3:Y:S02]  /*1460*/  LDS R10, [R28+0x20] ;  /* 0x000020001c0a7984 */ /* 0x000ee40000000800 */
[----:B0-----:R-:W-:Y:S02]  /*1470*/  FADD.FTZ R12, R12, R11 ;  /* 0x0000000b0c0c7221 */ /* 0x001fe40000010000 */
[----:B------:R-:W0:Y:S02]  /*1480*/  LDS R11, [R28+0x24] ;  /* 0x000024001c0b7984 */ /* 0x000e240000000800 */
[----:B-1----:R-:W-:Y:S02]  /*1490*/  FADD.FTZ R13, R12, R9 ;  /* 0x000000090c0d7221 */ /* 0x002fe40000010000 */
[----:B------:R-:W1:Y:S02]  /*14a0*/  LDS R9, [R28+0x28] ;  /* 0x000028001c097984 */ /* 0x000e640000000800 */
[----:B--2---:R-:W-:-:S02]  /*14b0*/  FADD.FTZ R13, R13, R8 ;  /* 0x000000080d0d7221 */ /* 0x004fc40000010000 */
[----:B------:R-:W2:Y:S02]  /*14c0*/  LDS R8, [R28+0x2c] ;  /* 0x00002c001c087984 */ /* 0x000ea40000000800 */
[----:B---3--:R-:W-:Y:S02]  /*14d0*/  FADD.FTZ R12, R13, R10 ;  /* 0x0000000a0d0c7221 */ /* 0x008fe40000010000 */
[----:B------:R-:W3:Y:S04]  /*14e0*/  LDS R10, [R28+0x30] ;  /* 0x000030001c0a7984 */ /* 0x000ee80000000800 */
[----:B------:R-:W-:Y:S01]  /*14f0*/  LDS R13, [R28+0x38] ;  /* 0x000038001c0d7984 */ /* 0x000fe20000000800 */
[----:B0-----:R-:W-:-:S03]  /*1500*/  FADD.FTZ R12, R12, R11 ;  /* 0x0000000b0c0c7221 */ /* 0x001fc60000010000 */
[----:B------:R-:W0:Y:S01]  /*1510*/  LDS R11, [R28+0x34] ;  /* 0x000034001c0b7984 */ /* 0x000e220000000800 */
[----:B-1----:R-:W-:-:S04]  /*1520*/  FADD.FTZ R9, R12, R9 ;  /* 0x000000090c097221 */ /* 0x002fc80000010000 */
[----:B--2---:R-:W-:-:S04]  /*1530*/  FADD.FTZ R9, R9, R8 ;  /* 0x0000000809097221 */ /* 0x004fc80000010000 */
[----:B---3--:R-:W-:-:S04]  /*1540*/  FADD.FTZ R10, R9, R10 ;  /* 0x0000000a090a7221 */ /* 0x008fc80000010000 */
[----:B0-----:R-:W-:-:S04]  /*1550*/  FADD.FTZ R10, R10, R11 ;  /* 0x0000000b0a0a7221 */ /* 0x001fc80000010000 */
[----:B------:R-:W-:Y:S02]  /*1560*/  FADD.FTZ R24, R10, R13 ;  /* 0x0000000d0a187221 */ /* 0x000fe40000010000 */
[----:B------:R-:W0:Y:S02]  /*1570*/  LDS.128 R8, [R29] ;  /* 0x000000001d087984 */ /* 0x000e240000000c00 */
[----:B0-----:R-:W-:-:S04]  /*1580*/  FSETP.GEU.FTZ.AND P4, PT, R15, R8, PT ;  /* 0x000000080f00720b */ /* 0x001fc80003f9e000 */
[----:B------:R-:W-:-:S04]  /*1590*/  FSEL R8, R8, R15, !P4 ;  /* 0x0000000f08087208 */ /* 0x000fc80006000000 */
[----:B------:R-:W-:-:S04]  /*15a0*/  FSETP.GEU.FTZ.AND P4, PT, R8, R9, PT ;  /* 0x000000090800720b */ /* 0x000fc80003f9e000 */
[----:B------:R-:W-:-:S04]  /*15b0*/  FSEL R9, R9, R8, !P4 ;  /* 0x0000000809097208 */ /* 0x000fc80006000000 */
[----:B------:R-:W-:-:S04]  /*15c0*/  FSETP.GEU.FTZ.AND P4, PT, R9, R10, PT ;  /* 0x0000000a0900720b */ /* 0x000fc80003f9e000 */
[----:B------:R-:W-:-:S04]  /*15d0*/  FSEL R10, R10, R9, !P4 ;  /* 0x000000090a0a7208 */ /* 0x000fc80006000000 */
[----:B------:R-:W-:-:S04]  /*15e0*/  FSETP.GEU.FTZ.AND P4, PT, R10, R11, PT ;  /* 0x0000000b0a00720b */ /* 0x000fc80003f9e000 */
[----:B------:R-:W-:Y:S02]  /*15f0*/  FSEL R13, R11, R10, !P4 ;  /* 0x0000000a0b0d7208 */ /* 0x000fe40006000000 */
[----:B------:R-:W0:Y:S02]  /*1600*/  LDS.128 R8, [R29+0x10] ;  /* 0x000010001d087984 */ /* 0x000e240000000c00 */
        /* <DEDUP_REMOVED lines=10> */
[----:B------:R-:W-:Y:S02]  /*16b0*/  FSEL R8, R8, R13, !P4 ;  /* 0x0000000d08087208 */ /* 0x000fe40006000000 */
[----:B------:R-:W0:Y:S02]  /*16c0*/  LDS.128 R12, [R29+0x30] ;  /* 0x000030001d0c7984 */ /* 0x000e240000000c00 */
[----:B------:R-:W-:-:S04]  /*16d0*/  FSETP.GEU.FTZ.AND P4, PT, R8, R9, PT ;  /* 0x000000090800720b */ /* 0x000fc80003f9e000 */
[----:B------:R-:W-:-:S04]  /*16e0*/  FSEL R9, R9, R8, !P4 ;  /* 0x0000000809097208 */ /* 0x000fc80006000000 */
[----:B------:R-:W-:-:S04]  /*16f0*/  FSETP.GEU.FTZ.AND P4, PT, R9, R10, PT ;  /* 0x0000000a0900720b */ /* 0x000fc80003f9e000 */
[----:B------:R-:W-:Y:S02]  /*1700*/  FSEL R10, R10, R9, !P4 ;  /* 0x000000090a0a7208 */ /* 0x000fe40006000000 */
[----:B------:R-:W1:Y:S02]  /*1710*/  LDS R9, [R28+0x3c] ;  /* 0x00003c001c097984 */ /* 0x000e640000000800 */
[----:B------:R-:W-:-:S04]  /*1720*/  FSETP.GEU.FTZ.AND P4, PT, R10, R11, PT ;  /* 0x0000000b0a00720b */ /* 0x000fc80003f9e000 */
[----:B------:R-:W-:-:S04]  /*1730*/  FSEL R11, R11, R10, !P4 ;  /* 0x0000000a0b0b7208 */ /* 0x000fc80006000000 */
[----:B0-----:R-:W-:-:S04]  /*1740*/  FSETP.GEU.FTZ.AND P4, PT, R11, R12, PT ;  /* 0x0000000c0b00720b */ /* 0x001fc80003f9e000 */
[----:B------:R-:W-:-:S04]  /*1750*/  FSEL R12, R12, R11, !P4 ;  /* 0x0000000b0c0c7208 */ /* 0x000fc80006000000 */
[----:B------:R-:W-:-:S04]  /*1760*/  FSETP.GEU.FTZ.AND P4, PT, R12, R13, PT ;  /* 0x0000000d0c00720b */ /* 0x000fc80003f9e000 */
[----:B------:R-:W-:-:S04]  /*1770*/  FSEL R13, R13, R12, !P4 ;  /* 0x0000000c0d0d7208 */ /* 0x000fc80006000000 */
[----:B------:R-:W-:Y:S01]  /*1780*/  FSETP.GEU.FTZ.AND P4, PT, R13, R14, PT ;  /* 0x0000000e0d00720b */ /* 0x000fe20003f9e000 */
[----:B-1----:R-:W-:-:S03]  /*1790*/  FADD.FTZ R24, R24, R9 ;  /* 0x0000000918187221 */ /* 0x002fc60000010000 */
[----:B------:R-:W-:-:S04]  /*17a0*/  FSEL R14, R14, R13, !P4 ;  /* 0x0000000d0e0e7208 */ /* 0x000fc80006000000 */
[----:B------:R-:W-:-:S04]  /*17b0*/  FSETP.GEU.FTZ.AND P4, PT, R14, R15, PT ;  /* 0x0000000f0e00720b */ /* 0x000fc80003f9e000 */
[----:B------:R-:W-:Y:S01]  /*17c0*/  FSEL R15, R15, R14, !P4 ;  /* 0x0000000e0f0f7208 */ /* 0x000fe20006000000 */
[----:B------:R-:W-:Y:S08]  /*17d0*/  @P5 BRA `(.L_x_89) ;  /* 0xfffffff800d85947 */ /* 0x000ff0000383ffff */
.L_x_88:
[----:B------:R-:W-:-:S13]  /*17e0*/  ISETP.GT.AND P4, PT, R16, 0x4, PT ;  /* 0x000000041000780c */ /* 0x000fda0003f84270 */
[----:B------:R-:W-:Y:S05]  /*17f0*/  @!P4 BRA `(.L_x_90) ;  /* 0x00000000009cc947 */ /* 0x000fea0003800000 */
[C---:B------:R-:W-:Y:S01]  /*1800*/  LEA R13, R17.reuse, UR5, 0x2 ;  /* 0x00000005110d7c11 */ /* 0x040fe2000f8e10ff */
[----:B------:R-:W-:Y:S01]  /*1810*/  VIADD R16, R16, 0xfffffff8 ;  /* 0xfffffff810107836 */ /* 0x000fe20000000000 */
[----:B------:R-:W-:-:S03]  /*1820*/  IADD3 R17, R17, 0x8, RZ ;  /* 0x0000000811117810 */ /* 0x000fc60007ffe0ff */
[----:B------:R-:W0:Y:S01]  /*1830*/  LDS.128 R8, [R13] ;  /* 0x000000000d087984 */ /* 0x000e220000000c00 */
[----:B------:R-:W-:-:S05]  /*1840*/  IMAD R12, R20, 0x4, R13 ;  /* 0x00000004140c7824 */ /* 0x000fca00078e020d */
[----:B------:R-:W-:Y:S04]  /*1850*/  LDS R14, [R12+0x8] ;  /* 0x000008000c0e7984 */ /* 0x000fe80000000800 */
[----:B------:R-:W-:Y:S01]  /*1860*/  LDS R29, [R12+0x10] ;  /* 0x000010000c1d7984 */ /* 0x000fe20000000800 */
[----:B0-----:R-:W-:-:S04]  /*1870*/  FSETP.GEU.FTZ.AND P0, PT, R15, R8, PT ;  /* 0x000000080f00720b */ /* 0x001fc80003f1e000 */
[----:B------:R-:W-:-:S04]  /*1880*/  FSEL R8, R8, R15, !P0 ;  /* 0x0000000f08087208 */ /* 0x000fc80004000000 */
[----:B------:R-:W-:-:S04]  /*1890*/  FSETP.GEU.FTZ.AND P0, PT, R8, R9, PT ;  /* 0x000000090800720b */ /* 0x000fc80003f1e000 */
[----:B------:R-:W-:Y:S02]  /*18a0*/  FSEL R15, R9, R8, !P0 ;  /* 0x00000008090f7208 */ /* 0x000fe40004000000 */
[----:B------:R-:W0:Y:S02]  /*18b0*/  LDS R9, [R12] ;  /* 0x000000000c097984 */ /* 0x000e240000000800 */
[----:B------:R-:W-:Y:S02]  /*18c0*/  FSETP.GEU.FTZ.AND P0, PT, R15, R10, PT ;  /* 0x0000000a0f00720b */ /* 0x000fe40003f1e000 */
[----:B------:R-:W1:Y:S02]  /*18d0*/  LDS R8, [R12+0x4] ;  /* 0x000004000c087984 */ /* 0x000e640000000800 */
[----:B------:R-:W-:-:S04]  /*18e0*/  FSEL R10, R10, R15, !P0 ;  /* 0x0000000f0a0a7208 */ /* 0x000fc80004000000 */
[----:B------:R-:W-:Y:S01]  /*18f0*/  FSETP.GEU.FTZ.AND P0, PT, R10, R11, PT ;  /* 0x0000000b0a00720b */ /* 0x000fe20003f1e000 */
[----:B0-----:R-:W-:Y:S02]  /*1900*/  FADD.FTZ R15, R24, R9 ;  /* 0x00000009180f7221 */ /* 0x001fe40000010000 */
[----:B------:R-:W0:Y:S02]  /*1910*/  LDS R9, [R12+0xc] ;  /* 0x00000c000c097984 */ /* 0x000e240000000800 */
[----:B-1----:R-:W-:Y:S02]  /*1920*/  FADD.FTZ R15, R15, R8 ;  /* 0x000000080f0f7221 */ /* 0x002fe40000010000 */
[----:B------:R-:W-:Y:S02]  /*1930*/  LDS R24, [R12+0x1c] ;  /* 0x00001c000c187984 */ /* 0x000fe40000000800 */
[----:B------:R-:W-:Y:S01]  /*1940*/  FADD.FTZ R8, R15, R14 ;  /* 0x0000000e0f087221 */ /* 0x000fe20000010000 */
[----:B------:R-:W-:Y:S01]  /*1950*/  FSEL R15, R11, R10, !P0 ;  /* 0x0000000a0b0f7208 */ /* 0x000fe20004000000 */
[----:B------:R-:W1:Y:S02]  /*1960*/  LDS R14, [R12+0x14] ;  /* 0x000014000c0e7984 */ /* 0x000e640000000800 */
[----:B0-----:R-:W-:-:S04]  /*1970*/  FADD.FTZ R8, R8, R9 ;  /* 0x0000000908087221 */ /* 0x001fc80000010000 */
[----:B------:R-:W-:Y:S02]  /*1980*/  FADD.FTZ R29, R8, R29 ;  /* 0x0000001d081d7221 */ /* 0x000fe40000010000 */
[----:B------:R-:W0:Y:S02]  /*1990*/  LDS.128 R8, [R13+0x10] ;  /* 0x000010000d087984 */ /* 0x000e240000000c00 */
[----:B-1----:R-:W-:Y:S02]  /*19a0*/  FADD.FTZ R14, R29, R14 ;  /* 0x0000000e1d0e7221 */ /* 0x002fe40000010000 */
[----:B------:R-:W1:Y:S01]  /*19b0*/  LDS R29, [R12+0x18] ;  /* 0x000018000c1d7984 */ /* 0x000e620000000800 */
[----:B0-----:R-:W-:-:S04]  /*19c0*/  FSETP.GEU.FTZ.AND P0, PT, R15, R8, PT ;  /* 0x000000080f00720b */ /* 0x001fc80003f1e000 */
[----:B------:R-:W-:Y:S01]  /*19d0*/  FSEL R8, R8, R15, !P0 ;  /* 0x0000000f08087208 */ /* 0x000fe20004000000 */
[----:B-1----:R-:W-:-:S03]  /*19e0*/  FADD.FTZ R29, R14, R29 ;  /* 0x0000001d0e1d7221 */ /* 0x002fc60000010000 */
[----:B------:R-:W-:Y:S01]  /*19f0*/  FSETP.GEU.FTZ.AND P0, PT, R8, R9, PT ;  /* 0x000000090800720b */ /* 0x000fe20003f1e000 */
[----:B------:R-:W-:-:S03]  /*1a00*/  FADD.FTZ R24, R29, R24 ;  /* 0x000000181d187221 */ /* 0x000fc60000010000 */
[----:B------:R-:W-:-:S04]  /*1a10*/  FSEL R9, R9, R8, !P0 ;  /* 0x0000000809097208 */ /* 0x000fc80004000000 */
[----:B------:R-:W-:-:S04]  /*1a20*/  FSETP.GEU.FTZ.AND P0, PT, R9, R10, PT ;  /* 0x0000000a0900720b */ /* 0x000fc80003f1e000 */
[----:B------:R-:W-:Y:S02]  /*1a30*/  FSEL R10, R10, R9, !P0 ;  /* 0x000000090a0a7208 */ /* 0x000fe40004000000 */
[----:B------:R-:W-:Y:S02]  /*1a40*/  PLOP3.LUT P0, PT, PT, PT, PT, 0x8, 0x0 ;  /* 0x000000000000781c */ /* 0x000fe40003f0e170 */
[----:B------:R-:W-:-:S04]  /*1a50*/  FSETP.GEU.FTZ.AND P4, PT, R10, R11, PT ;  /* 0x0000000b0a00720b */ /* 0x000fc80003f9e000 */
[----:B------:R-:W-:-:S09]  /*1a60*/  FSEL R15, R11, R10, !P4 ;  /* 0x0000000a0b0f7208 */ /* 0x000fd20006000000 */
.L_x_90:
[----:B------:R-:W-:-:S13]  /*1a70*/  ISETP.NE.OR P0, PT, R16, RZ, P0 ;  /* 0x000000ff1000720c */ /* 0x000fda0000705670 */
[----:B------:R-:W-:Y:S05]  /*1a80*/  @!P0 BRA `(.L_x_86) ;  /* 0x00000000005c8947 */ /* 0x000fea0003800000 */
.L_x_87:
[C---:B------:R-:W-:Y:S01]  /*1a90*/  LEA R29, R17.reuse, UR5, 0x2 ;  /* 0x00000005111d7c11 */ /* 0x040fe2000f8e10ff */
[----:B------:R-:W-:Y:S02]  /*1aa0*/  VIADD R16, R16, 0xfffffffc ;  /* 0xfffffffc10107836 */ /* 0x000fe40000000000 */
[----:B------:R-:W-:Y:S02]  /*1ab0*/  VIADD R17, R17, 0x4 ;  /* 0x0000000411117836 */ /* 0x000fe40000000000 */
[----:B------:R-:W0:Y:S01]  /*1ac0*/  LDS.128 R8, [R29] ;  /* 0x000000001d087984 */ /* 0x000e220000000c00 */
[----:B------:R-:W-:Y:S01]  /*1ad0*/  IMAD R14, R20, 0x4, R29 ;  /* 0x00000004140e7824 */ /* 0x000fe200078e021d */
[----:B------:R-:W-:-:S04]  /*1ae0*/  ISETP.NE.AND P4, PT, R16, RZ, PT ;  /* 0x000000ff1000720c */ /* 0x000fc80003f85270 */
[----:B------:R-:W1:Y:S04]  /*1af0*/  LDS R13, [R14] ;  /* 0x000000000e0d7984 */ /* 0x000e680000000800 */
[----:B------:R-:W2:Y:S01]  /*1b00*/  LDS R12, [R14+0x4] ;  /* 0x000004000e0c7984 */ /* 0x000ea20000000800 */
[----:B0-----:R-:W-:-:S04]  /*1b10*/  FSETP.GEU.FTZ.AND P0, PT, R15, R8, PT ;  /* 0x000000080f00720b */ /* 0x001fc80003f1e000 */
[----:B------:R-:W-:Y:S01]  /*1b20*/  FSEL R8, R8, R15, !P0 ;  /* 0x0000000f08087208 */ /* 0x000fe20004000000 */
[----:B-1----:R-:W-:-:S03]  /*1b30*/  FADD.FTZ R13, R13, R24 ;  /* 0x000000180d0d7221 */ /* 0x002fc60000010000 */
[----:B------:R-:W-:Y:S01]  /*1b40*/  FSETP.GEU.FTZ.AND P0, PT, R8, R9, PT ;  /* 0x000000090800720b */ /* 0x000fe20003f1e000 */
[----:B--2---:R-:W-:-:S03]  /*1b50*/  FADD.FTZ R12, R13, R12 ;  /* 0x0000000c0d0c7221 */ /* 0x004fc60000010000 */
[----:B------:R-:W-:Y:S02]  /*1b60*/  FSEL R15, R9, R8, !P0 ;  /* 0x00000008090f7208 */ /* 0x000fe40004000000 */
[----:B------:R-:W0:Y:S02]  /*1b70*/  LDS R9, [R14+0x8] ;  /* 0x000008000e097984 */ /* 0x000e240000000800 */
[----:B------:R-:W-:Y:S02]  /*1b80*/  FSETP.GEU.FTZ.AND P0, PT, R15, R10, PT ;  /* 0x0000000a0f00720b */ /* 0x000fe40003f1e000 */
[----:B------:R-:W1:Y:S02]  /*1b90*/  LDS R8, [R14+0xc] ;  /* 0x00000c000e087984 */ /* 0x000e640000000800 */
[----:B------:R-:W-:-:S04]  /*1ba0*/  FSEL R10, R10, R15, !P0 ;  /* 0x0000000f0a0a7208 */ /* 0x000fc80004000000 */
[----:B------:R-:W-:-:S04]  /*1bb0*/  FSETP.GEU.FTZ.AND P0, PT, R10, R11, PT ;  /* 0x0000000b0a00720b */ /* 0x000fc80003f1e000 */
[----:B------:R-:W-:Y:S01]  /*1bc0*/  FSEL R15, R11, R10, !P0 ;  /* 0x0000000a0b0f7208 */ /* 0x000fe20004000000 */
[----:B0-----:R-:W-:-:S04]  /*1bd0*/  FADD.FTZ R9, R12, R9 ;  /* 0x000000090c097221 */ /* 0x001fc80000010000 */
[----:B-1----:R-:W-:Y:S01]  /*1be0*/  FADD.FTZ R24, R9, R8 ;  /* 0x0000000809187221 */ /* 0x002fe20000010000 */
[----:B------:R-:W-:Y:S06]  /*1bf0*/  @P4 BRA `(.L_x_87) ;  /* 0xfffffffc00a44947 */ /* 0x000fec000383ffff */
.L_x_86:
[----:B------:R-:W-:-:S13]  /*1c00*/  ISETP.NE.AND P0, PT, R25, RZ, PT ;  /* 0x000000ff1900720c */ /* 0x000fda0003f05270 */
[----:B------:R-:W-:Y:S05]  /*1c10*/  @!P0 BRA `(.L_x_85) ;  /* 0x0000000000348947 */ /* 0x000fea0003800000 */
[----:B------:R-:W-:Y:S01]  /*1c20*/  IMAD.IADD R8, R20, 0x1, R17 ;  /* 0x0000000114087824 */ /* 0x000fe200078e0211 */
[----:B------:R-:W-:-:S04]  /*1c30*/  LEA R17, R17, UR5, 0x2 ;  /* 0x0000000511117c11 */ /* 0x000fc8000f8e10ff */
[----:B------:R-:W-:-:S07]  /*1c40*/  LEA R8, R8, UR5, 0x2 ;  /* 0x0000000508087c11 */ /* 0x000fce000f8e10ff */
.L_x_91:
[----:B------:R0:W1:Y:S01]  /*1c50*/  LDS R10, [R17] ;  /* 0x00000000110a7984 */ /* 0x0000620000000800 */
[----:B------:R-:W-:-:S03]  /*1c60*/  IADD3 R25, R25, -0x1, RZ ;  /* 0xffffffff19197810 */ /* 0x000fc60007ffe0ff */
[----:B------:R2:W3:Y:S01]  /*1c70*/  LDS R9, [R8] ;  /* 0x0000000008097984 */ /* 0x0004e20000000800 */
[----:B------:R-:W-:Y:S01]  /*1c80*/  ISETP.NE.AND P4, PT, R25, RZ, PT ;  /* 0x000000ff1900720c */ /* 0x000fe20003f85270 */
[----:B0-----:R-:W-:Y:S02]  /*1c90*/  VIADD R17, R17, 0x4 ;  /* 0x0000000411117836 */ /* 0x001fe40000000000 */
[----:B--2---:R-:W-:Y:S01]  /*1ca0*/  VIADD R8, R8, 0x4 ;  /* 0x0000000408087836 */ /* 0x004fe20000000000 */
[----:B-1----:R-:W-:Y:S01]  /*1cb0*/  FSETP.GEU.FTZ.AND P0, PT, R15, R10, PT ;  /* 0x0000000a0f00720b */ /* 0x002fe20003f1e000 */
[----:B---3--:R-:W-:-:S03]  /*1cc0*/  FADD.FTZ R24, R9, R24 ;  /* 0x0000001809187221 */ /* 0x008fc60000010000 */
[----:B------:R-:W-:-:S05]  /*1cd0*/  FSEL R15, R10, R15, !P0 ;  /* 0x0000000f0a0f7208 */ /* 0x000fca0004000000 */
[----:B------:R-:W-:Y:S05]  /*1ce0*/  @P4 BRA `(.L_x_91) ;  /* 0xfffffffc00d84947 */ /* 0x000fea000383ffff */
.L_x_85:
[----:B------:R-:W-:Y:S01]  /*1cf0*/  LEA R9, R20, UR5, 0x2 ;  /* 0x0000000514097c11 */ /* 0x000fe2000f8e10ff */
[----:B------:R2:W-:Y:S04]  /*1d00*/  STS [UR5], R15 ;  /* 0x0000000fff007988 */ /* 0x0005e80008000805 */
[----:B------:R2:W-:Y:S02]  /*1d10*/  STS [R9], R24 ;  /* 0x0000001809007388 */ /* 0x0005e40000000800 */
.L_x_84:
[----:B------:R-:W-:Y:S05]  /*1d20*/  BSYNC B0 ;  /* 0x0000000000007941 */ /* 0x000fea0003800000 */
.L_x_83:
[----:B-1----:R-:W1:Y:S01]  /*1d30*/  I2F.U32.RP R11, R7 ;  /* 0x00000007000b7306 */ /* 0x002e620000209000 */
[----:B------:R-:W-:Y:S01]  /*1d40*/  BAR.SYNC.DEFER_BLOCKING 0x0 ;  /* 0x0000000000007b1d */ /* 0x000fe20000010000 */
[----:B0-----:R-:W-:Y:S01]  /*1d50*/  HFMA2.MMA R8, -RZ, RZ, 0, 0 ;  /* 0x00000000ff087435 */ /* 0x001fe200000001ff */
[----:B--2---:R-:W-:Y:S01]  /*1d60*/  LEA R24, R20, UR5, 0x2 ;  /* 0x0000000514187c11 */ /* 0x004fe2000f8e10ff */
[----:B------:R-:W-:-:S05]  /*1d70*/  IMAD.MOV R13, RZ, RZ, -R7 ;  /* 0x000000ffff0d7224 */ /* 0x000fca00078e0a07 */
[----:B------:R-:W0:Y:S01]  /*1d80*/  LDC R10, c[0x0][0x230] ;  /* 0x00008c00ff0a7b82 */ /* 0x000e220000000800 */
[----:B-1----:R-:W1:Y:S01]  /*1d90*/  MUFU.RCP R11, R11 ;  /* 0x0000000b000b7308 */ /* 0x002e620000001000 */
[----:B------:R-:W2:Y:S04]  /*1da0*/  LDS R24, [R24] ;  /* 0x0000000018187984 */ /* 0x000ea80000000800 */
[----:B------:R-:W3:Y:S01]  /*1db0*/  LDS R25, [UR5] ;  /* 0x00000005ff197984 */ /* 0x000ee20008000800 */
[----:B-1----:R-:W-:Y:S02]  /*1dc0*/  VIADD R9, R11, 0xffffffe ;  /* 0x0ffffffe0b097836 */ /* 0x002fe40000000000 */
[----:B------:R-:W-:-:S04]  /*1dd0*/  IMAD.MOV.U32 R11, RZ, RZ, RZ ;  /* 0x000000ffff0b7224 */ /* 0x000fc800078e00ff */
[----:B------:R-:W1:Y:S02]  /*1de0*/  F2I.FTZ.U32.TRUNC.NTZ R9, R9 ;  /* 0x0000000900097305 */ /* 0x000e64000021f000 */
[----:B-1----:R-:W-:-:S04]  /*1df0*/  IMAD R13, R13, R9, RZ ;  /* 0x000000090d0d7224 */ /* 0x002fc800078e02ff */
[----:B------:R-:W-:-:S04]  /*1e00*/  IMAD.HI.U32 R13, R9, R13, R8 ;  /* 0x0000000d090d7227 */ /* 0x000fc800078e0008 */
[----:B------:R-:W-:Y:S02]  /*1e10*/  IMAD.MOV.U32 R8, RZ, RZ, R0 ;  /* 0x000000ffff087224 */ /* 0x000fe400078e0000 */
[----:B------:R-:W-:Y:S01]  /*1e20*/  IMAD.MOV.U32 R9, RZ, RZ, R2 ;  /* 0x000000ffff097224 */ /* 0x000fe200078e0002 */
[----:B------:R-:W-:Y:S06]  /*1e30*/  BAR.SYNC.DEFER_BLOCKING 0x0 ;  /* 0x0000000000007b1d */ /* 0x000fec0000010000 */
[----:B0-23--:R-:W-:Y:S05]  /*1e40*/  @!P3 BRA `(.L_x_92) ;  /* 0x000000000050b947 */ /* 0x00dfea0003800000 */
[----:B------:R-:W-:Y:S02]  /*1e50*/  LOP3.LUT R15, R0, 0xe, RZ, 0xc0, !PT ;  /* 0x0000000e000f7812 */ /* 0x000fe400078ec0ff */
[----:B------:R-:W-:Y:S02]  /*1e60*/  SHF.R.S32.HI R9, RZ, 0x1f, R21 ;  /* 0x0000001fff097819 */ /* 0x000fe40000011415 */
[----:B------:R-:W-:-:S04]  /*1e70*/  SHF.R.U64 R15, R15, 0x1, RZ ;  /* 0x000000010f0f7819 */ /* 0x000fc800000012ff */
[----:B------:R-:W-:Y:S02]  /*1e80*/  IADD3 R10, P4, P3, -R15, R18, R21 ;  /* 0x000000120f0a7210 */ /* 0x000fe40007b9e115 */
[----:B------:R-:W-:Y:S02]  /*1e90*/  ISETP.GE.U32.AND P0, PT, R21, R15, PT ;  /* 0x0000000f1500720c */ /* 0x000fe40003f06070 */
[----:B------:R-:W-:Y:S02]  /*1ea0*/  IADD3.X R9, R6, -0x1, R9, P4, P3 ;  /* 0xffffffff06097810 */ /* 0x000fe400027e6409 */
[----:B------:R-:W-:-:S04]  /*1eb0*/  LEA R8, P3, R10, R4, 0x1 ;  /* 0x000000040a087211 */ /* 0x000fc800078608ff */
[----:B------:R-:W-:-:S05]  /*1ec0*/  LEA.HI.X R9, R10, R5, R9, 0x1, P3 ;  /* 0x000000050a097211 */ /* 0x000fca00018f0c09 */
[----:B------:R-:W2:Y:S01]  /*1ed0*/  @P0 LDG.E.U16 R8, desc[UR6][R8.64] ;  /* 0x0000000608080981 */ /* 0x000ea2000c1e1500 */
[----:B------:R-:W-:Y:S02]  /*1ee0*/  IADD3 R18, P3, P4, -R15, R18, R20 ;  /* 0x000000120f127210 */ /* 0x000fe40007c7e114 */
[----:B------:R-:W-:Y:S02]  /*1ef0*/  MOV R11, RZ ;  /* 0x000000ff000b7202 */ /* 0x000fe40000000f00 */
[----:B------:R-:W-:Y:S01]  /*1f00*/  IADD3.X R6, R6, -0x1, RZ, P3, P4 ;  /* 0xffffffff06067810 */ /* 0x000fe20001fe84ff */
[----:B--2---:R-:W-:Y:S01]  /*1f10*/  @P0 IMAD.U32 R10, R8, 0x10000, RZ ;  /* 0x00010000080a0824 */ /* 0x004fe200078e00ff */
[----:B------:R-:W-:-:S03]  /*1f20*/  LEA R8, P3, R18, R4, 0x1 ;  /* 0x0000000412087211 */ /* 0x000fc600078608ff */
[----:B------:R-:W-:Y:S01]  /*1f30*/  @P0 FADD.FTZ R10, -R25, R10 ;  /* 0x0000000a190a0221 */ /* 0x000fe20000010100 */
[----:B------:R-:W-:-:S03]  /*1f40*/  LEA.HI.X R9, R18, R5, R6, 0x1, P3 ;  /* 0x0000000512097211 */ /* 0x000fc600018f0c06 */
[----:B------:R-:W-:Y:S01]  /*1f50*/  @P0 FMUL.FTZ R12, R10, 1.4426950216293334961 ;  /* 0x3fb8aa3b0a0c0820 */ /* 0x000fe20000410000 */
[----:B------:R-:W-:-:S05]  /*1f60*/  IADD3 R10, R15, UR8, -R20 ;  /* 0x000000080f0a7c10 */ /* 0x000fca000fffe814 */
[----:B------:R-:W0:Y:S02]  /*1f70*/  @P0 MUFU.EX2 R12, R12 ;  /* 0x0000000c000c0308 */ /* 0x000e240000000800 */
[----:B0-----:R-:W-:-:S07]  /*1f80*/  @P0 FADD.FTZ R11, RZ, R12 ;  /* 0x0000000cff0b0221 */ /* 0x001fce0000010000 */
.L_x_92:
[----:B------:R-:W-:Y:S01]  /*1f90*/  IMAD.HI.U32 R13, R13, R10, RZ ;  /* 0x0000000a0d0d7227 */ /* 0x000fe200078e00ff */
[----:B------:R-:W-:Y:S03]  /*1fa0*/  BSSY B0, `(.L_x_93) ;  /* 0x0000041000007945 */ /* 0x000fe60003800000 */
[----:B------:R-:W-:Y:S02]  /*1fb0*/  IMAD.MOV R13, RZ, RZ, -R13 ;  /* 0x000000ffff0d7224 */ /* 0x000fe400078e0a0d */
[----:B------:R-:W-:Y:S02]  /*1fc0*/  IMAD.SHL.U32 R5, R20, 0x8, RZ ;  /* 0x0000000814057824 */ /* 0x000fe400078e00ff */
[----:B------:R-:W-:-:S03]  /*1fd0*/  IMAD R4, R7, R13, R10 ;  /* 0x0000000d07047224 */ /* 0x000fc600078e020a */
[----:B------:R-:W-:Y:S02]  /*1fe0*/  LOP3.LUT R5, RZ, R5, RZ, 0x33, !PT ;  /* 0x00000005ff057212 */ /* 0x000fe400078e33ff */
[----:B------:R-:W-:-:S13]  /*1ff0*/  ISETP.GE.U32.AND P0, PT, R4, R7, PT ;  /* 0x000000070400720c */ /* 0x000fda0003f06070 */
[----:B------:R-:W-:-:S05]  /*2000*/  @P0 IMAD.IADD R4, R4, 0x1, -R7 ;  /* 0x0000000104040824 */ /* 0x000fca00078e0a07 */
[----:B------:R-:W-:-:S13]  /*2010*/  ISETP.GE.U32.AND P0, PT, R4, R7, PT ;  /* 0x000000070400720c */ /* 0x000fda0003f06070 */
[----:B------:R-:W-:Y:S01]  /*2020*/  @P0 IMAD.IADD R4, R4, 0x1, -R7 ;  /* 0x0000000104040824 */ /* 0x000fe200078e0a07 */
[----:B------:R-:W-:-:S04]  /*2030*/  SHF.L.U32 R7, R21, 0x3, RZ ;  /* 0x0000000315077819 */ /* 0x000fc800000006ff */
[----:B------:R-:W-:-:S05]  /*2040*/  SEL R5, R5, R4, !P2 ;  /* 0x0000000405057207 */ /* 0x000fca0005000000 */
[----:B------:R-:W-:-:S05]  /*2050*/  IMAD.IADD R12, R10, 0x1, -R5 ;  /* 0x000000010a0c7824 */ /* 0x000fca00078e0a05 */
[----:B------:R-:W-:-:S13]  /*2060*/  ISETP.GE.AND P0, PT, R7, R12, PT ;  /* 0x0000000c0700720c */ /* 0x000fda0003f06270 */
[----:B------:R-:W-:Y:S05]  /*2070*/  @P0 BRA `(.L_x_94) ;  /* 0x0000000000cc0947 */ /* 0x000fea0003800000 */
[----:B------:R-:W-:-:S07]  /*2080*/  IMAD.MOV.U32 R13, RZ, RZ, R21 ;  /* 0x000000ffff0d7224 */ /* 0x000fce00078e0015 */
.L_x_95:
[----:B------:R-:W-:-:S06]  /*2090*/  IMAD.WIDE R4, R13, 0x10, R8 ;  /* 0x000000100d047825 */ /* 0x000fcc00078e0208 */
[----:B------:R-:W2:Y:S01]  /*20a0*/  LDG.E.128 R4, desc[UR6][R4.64] ;  /* 0x0000000604047981 */ /* 0x000ea2000c1e1d00 */
[----:B------:R-:W-:Y:S02]  /*20b0*/  IMAD.IADD R13, R20, 0x1, R13 ;  /* 0x00000001140d7824 */ /* 0x000fe400078e020d */
[----:B--2---:R-:W-:Y:S01]  /*20c0*/  IMAD.U32 R14, R4, 0x10000, RZ ;  /* 0x00010000040e7824 */ /* 0x004fe200078e00ff */
[C---:B------:R-:W-:Y:S02]  /*20d0*/  SHF.L.U32 R18, R6.reuse, 0x10, RZ ;  /* 0x0000001006127819 */ /* 0x040fe400000006ff */
[----:B------:R-:W-:Y:S01]  /*20e0*/  SHF.R.U64 R28, R6, 0x10, R7 ;  /* 0x00000010061c7819 */ /* 0x000fe20000001207 */
[C---:B------:R-:W-:Y:S02]  /*20f0*/  FADD.FTZ R14, -R25.reuse, R14 ;  /* 0x0000000e190e7221 */ /* 0x040fe40000010100 */
[----:B------:R-:W-:Y:S02]  /*2100*/  FADD.FTZ R18, -R25, R18 ;  /* 0x0000001219127221 */ /* 0x000fe40000010100 */
[----:B------:R-:W-:Y:S01]  /*2110*/  FMUL.FTZ R15, R14, 1.4426950216293334961 ;  /* 0x3fb8aa3b0e0f7820 */ /* 0x000fe20000410000 */
[----:B------:R-:W-:-:S02]  /*2120*/  IMAD.U32 R14, R5, 0x10000, RZ ;  /* 0x00010000050e7824 */ /* 0x000fc400078e00ff */
[----:B------:R-:W-:Y:S01]  /*2130*/  FMUL.FTZ R17, R18, 1.4426950216293334961 ;  /* 0x3fb8aa3b12117820 */ /* 0x000fe20000410000 */
[----:B------:R-:W-:Y:S01]  /*2140*/  SHF.R.U64 R18, R4, 0x10, R5 ;  /* 0x0000001004127819 */ /* 0x000fe20000001205 */
[----:B------:R-:W0:Y:S01]  /*2150*/  MUFU.EX2 R16, R15 ;  /* 0x0000000f00107308 */ /* 0x000e220000000800 */
[----:B------:R-:W-:Y:S01]  /*2160*/  FADD.FTZ R14, -R25, R14 ;  /* 0x0000000e190e7221 */ /* 0x000fe20000010100 */
[----:B------:R-:W-:-:S03]  /*2170*/  IMAD.U32 R28, R28, 0x10000, RZ ;  /* 0x000100001c1c7824 */ /* 0x000fc600078e00ff */
[----:B------:R-:W-:Y:S01]  /*2180*/  FMUL.FTZ R14, R14, 1.4426950216293334961 ;  /* 0x3fb8aa3b0e0e7820 */ /* 0x000fe20000410000 */
[----:B------:R-:W-:Y:S02]  /*2190*/  FADD.FTZ R28, -R25, R28 ;  /* 0x0000001c191c7221 */ /* 0x000fe40000010100 */
[----:B------:R1:W-:Y:S08]  /*21a0*/  MUFU.EX2 R4, R17 ;  /* 0x0000001100047308 */ /* 0x0003f00000000800 */
[----:B------:R-:W-:Y:S01]  /*21b0*/  MUFU.EX2 R14, R14 ;  /* 0x0000000e000e7308 */ /* 0x000fe20000000800 */
[----:B0-----:R-:W-:Y:S01]  /*21c0*/  FADD.FTZ R11, R16, R11 ;  /* 0x0000000b100b7221 */ /* 0x001fe20000010000 */
[----:B------:R-:W-:Y:S01]  /*21d0*/  IMAD.U32 R16, R7, 0x10000, RZ ;  /* 0x0001000007107824 */ /* 0x000fe200078e00ff */
[----:B-1----:R-:W-:-:S03]  /*21e0*/  SHF.R.U32.HI R17, RZ, 0x10, R7 ;  /* 0x00000010ff117819 */ /* 0x002fc60000011607 */
[----:B------:R-:W-:Y:S01]  /*21f0*/  FADD.FTZ R15, -R25, R16 ;  /* 0x00000010190f7221 */ /* 0x000fe20000010100 */
[----:B------:R-:W-:Y:S01]  /*2200*/  IMAD.U32 R16, R18, 0x10000, RZ ;  /* 0x0001000012107824 */ /* 0x000fe200078e00ff */
[----:B------:R-:W-:Y:S02]  /*2210*/  SHF.R.U32.HI R18, RZ, 0x10, R5 ;  /* 0x00000010ff127819 */ /* 0x000fe40000011605 */
[----:B------:R-:W-:Y:S01]  /*2220*/  FMUL.FTZ R15, R15, 1.4426950216293334961 ;  /* 0x3fb8aa3b0f0f7820 */ /* 0x000fe20000410000 */
[----:B------:R-:W-:Y:S01]  /*2230*/  FADD.FTZ R16, -R25, R16 ;  /* 0x0000001019107221 */ /* 0x000fe20000010100 */
[----:B------:R-:W-:Y:S01]  /*2240*/  SHF.L.U32 R17, R17, 0x10, RZ ;  /* 0x0000001011117819 */ /* 0x000fe200000006ff */
[----:B------:R-:W-:Y:S01]  /*2250*/  IMAD.U32 R18, R18, 0x10000, RZ ;  /* 0x0001000012127824 */ /* 0x000fe200078e00ff */
[----:B------:R0:W-:Y:S01]  /*2260*/  MUFU.EX2 R5, R15 ;  /* 0x0000000f00057308 */ /* 0x0001e20000000800 */
[----:B------:R-:W-:Y:S02]  /*2270*/  FMUL.FTZ R16, R16, 1.4426950216293334961 ;  /* 0x3fb8aa3b10107820 */ /* 0x000fe40000410000 */
[C---:B------:R-:W-:Y:S01]  /*2280*/  FADD.FTZ R18, -R25.reuse, R18 ;  /* 0x0000001219127221 */ /* 0x040fe20000010100 */
[----:B------:R-:W-:-:S03]  /*2290*/  FADD.FTZ R17, -R25, R17 ;  /* 0x0000001119117221 */ /* 0x000fc60000010100 */
[----:B------:R-:W-:Y:S01]  /*22a0*/  FMUL.FTZ R18, R18, 1.4426950216293334961 ;  /* 0x3fb8aa3b12127820 */ /* 0x000fe20000410000 */
[----:B------:R-:W1:Y:S01]  /*22b0*/  MUFU.EX2 R6, R16 ;  /* 0x0000001000067308 */ /* 0x000e620000000800 */
[----:B0-----:R-:W-:Y:S01]  /*22c0*/  FMUL.FTZ R15, R28, 1.4426950216293334961 ;  /* 0x3fb8aa3b1c0f7820 */ /* 0x001fe20000410000 */
[----:B------:R-:W-:-:S06]  /*22d0*/  FMUL.FTZ R17, R17, 1.4426950216293334961 ;  /* 0x3fb8aa3b11117820 */ /* 0x000fcc0000410000 */
[----:B------:R-:W0:Y:S08]  /*22e0*/  MUFU.EX2 R7, R18 ;  /* 0x0000001200077308 */ /* 0x000e300000000800 */
[----:B------:R-:W2:Y:S01]  /*22f0*/  MUFU.EX2 R15, R15 ;  /* 0x0000000f000f7308 */ /* 0x000ea20000000800 */
[----:B-1----:R-:W-:-:S04]  /*2300*/  FADD.FTZ R11, R11, R6 ;  /* 0x000000060b0b7221 */ /* 0x002fc80000010000 */
[----:B------:R-:W-:-:S03]  /*2310*/  FADD.FTZ R14, R11, R14 ;  /* 0x0000000e0b0e7221 */ /* 0x000fc60000010000 */
[----:B------:R-:W1:Y:S01]  /*2320*/  MUFU.EX2 R17, R17 ;  /* 0x0000001100117308 */ /* 0x000e620000000800 */
[----:B0-----:R-:W-:-:S04]  /*2330*/  FADD.FTZ R7, R14, R7 ;  /* 0x000000070e077221 */ /* 0x001fc80000010000 */
[----:B------:R-:W-:Y:S01]  /*2340*/  FADD.FTZ R4, R7, R4 ;  /* 0x0000000407047221 */ /* 0x000fe20000010000 */
[----:B------:R-:W-:-:S03]  /*2350*/  IMAD.SHL.U32 R7, R13, 0x8, RZ ;  /* 0x000000080d077824 */ /* 0x000fc600078e00ff */
[----:B--2---:R-:W-:Y:S02]  /*2360*/  FADD.FTZ R4, R4, R15 ;  /* 0x0000000f04047221 */ /* 0x004fe40000010000 */
[----:B------:R-:W-:Y:S02]  /*2370*/  ISETP.GE.AND P0, PT, R7, R12, PT ;  /* 0x0000000c0700720c */ /* 0x000fe40003f06270 */
[----:B------:R-:W-:-:S04]  /*2380*/  FADD.FTZ R4, R4, R5 ;  /* 0x0000000504047221 */ /* 0x000fc80000010000 */
[----:B-1----:R-:W-:-:S07]  /*2390*/  FADD.FTZ R11, R4, R17 ;  /* 0x00000011040b7221 */ /* 0x002fce0000010000 */
[----:B------:R-:W-:Y:S05]  /*23a0*/  @!P0 BRA `(.L_x_95) ;  /* 0xfffffffc00388947 */ /* 0x000fea000383ffff */
.L_x_94:
[----:B------:R-:W-:Y:S05]  /*23b0*/  BSYNC B0 ;  /* 0x0000000000007941 */ /* 0x000fea0003800000 */
.L_x_93:
[----:B------:R-:W-:Y:S01]  /*23c0*/  IMAD.IADD R5, R12, 0x1, R21 ;  /* 0x000000010c057824 */ /* 0x000fe200078e0215 */
[----:B------:R-:W-:Y:S01]  /*23d0*/  LOP3.LUT R7, R21, 0x1f, RZ, 0xc0, !PT ;  /* 0x0000001f15077812 */ /* 0x000fe200078ec0ff */
[----:B------:R-:W-:Y:S01]  /*23e0*/  BSSY B0, `(.L_x_96) ;  /* 0x0000011000007945 */ /* 0x000fe20003800000 */
[----:B------:R-:W-:Y:S02]  /*23f0*/  SHF.R.U32.HI R28, RZ, 0x5, R20 ;  /* 0x00000005ff1c7819 */ /* 0x000fe40000011614 */
[----:B------:R-:W-:Y:S02]  /*2400*/  ISETP.GE.AND P0, PT, R5, R10, PT ;  /* 0x0000000a0500720c */ /* 0x000fe40003f06270 */
[----:B------:R-:W-:Y:S02]  /*2410*/  ISETP.GE.U32.OR P1, PT, R7, R28, P1 ;  /* 0x0000001c0700720c */ /* 0x000fe40000f26470 */
[----:B------:R-:W-:-:S09]  /*2420*/  LEA R12, R21, UR5, 0x2 ;  /* 0x00000005150c7c11 */ /* 0x000fd2000f8e10ff */
[----:B------:R-:W-:Y:S05]  /*2430*/  @P0 BRA `(.L_x_97) ;  /* 0x00000000002c0947 */ /* 0x000fea0003800000 */
[----:B------:R-:W-:-:S07]  /*2440*/  IMAD.MOV.U32 R7, RZ, RZ, R5 ;  /* 0x000000ffff077224 */ /* 0x000fce00078e0005 */
.L_x_98:
[----:B------:R-:W-:-:S06]  /*2450*/  IMAD.WIDE R4, R7, 0x2, R8 ;  /* 0x0000000207047825 */ /* 0x000fcc00078e0208 */
[----:B------:R-:W2:Y:S01]  /*2460*/  LDG.E.U16 R4, desc[UR6][R4.64] ;  /* 0x0000000604047981 */ /* 0x000ea2000c1e1500 */
[----:B------:R-:W-:-:S05]  /*2470*/  IMAD.IADD R7, R20, 0x1, R7 ;  /* 0x0000000114077824 */ /* 0x000fca00078e0207 */
[----:B------:R-:W-:Y:S02]  /*2480*/  ISETP.GE.AND P0, PT, R7, R10, PT ;  /* 0x0000000a0700720c */ /* 0x000fe40003f06270 */
[----:B--2---:R-:W-:-:S05]  /*2490*/  SHF.L.U32 R6, R4, 0x10, RZ ;  /* 0x0000001004067819 */ /* 0x004fca00000006ff */
[----:B------:R-:W-:-:S04]  /*24a0*/  FADD.FTZ R6, -R25, R6 ;  /* 0x0000000619067221 */ /* 0x000fc80000010100 */
[----:B------:R-:W-:-:S06]  /*24b0*/  FMUL.FTZ R6, R6, 1.4426950216293334961 ;  /* 0x3fb8aa3b06067820 */ /* 0x000fcc0000410000 */
[----:B------:R-:W0:Y:S02]  /*24c0*/  MUFU.EX2 R6, R6 ;  /* 0x0000000600067308 */ /* 0x000e240000000800 */
[----:B0-----:R-:W-:Y:S01]  /*24d0*/  FADD.FTZ R11, R6, R11 ;  /* 0x0000000b060b7221 */ /* 0x001fe20000010000 */
[----:B------:R-:W-:Y:S06]  /*24e0*/  @!P0 BRA `(.L_x_98) ;  /* 0xfffffffc00d88947 */ /* 0x000fec000383ffff */
.L_x_97:
[----:B------:R-:W-:Y:S05]  /*24f0*/  BSYNC B0 ;  /* 0x0000000000007941 */ /* 0x000fea0003800000 */
.L_x_96:
[----:B------:R-:W-:Y:S06]  /*2500*/  BAR.SYNC.DEFER_BLOCKING 0x0 ;  /* 0x0000000000007b1d */ /* 0x000fec0000010000 */
[----:B------:R0:W-:Y:S02]  /*2510*/  STS [R12], R11 ;  /* 0x0000000b0c007388 */ /* 0x0001e40000000800 */
[----:B------:R-:W-:Y:S06]  /*2520*/  BAR.SYNC.DEFER_BLOCKING 0x0 ;  /* 0x0000000000007b1d */ /* 0x000fec0000010000 */
[----:B------:R-:W-:Y:S05]  /*2530*/  @P1 BRA `(.L_x_99) ;  /* 0x0000000000b41947 */ /* 0x000fea0003800000 */
[----:B0-----:R-:W0:Y:S04]  /*2540*/  LDS.128 R12, [R23+UR5] ;  /* 0x00000005170c7984 */ /* 0x001e280008000c00 */
[----:B------:R-:W1:Y:S04]  /*2550*/  LDS.128 R4, [R23+UR5+0x10] ;  /* 0x0000100517047984 */ /* 0x000e680008000c00 */
[----:B------:R-:W2:Y:S01]  /*2560*/  LDS.128 R8, [R23+UR5+0x20] ;  /* 0x0000200517087984 */ /* 0x000ea20008000c00 */
[----:B0-----:R-:W-:-:S04]  /*2570*/  FADD.FTZ R12, RZ, R12 ;  /* 0x0000000cff0c7221 */ /* 0x001fc80000010000 */
[----:B------:R-:W-:-:S04]  /*2580*/  FADD.FTZ R13, R13, R12 ;  /* 0x0000000c0d0d7221 */ /* 0x000fc80000010000 */
[----:B------:R-:W-:-:S04]  /*2590*/  FADD.FTZ R14, R14, R13 ;  /* 0x0000000d0e0e7221 */ /* 0x000fc80000010000 */
[----:B------:R-:W-:Y:S02]  /*25a0*/  FADD.FTZ R17, R15, R14 ;  /* 0x0000000e0f117221 */ /* 0x000fe40000010000 */
[----:B------:R-:W0:Y:S02]  /*25b0*/  LDS.128 R12, [R23+UR5+0x30] ;  /* 0x00003005170c7984 */ /* 0x000e240008000c00 */
[----:B-1----:R-:W-:-:S04]  /*25c0*/  FADD.FTZ R4, R17, R4 ;  /* 0x0000000411047221 */ /* 0x002fc80000010000 */
[----:B------:R-:W-:-:S04]  /*25d0*/  FADD.FTZ R5, R5, R4 ;  /* 0x0000000405057221 */ /* 0x000fc80000010000 */
[----:B------:R-:W-:-:S04]  /*25e0*/  FADD.FTZ R6, R6, R5 ;  /* 0x0000000506067221 */ /* 0x000fc80000010000 */
[----:B------:R-:W-:Y:S02]  /*25f0*/  FADD.FTZ R17, R7, R6 ;  /* 0x0000000607117221 */ /* 0x000fe40000010000 */
[----:B------:R-:W1:Y:S02]  /*2600*/  LDS.128 R4, [R23+UR5+0x40] ;  /* 0x0000400517047984 */ /* 0x000e640008000c00 */
[----:B--2---:R-:W-:-:S04]  /*2610*/  FADD.FTZ R8, R17, R8 ;  /* 0x0000000811087221 */ /* 0x004fc80000010000 */
[----:B------:R-:W-:-:S04]  /*2620*/  FADD.FTZ R9, R9, R8 ;  /* 0x0000000809097221 */ /* 0x000fc80000010000 */
[----:B------:R-:W-:-:S04]  /*2630*/  FADD.FTZ R10, R10, R9 ;  /* 0x000000090a0a7221 */ /* 0x000fc80000010000 */
[----:B------:R-:W-:Y:S02]  /*2640*/  FADD.FTZ R17, R11, R10 ;  /* 0x0000000a0b117221 */ /* 0x000fe40000010000 */
[----:B------:R-:W2:Y:S02]  /*2650*/  LDS.128 R8, [R23+UR5+0x50] ;  /* 0x0000500517087984 */ /* 0x000ea40008000c00 */
[----:B0-----:R-:W-:-:S04]  /*2660*/  FADD.FTZ R12, R17, R12 ;  /* 0x0000000c110c7221 */ /* 0x001fc80000010000 */
[----:B------:R-:W-:-:S04]  /*2670*/  FADD.FTZ R13, R13, R12 ;  /* 0x0000000c0d0d7221 */ /* 0x000fc80000010000 */
[----:B------:R-:W-:-:S04]  /*2680*/  FADD.FTZ R14, R14, R13 ;  /* 0x0000000d0e0e7221 */ /* 0x000fc80000010000 */
[----:B------:R-:W-:Y:S02]  /*2690*/  FADD.FTZ R17, R15, R14 ;  /* 0x0000000e0f117221 */ /* 0x000fe40000010000 */
[----:B------:R-:W0:Y:S02]  /*26a0*/  LDS.128 R12, [R23+UR5+0x60] ;  /* 0x00006005170c7984 */ /* 0x000e240008000c00 */
[----:B-1----:R-:W-:Y:S02]  /*26b0*/  FADD.FTZ R4, R17, R4 ;  /* 0x0000000411047221 */ /* 0x002fe40000010000 */
[----:B------:R-:W1:Y:S02]  /*26c0*/  LDS.128 R16, [R23+UR5+0x70] ;  /* 0x0000700517107984 */ /* 0x000e640008000c00 */
[----:B------:R-:W-:-:S04]  /*26d0*/  FADD.FTZ R5, R5, R4 ;  /* 0x0000000405057221 */ /* 0x000fc80000010000 */
[----:B------:R-:W-:Y:S01]  /*26e0*/  FADD.FTZ R6, R6, R5 ;  /* 0x0000000506067221 */ /* 0x000fe20000010000 */
[----:B------:R-:W-:-:S03]  /*26f0*/  IMAD.MOV.U32 R5, RZ, RZ, -0x1 ;  /* 0xffffffffff057424 */ /* 0x000fc600078e00ff */
[----:B------:R-:W-:Y:S02]  /*2700*/  FADD.FTZ R7, R7, R6 ;  /* 0x0000000607077221 */ /* 0x000fe40000010000 */
[----:B------:R-:W-:Y:S02]  /*2710*/  SHF.L.U32 R5, R5, R28, RZ ;  /* 0x0000001c05057219 */ /* 0x000fe400000006ff */
[----:B--2---:R-:W-:Y:S02]  /*2720*/  FADD.FTZ R8, R7, R8 ;  /* 0x0000000807087221 */ /* 0x004fe40000010000 */
[----:B------:R-:W-:Y:S02]  /*2730*/  LOP3.LUT R5, RZ, R5, RZ, 0x33, !PT ;  /* 0x00000005ff057212 */ /* 0x000fe400078e33ff */
[----:B------:R-:W-:-:S04]  /*2740*/  FADD.FTZ R9, R9, R8 ;  /* 0x0000000809097221 */ /* 0x000fc80000010000 */
[----:B------:R-:W-:-:S04]  /*2750*/  FADD.FTZ R10, R10, R9 ;  /* 0x000000090a0a7221 */ /* 0x000fc80000010000 */
[----:B------:R-:W-:-:S04]  /*2760*/  FADD.FTZ R11, R11, R10 ;  /* 0x0000000a0b0b7221 */ /* 0x000fc80000010000 */
[----:B0-----:R-:W-:-:S04]  /*2770*/  FADD.FTZ R12, R11, R12 ;  /* 0x0000000c0b0c7221 */ /* 0x001fc80000010000 */
[----:B------:R-:W-:-:S04]  /*2780*/  FADD.FTZ R13, R13, R12 ;  /* 0x0000000c0d0d7221 */ /* 0x000fc80000010000 */
[----:B------:R-:W-:-:S04]  /*2790*/  FADD.FTZ R14, R14, R13 ;  /* 0x0000000d0e0e7221 */ /* 0x000fc80000010000 */
[----:B------:R-:W-:-:S04]  /*27a0*/  FADD.FTZ R15, R15, R14 ;  /* 0x0000000e0f0f7221 */ /* 0x000fc80000010000 */
[----:B-1----:R-:W-:-:S04]  /*27b0*/  FADD.FTZ R16, R15, R16 ;  /* 0x000000100f107221 */ /* 0x002fc80000010000 */
[----:B------:R-:W-:-:S04]  /*27c0*/  FADD.FTZ R17, R17, R16 ;  /* 0x0000001011117221 */ /* 0x000fc80000010000 */
[----:B------:R-:W-:-:S04]  /*27d0*/  FADD.FTZ R18, R18, R17 ;  /* 0x0000001112127221 */ /* 0x000fc80000010000 */
[----:B------:R-:W-:Y:S01]  /*27e0*/  FADD.FTZ R19, R19, R18 ;  /* 0x0000001213137221 */ /* 0x000fe20000010000 */
[----:B------:R-:W-:Y:S05]  /*27f0*/  WARPSYNC R5 ;  /* 0x0000000005007348 */ /* 0x000fea0003800000 */
[----:B------:R1:W-:Y:S02]  /*2800*/  STS [R22+UR5], R19 ;  /* 0x0000001316007988 */ /* 0x0003e40008000805 */
.L_x_99:
[----:B------:R-:W-:Y:S01]  /*2810*/  ISETP.NE.AND P1, PT, R21, RZ, PT ;  /* 0x000000ff1500720c */ /* 0x000fe20003f25270 */
[----:B------:R-:W-:Y:S05]  /*2820*/  WARPSYNC.ALL ;  /* 0x0000000000007948 */ /* 0x000fea0003800000 */
[----:B------:R-:W-:Y:S06]  /*2830*/  BAR.SYNC.DEFER_BLOCKING 0x0 ;  /* 0x0000000000007b1d */ /* 0x000fec0000010000 */
[----:B------:R-:W-:Y:S04]  /*2840*/  BSSY B0, `(.L_x_100) ;  /* 0x0000053000007945 */ /* 0x000fe80003800000 */
[----:B------:R-:W-:Y:S05]  /*2850*/  @P1 BRA `(.L_x_101) ;  /* 0x0000000400441947 */ /* 0x000fea0003800000 */
[----:B------:R-:W-:Y:S01]  /*2860*/  ISETP.NE.AND P0, PT, R28, RZ, PT ;  /* 0x000000ff1c00720c */ /* 0x000fe20003f05270 */
[----:B-1----:R-:W-:-:S12]  /*2870*/  IMAD.MOV.U32 R19, RZ, RZ, RZ ;  /* 0x000000ffff137224 */ /* 0x002fd800078e00ff */
[----:B------:R-:W-:Y:S05]  /*2880*/  @!P0 BRA `(.L_x_102) ;  /* 0x0000000400348947 */ /* 0x000fea0003800000 */
[C---:B------:R-:W-:Y:S01]  /*2890*/  VIADD R4, R28.reuse, 0xffffffff ;  /* 0xffffffff1c047836 */ /* 0x040fe20000000000 */
[----:B------:R-:W-:Y:S01]  /*28a0*/  UMOV UR4, URZ ;  /* 0x0000003f00047c82 */ /* 0x000fe20008000000 */
[----:B------:R-:W-:Y:S01]  /*28b0*/  HFMA2.MMA R19, -RZ, RZ, 0, 0 ;  /* 0x00000000ff137435 */ /* 0x000fe200000001ff */
[----:B------:R-:W-:Y:S02]  /*28c0*/  LOP3.LUT R21, R28, 0x3, RZ, 0xc0, !PT ;  /* 0x000000031c157812 */ /* 0x000fe400078ec0ff */
[----:B------:R-:W-:-:S13]  /*28d0*/  ISETP.GE.U32.AND P0, PT, R4, 0x3, PT ;  /* 0x000000030400780c */ /* 0x000fda0003f06070 */
[----:B------:R-:W-:Y:S05]  /*28e0*/  @!P0 BRA `(.L_x_103) ;  /* 0x0000000000f88947 */ /* 0x000fea0003800000 */
[----:B------:R-:W-:Y:S01]  /*28f0*/  LEA.HI R20, R20, -R21, RZ, 0x1b ;  /* 0x8000001514147211 */ /* 0x000fe200078fd8ff */
[----:B------:R-:W-:Y:S01]  /*2900*/  UMOV UR4, URZ ;  /* 0x0000003f00047c82 */ /* 0x000fe20008000000 */
[----:B------:R-:W-:Y:S02]  /*2910*/  IMAD.MOV.U32 R19, RZ, RZ, RZ ;  /* 0x000000ffff137224 */ /* 0x000fe400078e00ff */
[----:B------:R-:W-:-:S13]  /*2920*/  ISETP.GT.AND P0, PT, R20, RZ, PT ;  /* 0x000000ff1400720c */ /* 0x000fda0003f04270 */
[----:B------:R-:W-:Y:S05]  /*2930*/  @!P0 BRA `(.L_x_104) ;  /* 0x0000000000bc8947 */ /* 0x000fea0003800000 */
[----:B------:R-:W-:Y:S02]  /*2940*/  ISETP.GT.AND P2, PT, R20, 0xc, PT ;  /* 0x0000000c1400780c */ /* 0x000fe40003f44270 */
[----:B------:R-:W-:-:S11]  /*2950*/  PLOP3.LUT P0, PT, PT, PT, PT, 0x80, 0x0 ;  /* 0x000000000000781c */ /* 0x000fd60003f0f070 */
[----:B------:R-:W-:Y:S05]  /*2960*/  @!P2 BRA `(.L_x_105) ;  /* 0x000000000068a947 */ /* 0x000fea0003800000 */
[----:B------:R-:W-:-:S13]  /*2970*/  PLOP3.LUT P0, PT, PT, PT, PT, 0x8, 0x0 ;  /* 0x000000000000781c */ /* 0x000fda0003f0e170 */
.L_x_106:
[----:B------:R-:W-:Y:S01]  /*2980*/  ULEA UR8, UR4, UR5, 0x2 ;  /* 0x0000000504087291 */ /* 0x000fe2000f8e103f */
[----:B------:R-:W-:Y:S01]  /*2990*/  VIADD R20, R20, 0xfffffff0 ;  /* 0xfffffff014147836 */ /* 0x000fe20000000000 */
[----:B------:R-:W-:-:S04]  /*29a0*/  UIADD3 UR4, UR4, 0x10, URZ ;  /* 0x0000001004047890 */ /* 0x000fc8000fffe03f */
[----:B------:R-:W-:-:S03]  /*29b0*/  ISETP.GT.AND P2, PT, R20, 0xc, PT ;  /* 0x0000000c1400780c */ /* 0x000fc60003f44270 */
[----:B------:R-:W1:Y:S04]  /*29c0*/  LDS.128 R4, [UR8] ;  /* 0x00000008ff047984 */ /* 0x000e680008000c00 */
[----:B0-----:R-:W0:Y:S04]  /*29d0*/  LDS.128 R8, [UR8+0x10] ;  /* 0x00001008ff087984 */ /* 0x001e280008000c00 */
[----:B------:R-:W2:Y:S01]  /*29e0*/  LDS.128 R12, [UR8+0x20] ;  /* 0x00002008ff0c7984 */ /* 0x000ea20008000c00 */
[----:B-1----:R-:W-:-:S03]  /*29f0*/  FADD.FTZ R4, R4, R19 ;  /* 0x0000001304047221 */ /* 0x002fc60000010000 */
[----:B------:R-:W1:Y:S01]  /*2a00*/  LDS.128 R16, [UR8+0x30] ;  /* 0x00003008ff107984 */ /* 0x000e620008000c00 */
[----:B------:R-:W-:-:S04]  /*2a10*/  FADD.FTZ R5, R5, R4 ;  /* 0x0000000405057221 */ /* 0x000fc80000010000 */
[----:B------:R-:W-:-:S04]  /*2a20*/  FADD.FTZ R6, R6, R5 ;  /* 0x0000000506067221 */ /* 0x000fc80000010000 */
[----:B------:R-:W-:-:S04]  /*2a30*/  FADD.FTZ R7, R7, R6 ;  /* 0x0000000607077221 */ /* 0x000fc80000010000 */
[----:B0-----:R-:W-:-:S04]  /*2a40*/  FADD.FTZ R8, R7, R8 ;  /* 0x0000000807087221 */ /* 0x001fc80000010000 */
[----:B------:R-:W-:-:S04]  /*2a50*/  FADD.FTZ R9, R9, R8 ;  /* 0x0000000809097221 */ /* 0x000fc80000010000 */
[----:B------:R-:W-:-:S04]  /*2a60*/  FADD.FTZ R10, R10, R9 ;  /* 0x000000090a0a7221 */ /* 0x000fc80000010000 */
[----:B------:R-:W-:-:S04]  /*2a70*/  FADD.FTZ R11, R11, R10 ;  /* 0x0000000a0b0b7221 */ /* 0x000fc80000010000 */
[----:B--2---:R-:W-:-:S04]  /*2a80*/  FADD.FTZ R12, R11, R12 ;  /* 0x0000000c0b0c7221 */ /* 0x004fc80000010000 */
[----:B------:R-:W-:-:S04]  /*2a90*/  FADD.FTZ R13, R13, R12 ;  /* 0x0000000c0d0d7221 */ /* 0x000fc80000010000 */
[----:B------:R-:W-:-:S04]  /*2aa0*/  FADD.FTZ R14, R14, R13 ;  /* 0x0000000d0e0e7221 */ /* 0x000fc80000010000 */
[----:B------:R-:W-:-:S04]  /*2ab0*/  FADD.FTZ R15, R15, R14 ;  /* 0x0000000e0f0f7221 */ /* 0x000fc80000010000 */
[----:B-1----:R-:W-:-:S04]  /*2ac0*/  FADD.FTZ R16, R15, R16 ;  /* 0x000000100f107221 */ /* 0x002fc80000010000 */
[----:B------:R-:W-:-:S04]  /*2ad0*/  FADD.FTZ R17, R17, R16 ;  /* 0x0000001011117221 */ /* 0x000fc80000010000 */
[----:B------:R-:W-:-:S04]  /*2ae0*/  FADD.FTZ R18, R18, R17 ;  /* 0x0000001112127221 */ /* 0x000fc80000010000 */
[----:B------:R-:W-:Y:S01]  /*2af0*/  FADD.FTZ R19, R19, R18 ;  /* 0x0000001213137221 */ /* 0x000fe20000010000 */
[----:B------:R-:W-:Y:S06]  /*2b00*/  @P2 BRA `(.L_x_106) ;  /* 0xfffffffc009c2947 */ /* 0x000fec000383ffff */
.L_x_105:
[----:B------:R-:W-:-:S13]  /*2b10*/  ISETP.GT.AND P2, PT, R20, 0x4, PT ;  /* 0x000000041400780c */ /* 0x000fda0003f44270 */
[----:B------:R-:W-:Y:S05]  /*2b20*/  @!P2 BRA `(.L_x_107) ;  /* 0x000000000038a947 */ /* 0x000fea0003800000 */
[----:B------:R-:W-:Y:S01]  /*2b30*/  ULEA UR8, UR4, UR5, 0x2 ;  /* 0x0000000504087291 */ /* 0x000fe2000f8e103f */
[----:B------:R-:W-:Y:S01]  /*2b40*/  PLOP3.LUT P0, PT, PT, PT, PT, 0x8, 0x0 ;  /* 0x000000000000781c */ /* 0x000fe20003f0e170 */
[----:B------:R-:W-:Y:S01]  /*2b50*/  VIADD R20, R20, 0xfffffff8 ;  /* 0xfffffff814147836 */ /* 0x000fe20000000000 */
[----:B------:R-:W-:-:S06]  /*2b60*/  UIADD3 UR4, UR4, 0x8, URZ ;  /* 0x0000000804047890 */ /* 0x000fcc000fffe03f */
[----:B------:R-:W1:Y:S04]  /*2b70*/  LDS.128 R4, [UR8] ;  /* 0x00000008ff047984 */ /* 0x000e680008000c00 */
[----:B0-----:R-:W0:Y:S01]  /*2b80*/  LDS.128 R8, [UR8+0x10] ;  /* 0x00001008ff087984 */ /* 0x001e220008000c00 */
[----:B-1----:R-:W-:-:S04]  /*2b90*/  FADD.FTZ R4, R19, R4 ;  /* 0x0000000413047221 */ /* 0x002fc80000010000 */
[----:B------:R-:W-:-:S04]  /*2ba0*/  FADD.FTZ R5, R5, R4 ;  /* 0x0000000405057221 */ /* 0x000fc80000010000 */
[----:B------:R-:W-:-:S04]  /*2bb0*/  FADD.FTZ R6, R6, R5 ;  /* 0x0000000506067221 */ /* 0x000fc80000010000 */
[----:B------:R-:W-:-:S04]  /*2bc0*/  FADD.FTZ R7, R7, R6 ;  /* 0x0000000607077221 */ /* 0x000fc80000010000 */
[----:B0-----:R-:W-:-:S04]  /*2bd0*/  FADD.FTZ R8, R7, R8 ;  /* 0x0000000807087221 */ /* 0x001fc80000010000 */
[----:B------:R-:W-:-:S04]  /*2be0*/  FADD.FTZ R9, R9, R8 ;  /* 0x0000000809097221 */ /* 0x000fc80000010000 */
[----:B------:R-:W-:-:S04]  /*2bf0*/  FADD.FTZ R10, R10, R9 ;  /* 0x000000090a0a7221 */ /* 0x000fc80000010000 */
[----:B------:R-:W-:-:S07]  /*2c00*/  FADD.FTZ R19, R11, R10 ;  /* 0x0000000a0b137221 */ /* 0x000fce0000010000 */
.L_x_107:
[----:B------:R-:W-:-:S13]  /*2c10*/  ISETP.NE.OR P0, PT, R20, RZ, P0 ;  /* 0x000000ff1400720c */ /* 0x000fda0000705670 */
[----:B------:R-:W-:Y:S05]  /*2c20*/  @!P0 BRA `(.L_x_103) ;  /* 0x0000000000288947 */ /* 0x000fea0003800000 */
.L_x_104:
[----:B------:R-:W-:Y:S01]  /*2c30*/  ULEA UR8, UR4, UR5, 0x2 ;  /* 0x0000000504087291 */ /* 0x000fe2000f8e103f */
[----:B------:R-:W-:Y:S01]  /*2c40*/  VIADD R20, R20, 0xfffffffc ;  /* 0xfffffffc14147836 */ /* 0x000fe20000000000 */
[----:B------:R-:W-:-:S04]  /*2c50*/  UIADD3 UR4, UR4, 0x4, URZ ;  /* 0x0000000404047890 */ /* 0x000fc8000fffe03f */
[----:B------:R-:W-:-:S03]  /*2c60*/  ISETP.NE.AND P0, PT, R20, RZ, PT ;  /* 0x000000ff1400720c */ /* 0x000fc60003f05270 */
[----:B------:R-:W1:Y:S02]  /*2c70*/  LDS.128 R4, [UR8] ;  /* 0x00000008ff047984 */ /* 0x000e640008000c00 */
[----:B-1----:R-:W-:-:S04]  /*2c80*/  FADD.FTZ R4, R4, R19 ;  /* 0x0000001304047221 */ /* 0x002fc80000010000 */
[----:B------:R-:W-:-:S04]  /*2c90*/  FADD.FTZ R5, R5, R4 ;  /* 0x0000000405057221 */ /* 0x000fc80000010000 */
[----:B------:R-:W-:-:S04]  /*2ca0*/  FADD.FTZ R6, R6, R5 ;  /* 0x0000000506067221 */ /* 0x000fc80000010000 */
[----:B------:R-:W-:Y:S01]  /*2cb0*/  FADD.FTZ R19, R7, R6 ;  /* 0x0000000607137221 */ /* 0x000fe20000010000 */
[----:B------:R-:W-:Y:S06]  /*2cc0*/  @P0 BRA `(.L_x_104) ;  /* 0xfffffffc00d80947 */ /* 0x000fec000383ffff */
.L_x_103:
[----:B------:R-:W-:-:S13]  /*2cd0*/  ISETP.NE.AND P0, PT, R21, RZ, PT ;  /* 0x000000ff1500720c */ /* 0x000fda0003f05270 */
[----:B------:R-:W-:Y:S05]  /*2ce0*/  @!P0 BRA `(.L_x_102) ;  /* 0x00000000001c8947 */ /* 0x000fea0003800000 */
[----:B------:R-:W-:-:S12]  /*2cf0*/  ULEA UR4, UR4, UR5, 0x2 ;  /* 0x0000000504047291 */ /* 0x000fd8000f8e103f */
.L_x_108:
[----:B------:R-:W1:Y:S01]  /*2d00*/  LDS R4, [UR4] ;  /* 0x00000004ff047984 */ /* 0x000e620008000800 */
[----:B------:R-:W-:Y:S01]  /*2d10*/  IADD3 R21, R21, -0x1, RZ ;  /* 0xffffffff15157810 */ /* 0x000fe20007ffe0ff */
[----:B------:R-:W-:-:S03]  /*2d20*/  UIADD3 UR4, UR4, 0x4, URZ ;  /* 0x0000000404047890 */ /* 0x000fc6000fffe03f */
[----:B------:R-:W-:Y:S01]  /*2d30*/  ISETP.NE.AND P0, PT, R21, RZ, PT ;  /* 0x000000ff1500720c */ /* 0x000fe20003f05270 */
[----:B-1----:R-:W-:-:S12]  /*2d40*/  FADD.FTZ R19, R4, R19 ;  /* 0x0000001304137221 */ /* 0x002fd80000010000 */
[----:B------:R-:W-:Y:S05]  /*2d50*/  @P0 BRA `(.L_x_108) ;  /* 0xfffffffc00e80947 */ /* 0x000fea000383ffff */
.L_x_102:
[----:B------:R2:W-:Y:S02]  /*2d60*/  STS [UR5], R19 ;  /* 0x00000013ff007988 */ /* 0x0005e40008000805 */
.L_x_101:
[----:B------:R-:W-:Y:S05]  /*2d70*/  BSYNC B0 ;  /* 0x0000000000007941 */ /* 0x000fea0003800000 */
.L_x_100:
[----:B------:R-:W-:Y:S06]  /*2d80*/  BAR.SYNC.DEFER_BLOCKING 0x0 ;  /* 0x0000000000007b1d */ /* 0x000fec0000010000 */
[----:B------:R-:W3:Y:S01]  /*2d90*/  LDS R6, [UR5] ;  /* 0x00000005ff067984 */ /* 0x000ee20008000800 */
[----:B------:R-:W-:Y:S05]  /*2da0*/  @P1 EXIT ;  /* 0x000000000000194d */ /* 0x000fea0003800000 */
[C---:B-----5:R-:W-:Y:S01]  /*2db0*/  LEA R4, P0, R26.reuse, R0, 0x1 ;  /* 0x000000001a047211 */ /* 0x060fe200078008ff */
[----:B------:R-:W-:Y:S01]  /*2dc0*/  ULDC.64 UR4, c[0x0][0x230] ;  /* 0x00008c0000047ab9 */ /* 0x000fe20000000a00 */
[----:B------:R-:W4:Y:S01]  /*2dd0*/  LDC R8, c[0x0][0x238] ;  /* 0x00008e00ff087b82 */ /* 0x000f220000000800 */
[----:B---3--:R-:W3:Y:S01]  /*2de0*/  MUFU.LG2 R6, R6 ;  /* 0x0000000600067308 */ /* 0x008ee20000000c00 */
[----:B------:R-:W-:Y:S01]  /*2df0*/  LEA.HI.X R5, R26, R2, R27, 0x1, P0 ;  /* 0x000000021a057211 */ /* 0x000fe200000f0c1b */
[----:B------:R-:W-:-:S04]  /*2e00*/  ULDC.64 UR8, c[0x0][0x218] ;  /* 0x0000860000087ab9 */ /* 0x000fc80000000a00 */
[----:B------:R0:W2:Y:S02]  /*2e10*/  LDG.E.U16 R4, desc[UR6][R4.64] ;  /* 0x0000000604047981 */ /* 0x0000a4000c1e1500 */
[----:B------:R-:W1:Y:S01]  /*2e20*/  I2F.S64 R7, UR4 ;  /* 0x0000000400077d12 */ /* 0x000e620008301400 */
[----:B------:R-:W-:Y:S01]  /*2e30*/  ULDC.64 UR4, c[0x0][0x210] ;  /* 0x0000840000047ab9 */ /* 0x000fe20000000a00 */
[----:B0-----:R-:W-:Y:S01]  /*2e40*/  SHF.R.U32.HI R5, RZ, 0x1e, R3 ;  /* 0x0000001eff057819 */ /* 0x001fe20000011603 */
[----:B---3--:R-:W-:-:S05]  /*2e50*/  FFMA.FTZ R25, R6, 0.69314718246459960938, R25 ;  /* 0x3f31721806197823 */ /* 0x008fca0000010019 */
[----:B-1----:R-:W0:Y:S01]  /*2e60*/  MUFU.RCP R7, R7 ;  /* 0x0000000700077308 */ /* 0x002e220000001000 */
[----:B----4-:R-:W-:Y:S01]  /*2e70*/  FADD.FTZ R6, -R8, 1 ;  /* 0x3f80000008067421 */ /* 0x010fe20000010100 */
[----:B0-----:R-:W-:Y:S01]  /*2e80*/  FFMA.FTZ R24, -R24, R7, R25 ;  /* 0x0000000718187223 */ /* 0x001fe20000010119 */
[----:B--2---:R-:W-:Y:S02]  /*2e90*/  IMAD.U32 R0, R4, 0x10000, RZ ;  /* 0x0001000004007824 */ /* 0x004fe400078e00ff */
[----:B------:R-:W-:-:S04]  /*2ea0*/  IMAD.SHL.U32 R4, R3, 0x4, RZ ;  /* 0x0000000403047824 */ /* 0x000fc800078e00ff */
[----:B------:R-:W0:Y:S02]  /*2eb0*/  F2F.BF16.F32 R0, R0 ;  /* 0x0000000000007304 */ /* 0x000e240000202000 */
[----:B0-----:R-:W-:-:S04]  /*2ec0*/  IMAD.U32 R2, R0, 0x10000, RZ ;  /* 0x0001000000027824 */ /* 0x001fc800078e00ff */
[----:B------:R-:W-:Y:S01]  /*2ed0*/  FADD.FTZ R3, -R25, R2 ;  /* 0x0000000219037221 */ /* 0x000fe20000010100 */
[C---:B------:R-:W-:Y:S02]  /*2ee0*/  IADD3 R2, P0, R4.reuse, UR4, RZ ;  /* 0x0000000404027c10 */ /* 0x040fe4000ff1e0ff */
[----:B------:R-:W-:Y:S01]  /*2ef0*/  IADD3 R4, P1, R4, UR8, RZ ;  /* 0x0000000804047c10 */ /* 0x000fe2000ff3e0ff */
[----:B------:R-:W-:Y:S01]  /*2f00*/  FMUL.FTZ R7, R3, R6 ;  /* 0x0000000603077220 */ /* 0x000fe20000410000 */
[C---:B------:R-:W-:Y:S02]  /*2f10*/  IADD3.X R3, R5.reuse, UR5, RZ, P0, !PT ;  /* 0x0000000505037c10 */ /* 0x040fe400087fe4ff */
[----:B------:R-:W-:Y:S01]  /*2f20*/  IADD3.X R5, R5, UR9, RZ, P1, !PT ;  /* 0x0000000905057c10 */ /* 0x000fe20008ffe4ff */
[----:B------:R-:W-:-:S05]  /*2f30*/  FFMA.FTZ R7, R24, R8, -R7 ;  /* 0x0000000818077223 */ /* 0x000fca0000010807 */
[----:B------:R-:W-:Y:S04]  /*2f40*/  STG.E desc[UR6][R2.64], R7 ;  /* 0x0000000702007986 */ /* 0x000fe8000c101906 */
[----:B------:R-:W-:Y:S01]  /*2f50*/  STG.E desc[UR6][R4.64], R25 ;  /* 0x0000001904007986 */ /* 0x000fe2000c101906 */
[----:B------:R-:W-:Y:S05]  /*2f60*/  EXIT ;  /* 0x000000000000794d */ /* 0x000fea0003800000 */
.L_x_109:
        /* <DEDUP_REMOVED lines=9> */
.L_x_259:


//--------------------- .text._Z27cunn_SoftMaxXEntropyForwardILi8EN3c108BFloat16EfS1_25LogSoftMaxForwardEpilogueEvPT1_PT2_PT0_Pllf --------------------------
	.section	.text._Z27cunn_SoftMaxXEntropyForwardILi8EN3c108BFloat16EfS1_25LogSoftMaxForwardEpilogueEvPT1_PT2_PT0_Pllf,"ax",@progbits
	.align	128
        .global         _Z27cunn_SoftMaxXEntropyForwardILi8EN3c108BFloat16EfS1_25LogSoftMaxForwardEpilogueEvPT1_PT2_PT0_Pllf
        .type           _Z27cunn_SoftMaxXEntropyForwardILi8EN3c108BFloat16EfS1_25LogSoftMaxForwardEpilogueEvPT1_PT2_PT0_Pllf,@function
        .size           _Z27cunn_SoftMaxXEntropyForwardILi8EN3c108BFloat16EfS1_25LogSoftMaxForwardEpilogueEvPT1_PT2_PT0_Pllf,(.L_x_260 - _Z27cunn_SoftMaxXEntropyForwardILi8EN3c108BFloat16EfS1_25LogSoftMaxForwardEpilogueEvPT1_PT2_PT0_Pllf)
        .other          _Z27cunn_SoftMaxXEntropyForwardILi8EN3c108BFloat16EfS1_25LogSoftMaxForwardEpilogueEvPT1_PT2_PT0_Pllf,@"STO_CUDA_ENTRY STV_DEFAULT"
_Z27cunn_SoftMaxXEntropyForwardILi8EN3c108BFloat16EfS1_25LogSoftMaxForwardEpilogueEvPT1_PT2_PT0_Pllf:
.text._Z27cunn_SoftMaxXEntropyForwardILi8EN3c108BFloat16EfS1_25LogSoftMaxForwardEpilogueEvPT1_PT2_PT0_Pllf:
        /* <DEDUP_REMOVED lines=38> */
.L_x_110:
[----:B------:R-:W-:Y:S01]  /*0260*/  IMAD.MOV.U32 R14, RZ, RZ, RZ ;  /* 0x000000ffff0e7224 */ /* 0x000fe200078e00ff */
[----:B------:R-:W-:Y:S01]  /*0270*/  MOV R15, 0xff7fffff ;  /* 0xff7fffff000f7802 */ /* 0x000fe20000000f00 */
[----:B------:R-:W-:Y:S02]  /*0280*/  IMAD.MOV.U32 R12, RZ, RZ, R0 ;  /* 0x000000ffff0c7224 */ /* 0x000fe400078e0000 */
[----:B------:R-:W-:-:S07]  /*0290*/  IMAD.MOV.U32 R13, RZ, RZ, R2 ;  /* 0x000000ffff0d7224 */ /* 0x000fce00078e0002 */
.L_x_111:
        /* <DEDUP_REMOVED lines=28> */
.L_x_114:
        /* <DEDUP_REMOVED lines=34> */
.L_x_113:
[----:B------:R-:W-:Y:S05]  /*0680*/  BSYNC B0 ;  /* 0x0000000000007941 */ /* 0x000fea0003800000 */
.L_x_112:
[----:B------:R-:W-:Y:S04]  /*0690*/  BSSY B0, `(.L_x_115) ;  /* 0x000000a000007945 */ /* 0x000fe80003800000 */
[----:B------:R-:W-:Y:S05]  /*06a0*/  @P1 BRA `(.L_x_116) ;  /* 0x0000000000201947 */ /* 0x000fea0003800000 */
.L_x_117:
        /* <DEDUP_REMOVED lines=8> */
.L_x_116:
[----:B------:R-:W-:Y:S05]  /*0730*/  BSYNC B0 ;  /* 0x0000000000007941 */ /* 0x000fea0003800000 */
.L_x_115:
        /* <DEDUP_REMOVED lines=165> */
.L_x_118:
        /* <DEDUP_REMOVED lines=27> */
.L_x_125:
        /* <DEDUP_REMOVED lines=74> */
.L_x_124:
        /* <DEDUP_REMOVED lines=41> */
.L_x_126:
[----:B------:R-:W-:-:S13]  /*1a70*/  ISETP.NE.OR P0, PT, R16, RZ, P0 ;  /* 0x000000ff1000720c */ /* 0x000fda0000705670 */
[----:B------:R-:W-:Y:S05]  /*1a80*/  @!P0 BRA `(.L_x_122) ;  /* 0x00000000005c8947 */ /* 0x000fea0003800000 */
.L_x_123:
        /* <DEDUP_REMOVED lines=23> */
.L_x_122:
[----:B------:R-:W-:-:S13]  /*1c00*/  ISETP.NE.AND P0, PT, R25, RZ, PT ;  /* 0x000000ff1900720c */ /* 0x000fda0003f05270 */
[----:B------:R-:W-:Y:S05]  /*1c10*/  @!P0 BRA `(.L_x_121) ;  /* 0x0000000000348947 */ /* 0x000fea0003800000 */
[----:B------:R-:W-:Y:S01]  /*1c20*/  IMAD.IADD R8, R20, 0x1, R17 ;  /* 0x0000000114087824 */ /* 0x000fe200078e0211 */
[----:B------:R-:W-:-:S04]  /*1c30*/  LEA R17, R17, UR5, 0x2 ;  /* 0x0000000511117c11 */ /* 0x000fc8000f8e10ff */
[----:B------:R-:W-:-:S07]  /*1c40*/  LEA R8, R8, UR5, 0x2 ;  /* 0x0000000508087c11 */ /* 0x000fce000f8e10ff */
.L_x_127:
        /* <DEDUP_REMOVED lines=10> */
.L_x_121:
[----:B------:R-:W-:Y:S01]  /*1cf0*/  LEA R9, R20, UR5, 0x2 ;  /* 0x0000000514097c11 */ /* 0x000fe2000f8e10ff */
[----:B------:R2:W-:Y:S04]  /*1d00*/  STS [UR5], R15 ;  /* 0x0000000fff007988 */ /* 0x0005e80008000805 */
[----:B------:R2:W-:Y:S02]  /*1d10*/  STS [R9], R24 ;  /* 0x0000001809007388 */ /* 0x0005e40000000800 */
.L_x_120:
[----:B------:R-:W-:Y:S05]  /*1d20*/  BSYNC B0 ;  /* 0x0000000000007941 */ /* 0x000fea0003800000 */
.L_x_119:
        /* <DEDUP_REMOVED lines=38> */
.L_x_128:
        /* <DEDUP_REMOVED lines=16> */
.L_x_131:
        /* <DEDUP_REMOVED lines=50> */
.L_x_130:
[----:B------:R-:W-:Y:S05]  /*23b0*/  BSYNC B0 ;  /* 0x0000000000007941 */ /* 0x000fea0003800000 */
.L_x_129:
        /* <DEDUP_REMOVED lines=9> */
.L_x_134:
        /* <DEDUP_REMOVED lines=10> */
.L_x_133:
[----:B------:R-:W-:Y:S05]  /*24f0*/  BSYNC B0 ;  /* 0x0000000000007941 */ /* 0x000fea0003800000 */
.L_x_132:
        /* <DEDUP_REMOVED lines=49> */
.L_x_135:
        /* <DEDUP_REMOVED lines=23> */
.L_x_142:
        /* <DEDUP_REMOVED lines=25> */
.L_x_141:
        /* <DEDUP_REMOVED lines=16> */
.L_x_143:
[----:B------:R-:W-:-:S13]  /*2c10*/  ISETP.NE.OR P0, PT, R20, RZ, P0 ;  /* 0x000000ff1400720c */ /* 0x000fda0000705670 */
[----:B------:R-:W-:Y:S05]  /*2c20*/  @!P0 BRA `(.L_x_139) ;  /* 0x0000000000288947 */ /* 0x000fea0003800000 */
.L_x_140:
        /* <DEDUP_REMOVED lines=10> */
.L_x_139:
[----:B------:R-:W-:-:S13]  /*2cd0*/  ISETP.NE.AND P0, PT, R21, RZ, PT ;  /* 0x000000ff1500720c */ /* 0x000fda0003f05270 */
[----:B------:R-:W-:Y:S05]  /*2ce0*/  @!P0 BRA `(.L_x_138) ;  /* 0x00000000001c8947 */ /* 0x000fea0003800000 */
[----:B------:R-:W-:-:S12]  /*2cf0*/  ULEA UR4, UR4, UR5, 0x2 ;  /* 0x0000000504047291 */ /* 0x000fd8000f8e103f */
.L_x_144:
[----:B------:R-:W1:Y:S01]  /*2d00*/  LDS R4, [UR4] ;  /* 0x00000004ff047984 */ /* 0x000e620008000800 */
[----:B------:R-:W-:Y:S01]  /*2d10*/  IADD3 R21, R21, -0x1, RZ ;  /* 0xffffffff15157810 */ /* 0x000fe20007ffe0ff */
[----:B------:R-:W-:-:S03]  /*2d20*/  UIADD3 UR4, UR4, 0x4, URZ ;  /* 0x0000000404047890 */ /* 0x000fc6000fffe03f */
[----:B------:R-:W-:Y:S01]  /*2d30*/  ISETP.NE.AND P0, PT, R21, RZ, PT ;  /* 0x000000ff1500720c */ /* 0x000fe20003f05270 */
[----:B-1----:R-:W-:-:S12]  /*2d40*/  FADD.FTZ R19, R4, R19 ;  /* 0x0000001304137221 */ /* 0x002fd80000010000 */
[----:B------:R-:W-:Y:S05]  /*2d50*/  @P0 BRA `(.L_x_144) ;  /* 0xfffffffc00e80947 */ /* 0x000fea000383ffff */
.L_x_138:
[----:B------:R2:W-:Y:S02]  /*2d60*/  STS [UR5], R19 ;  /* 0x00000013ff007988 */ /* 0x0005e40008000805 */
.L_x_137:
[----:B------:R-:W-:Y:S05]  /*2d70*/  BSYNC B0 ;  /* 0x0000000000007941 */ /* 0x000fea0003800000 */
.L_x_136:
[----:B------:R-:W-:Y:S06]  /*2d80*/  BAR.SYNC.DEFER_BLOCKING 0x0 ;  /* 0x0000000000007b1d */ /* 0x000fec0000010000 */
[----:B------:R-:W3:Y:S01]  /*2d90*/  LDS R8, [UR5] ;  /* 0x00000005ff087984 */ /* 0x000ee20008000800 */
[----:B------:R-:W-:Y:S05]  /*2da0*/  @P1 EXIT ;  /* 0x000000000000194d */ /* 0x000fea0003800000 */
[C---:B-----5:R-:W-:Y:S01]  /*2db0*/  LEA R4, P0, R26.reuse, R0, 0x1 ;  /* 0x000000001a047211 */ /* 0x060fe200078008ff */
[----:B---3--:R-:W3:Y:S01]  /*2dc0*/  MUFU.LG2 R8, R8 ;  /* 0x0000000800087308 */ /* 0x008ee20000000c00 */
[----:B------:R-:W-:Y:S01]  /*2dd0*/  ULDC.64 UR4, c[0x0][0x230] ;  /* 0x00008c0000047ab9 */ /* 0x000fe20000000a00 */
[----:B------:R-:W0:Y:S01]  /*2de0*/  LDC R10, c[0x0][0x238] ;  /* 0x00008e00ff0a7b82 */ /* 0x000e220000000800 */
[----:B------:R-:W-:-:S05]  /*2df0*/  LEA.HI.X R5, R26, R2, R27, 0x1, P0 ;  /* 0x000000021a057211 */ /* 0x000fca00000f0c1b */
[----:B------:R-:W4:Y:S01]  /*2e00*/  LDG.E.U16 R4, desc[UR6][R4.64] ;  /* 0x0000000604047981 */ /* 0x000f22000c1e1500 */
[----:B------:R-:W1:Y:S01]  /*2e10*/  I2F.S64 R9, UR4 ;  /* 0x0000000400097d12 */ /* 0x000e620008301400 */
[----:B------:R-:W2:Y:S01]  /*2e20*/  LDC.64 R6, c[0x0][0x210] ;  /* 0x00008400ff067b82 */ /* 0x000ea20000000a00 */
[----:B---3--:R-:W-:-:S06]  /*2e30*/  FFMA.FTZ R25, R8, 0.69314718246459960938, R25 ;  /* 0x3f31721808197823 */ /* 0x008fcc0000010019 */
[----:B-1----:R-:W1:Y:S01]  /*2e40*/  MUFU.RCP R9, R9 ;  /* 0x0000000900097308 */ /* 0x002e620000001000 */
[----:B0-----:R-:W-:Y:S01]  /*2e50*/  FADD.FTZ R11, -R10, 1 ;  /* 0x3f8000000a0b7421 */ /* 0x001fe20000010100 */
[----:B--2---:R-:W-:-:S04]  /*2e60*/  LEA R6, P0, R3, R6, 0x2 ;  /* 0x0000000603067211 */ /* 0x004fc800078010ff */
[----:B------:R-:W-:Y:S01]  /*2e70*/  LEA.HI.X R7, R3, R7, RZ, 0x2, P0 ;  /* 0x0000000703077211 */ /* 0x000fe200000f14ff */
[----:B-1----:R-:W-:Y:S01]  /*2e80*/  FFMA.FTZ R24, -R24, R9, R25 ;  /* 0x0000000918187223 */ /* 0x002fe20000010119 */
[----:B----4-:R-:W-:Y:S02]  /*2e90*/  IMAD.U32 R0, R4, 0x10000, RZ ;  /* 0x0001000004007824 */ /* 0x010fe400078e00ff */
[----:B------:R-:W0:Y:S04]  /*2ea0*/  LDC.64 R4, c[0x0][0x218] ;  /* 0x00008600ff047b82 */ /* 0x000e280000000a00 */
[----:B------:R-:W1:Y:S02]  /*2eb0*/  F2F.BF16.F32 R0, R0 ;  /* 0x0000000000007304 */ /* 0x000e640000202000 */
[----:B-1----:R-:W-:-:S04]  /*2ec0*/  IMAD.U32 R2, R0, 0x10000, RZ ;  /* 0x0001000000027824 */ /* 0x002fc800078e00ff */
[----:B------:R-:W-:Y:S01]  /*2ed0*/  FADD.FTZ R2, -R25, R2 ;  /* 0x0000000219027221 */ /* 0x000fe20000010100 */
[C---:B0-----:R-:W-:Y:S02]  /*2ee0*/  LEA R4, P1, R3.reuse, R4, 0x1 ;  /* 0x0000000403047211 */ /* 0x041fe400078208ff */
[----:B------:R-:W-:Y:S02]  /*2ef0*/  F2FP.BF16.F32.PACK_AB R25, RZ, R25 ;  /* 0x00000019ff19723e */ /* 0x000fe400000010ff */
[----:B------:R-:W-:Y:S01]  /*2f00*/  LEA.HI.X R5, R3, R5, RZ, 0x1, P1 ;  /* 0x0000000503057211 */ /* 0x000fe200008f0cff */
[----:B------:R-:W0:Y:S02]  /*2f10*/  F2F.BF16.F32 R2, R2 ;  /* 0x0000000200027304 */ /* 0x000e240000202000 */
[----:B0-----:R-:W-:-:S04]  /*2f20*/  IMAD.U32 R0, R2, 0x10000, RZ ;  /* 0x0001000002007824 */ /* 0x001fc800078e00ff */
[----:B------:R-:W-:-:S04]  /*2f30*/  FMUL.FTZ R11, R0, R11 ;  /* 0x0000000b000b7220 */ /* 0x000fc80000410000 */
[----:B------:R-:W-:-:S05]  /*2f40*/  FFMA.FTZ R11, R24, R10, -R11 ;  /* 0x0000000a180b7223 */ /* 0x000fca000001080b */
[----:B------:R-:W-:Y:S04]  /*2f50*/  STG.E desc[UR6][R6.64], R11 ;  /* 0x0000000b06007986 */ /* 0x000fe8000c101906 */
[----:B------:R-:W-:Y:S01]  /*2f60*/  STG.E.U16 desc[UR6][R4.64], R25 ;  /* 0x0000001904007986 */ /* 0x000fe2000c101506 */
[----:B------:R-:W-:Y:S05]  /*2f70*/  EXIT ;  /* 0x000000000000794d */ /* 0x000fea0003800000 */
.L_x_145:
        /* <DEDUP_REMOVED lines=16> */
.L_x_260:


//--------------------- .text._Z27cunn_SoftMaxXEntropyForwardILi8EN3c104HalfEff25LogSoftMaxForwardEpilogueEvPT1_PT2_PT0_Pllf --------------------------
	.section	.text._Z27cunn_SoftMaxXEntropyForwardILi8EN3c104HalfEff25LogSoftMaxForwardEpilogueEvPT1_PT2_PT0_Pllf,"ax",@progbits
	.align	128
        .global         _Z27cunn_SoftMaxXEntropyForwardILi8EN3c104HalfEff25LogSoftMaxForwardEpilogueEvPT1_PT2_PT0_Pllf
        .type           _Z27cunn_SoftMaxXEntropyForwardILi8EN3c104HalfEff25LogSoftMaxForwardEpilogueEvPT1_PT2_PT0_Pllf,@function
        .size           _Z27cunn_SoftMaxXEntropyForwardILi8EN3c104HalfEff25LogSoftMaxForwardEpilogueEvPT1_PT2_PT0_Pllf,(.L_x_261 - _Z27cunn_SoftMaxXEntropyForwardILi8EN3c104HalfEff25LogSoftMaxForwardEpilogueEvPT1_PT2_PT0_Pllf)
        .other          _Z27cunn_SoftMaxXEntropyForwardILi8EN3c104HalfEff25LogSoftMaxForwardEpilogueEvPT1_PT2_PT0_Pllf,@"STO_CUDA_ENTRY STV_DEFAULT"
_Z27cunn_SoftMaxXEntropyForwardILi8EN3c104HalfEff25LogSoftMaxForwardEpilogueEvPT1_PT2_PT0_Pllf:
.text._Z27cunn_SoftMaxXEntropyForwardILi8EN3c104HalfEff25LogSoftMaxForwardEpilogueEvPT1_PT2_PT0_Pllf:
        /* <DEDUP_REMOVED lines=34> */
[----:B--2---:R-:W-:-:S05]  /*0220*/  @P0 HADD2.F32 R7, -RZ, R8.H0_H0 ;  /* 0x20000008ff070230 */ /* 0x004fca0000004100 */
[----:B------:R-:W-:Y:S01]  /*0230*/  @P0 FMNMX.FTZ R15, R7, -3.40282346638528859812e+38, !PT ;  /* 0xff7fffff070f0809 */ /* 0x000fe20007810000 */
[----:B------:R-:W-:Y:S01]  /*0240*/  @P0 FADD.FTZ R14, RZ, R7 ;  /* 0x00000007ff0e0221 */ /* 0x000fe20000010000 */
[----:B------:R-:W-:Y:S06]  /*0250*/  BRA `(.L_x_147) ;  /* 0x0000000000107947 */ /* 0x000fec0003800000 */
.L_x_146:
[----:B------:R-:W-:Y:S01]  /*0260*/  IMAD.MOV.U32 R14, RZ, RZ, RZ ;  /* 0x000000ffff0e7224 */ /* 0x000fe200078e00ff */
[----:B------:R-:W-:Y:S01]  /*0270*/  MOV R15, 0xff7fffff ;  /* 0xff7fffff000f7802 */ /* 0x000fe20000000f00 */
[----:B------:R-:W-:Y:S02]  /*0280*/  IMAD.MOV.U32 R12, RZ, RZ, R0 ;  /* 0x000000ffff0c7224 */ /* 0x000fe400078e0000 */
[----:B------:R-:W-:-:S07]  /*0290*/  IMAD.MOV.U32 R13, RZ, RZ, R2 ;  /* 0x000000ffff0d7224 */ /* 0x000fce00078e0002 */
.L_x_147:
[----:B------:R-:W1:Y:S01]  /*02a0*/  LDC R20, c[0x0][RZ] ;  /* 0x00000000ff147b82 */ /* 0x000e620000000800 */
[----:B------:R-:W-:Y:S01]  /*02b0*/  BSSY B0, `(.L_x_148) ;  /* 0x000003d000007945 */ /* 0x000fe20003800000 */
[----:B-1----:R-:W-:-:S04]  /*02c0*/  IMAD.SHL.U32 R7, R20, 0x8, RZ ;  /* 0x0000000814077824 */ /* 0x002fc800078e00ff */
[----:B------:R-:W1:Y:S01]  /*02d0*/  I2F.U32.RP R10, R7 ;  /* 0x00000007000a7306 */ /* 0x000e620000209000 */
[----:B------:R-:W-:Y:S02]  /*02e0*/  IADD3 R11, RZ, -R7, RZ ;  /* 0x80000007ff0b7210 */ /* 0x000fe40007ffe0ff */
[----:B------:R-:W-:-:S05]  /*02f0*/  ISETP.NE.U32.AND P2, PT, R7, RZ, PT ;  /* 0x000000ff0700720c */ /* 0x000fca0003f45070 */
[----:B-1----:R-:W1:Y:S02]  /*0300*/  MUFU.RCP R10, R10 ;  /* 0x0000000a000a7308 */ /* 0x002e640000001000 */
[----:B-1----:R-:W-:-:S06]  /*0310*/  VIADD R8, R10, 0xffffffe ;  /* 0x0ffffffe0a087836 */ /* 0x002fcc0000000000 */
[----:B------:R1:W2:Y:S02]  /*0320*/  F2I.FTZ.U32.TRUNC.NTZ R9, R8 ;  /* 0x0000000800097305 */ /* 0x0002a4000021f000 */
[----:B-1----:R-:W-:Y:S02]  /*0330*/  IMAD.MOV.U32 R8, RZ, RZ, RZ ;  /* 0x000000ffff087224 */ /* 0x002fe400078e00ff */
[----:B--2---:R-:W-:-:S04]  /*0340*/  IMAD R11, R11, R9, RZ ;  /* 0x000000090b0b7224 */ /* 0x004fc800078e02ff */
        /* <DEDUP_REMOVED lines=9> */
[----:B------:R-:W-:-:S04]  /*03e0*/  SEL R9, R9, R22, !P2 ;  /* 0x0000001609097207 */ /* 0x000fc80005000000 */
[----:B------:R-:W-:Y:S01]  /*03f0*/  IADD3 R22, -R9, R16, RZ ;  /* 0x0000001009167210 */ /* 0x000fe20007ffe1ff */
[----:B------:R-:W-:-:S04]  /*0400*/  IMAD.SHL.U32 R9, R21, 0x8, RZ ;  /* 0x0000000815097824 */ /* 0x000fc800078e00ff */
[----:B------:R-:W-:Y:S01]  /*0410*/  IMAD.IADD R17, R22, 0x1, R21 ;  /* 0x0000000116117824 */ /* 0x000fe200078e0215 */
[----:B------:R-:W-:-:S04]  /*0420*/  ISETP.GE.AND P0, PT, R9, R22, PT ;  /* 0x000000160900720c */ /* 0x000fc80003f06270 */
[----:B------:R-:W-:-:S09]  /*0430*/  ISETP.GE.AND P1, PT, R17, R16, PT ;  /* 0x000000101100720c */ /* 0x000fd20003f26270 */
[----:B------:R-:W-:Y:S05]  /*0440*/  @P0 BRA `(.L_x_149) ;  /* 0x00000000008c0947 */ /* 0x000fea0003800000 */
[----:B------:R-:W-:-:S07]  /*0450*/  IMAD.MOV.U32 R23, RZ, RZ, R21 ;  /* 0x000000ffff177224 */ /* 0x000fce00078e0015 */
.L_x_150:
[----:B------:R-:W-:-:S06]  /*0460*/  IMAD.WIDE R8, R23, 0x10, R12 ;  /* 0x0000001017087825 */ /* 0x000fcc00078e020c */
[----:B------:R-:W2:Y:S01]  /*0470*/  LDG.E.128 R8, desc[UR6][R8.64] ;  /* 0x0000000608087981 */ /* 0x000ea2000c1e1d00 */
[----:B------:R-:W-:Y:S02]  /*0480*/  IMAD.IADD R23, R20, 0x1, R23 ;  /* 0x0000000114177824 */ /* 0x000fe400078e0217 */
[----:B--2---:R-:W-:Y:S01]  /*0490*/  HADD2.F32 R24, -RZ, R8.H0_H0 ;  /* 0x20000008ff187230 */ /* 0x004fe20000004100 */
[----:B------:R-:W-:Y:S02]  /*04a0*/  SHF.R.U64 R25, R8, 0x10, R9 ;  /* 0x0000001008197819 */ /* 0x000fe40000001209 */
[----:B------:R-:W-:Y:S01]  /*04b0*/  SHF.R.U64 R8, R10, 0x10, R11 ;  /* 0x000000100a087819 */ /* 0x000fe2000000120b */
[----:B------:R-:W-:Y:S01]  /*04c0*/  HADD2.F32 R10, -RZ, R10.H0_H0 ;  /* 0x2000000aff0a7230 */ /* 0x000fe20000004100 */
[C---:B------:R-:W-:Y:S01]  /*04d0*/  FMNMX.FTZ R15, R24.reuse, R15, !PT ;  /* 0x0000000f180f7209 */ /* 0x040fe20007810000 */
[----:B------:R-:W-:Y:S01]  /*04e0*/  FADD.FTZ R14, R24, R14 ;  /* 0x0000000e180e7221 */ /* 0x000fe20000010000 */
[----:B------:R-:W-:-:S02]  /*04f0*/  HADD2.F32 R24, -RZ, R25.H0_H0 ;  /* 0x20000019ff187230 */ /* 0x000fc40000004100 */
[----:B------:R-:W-:Y:S02]  /*0500*/  HADD2.F32 R25, -RZ, R9.H0_H0 ;  /* 0x20000009ff197230 */ /* 0x000fe40000004100 */
[----:B------:R-:W-:Y:S01]  /*0510*/  HADD2.F32 R8, -RZ, R8.H0_H0 ;  /* 0x20000008ff087230 */ /* 0x000fe20000004100 */
[----:B------:R-:W-:Y:S01]  /*0520*/  FMNMX.FTZ R15, R15, R24, !PT ;  /* 0x000000180f0f7209 */ /* 0x000fe20007810000 */
[----:B------:R-:W-:Y:S01]  /*0530*/  FADD.FTZ R24, R14, R24 ;  /* 0x000000180e187221 */ /* 0x000fe20000010000 */
[----:B------:R-:W-:Y:S02]  /*0540*/  SHF.R.U32.HI R14, RZ, 0x10, R9 ;  /* 0x00000010ff0e7819 */ /* 0x000fe40000011609 */
[----:B------:R-:W-:Y:S01]  /*0550*/  FMNMX.FTZ R15, R15, R25, !PT ;  /* 0x000000190f0f7209 */ /* 0x000fe20007810000 */
[----:B------:R-:W-:Y:S01]  /*0560*/  FADD.FTZ R25, R24, R25 ;  /* 0x0000001918197221 */ /* 0x000fe20000010000 */
[----:B------:R-:W-:Y:S01]  /*0570*/  SHF.L.U32 R9, R23, 0x3, RZ ;  /* 0x0000000317097819 */ /* 0x000fe200000006ff */
[----:B------:R-:W-:-:S03]  /*0580*/  HADD2.F32 R14, -RZ, R14.H0_H0 ;  /* 0x2000000eff0e7230 */ /* 0x000fc60000004100 */
[----:B------:R-:W-:Y:S02]  /*0590*/  ISETP.GE.AND P0, PT, R9, R22, PT ;  /* 0x000000160900720c */ /* 0x000fe40003f06270 */
[----:B------:R-:W-:Y:S01]  /*05a0*/  FMNMX.FTZ R15, R15, R14, !PT ;  /* 0x0000000e0f0f7209 */ /* 0x000fe20007810000 */
[----:B------:R-:W-:Y:S01]  /*05b0*/  FADD.FTZ R25, R25, R14 ;  /* 0x0000000e19197221 */ /* 0x000fe20000010000 */
[----:B------:R-:W-:Y:S02]  /*05c0*/  SHF.R.U32.HI R14, RZ, 0x10, R11 ;  /* 0x00000010ff0e7819 */ /* 0x000fe4000001160b */
[----:B------:R-:W-:Y:S01]  /*05d0*/  FMNMX.FTZ R15, R15, R10, !PT ;  /* 0x0000000a0f0f7209 */ /* 0x000fe20007810000 */
[----:B------:R-:W-:Y:S01]  /*05e0*/  FADD.FTZ R25, R25, R10 ;  /* 0x0000000a19197221 */ /* 0x000fe20000010000 */
[----:B------:R-:W-:Y:S02]  /*05f0*/  HADD2.F32 R10, -RZ, R11.H0_H0 ;  /* 0x2000000bff0a7230 */ /* 0x000fe40000004100 */
[----:B------:R-:W-:Y:S01]  /*0600*/  FMNMX.FTZ R15, R15, R8, !PT ;  /* 0x000000080f0f7209 */ /* 0x000fe20007810000 */
[----:B------:R-:W-:Y:S01]  /*0610*/  FADD.FTZ R25, R25, R8 ;  /* 0x0000000819197221 */ /* 0x000fe20000010000 */
[----:B------:R-:W-:-:S02]  /*0620*/  HADD2.F32 R14, -RZ, R14.H0_H0 ;  /* 0x2000000eff0e7230 */ /* 0x000fc40000004100 */
[----:B------:R-:W-:Y:S01]  /*0630*/  FMNMX.FTZ R15, R15, R10, !PT ;  /* 0x0000000a0f0f7209 */ /* 0x000fe20007810000 */
[----:B------:R-:W-:-:S03]  /*0640*/  FADD.FTZ R25, R25, R10 ;  /* 0x0000000a19197221 */ /* 0x000fc60000010000 */
[----:B------:R-:W-:Y:S01]  /*0650*/  FMNMX.FTZ R15, R15, R14, !PT ;  /* 0x0000000e0f0f7209 */ /* 0x000fe20007810000 */
[----:B------:R-:W-:Y:S01]  /*0660*/  FADD.FTZ R14, R25, R14 ;  /* 0x0000000e190e7221 */ /* 0x000fe20000010000 */
[----:B------:R-:W-:Y:S06]  /*0670*/  @!P0 BRA `(.L_x_150) ;  /* 0xfffffffc00788947 */ /* 0x000fec000383ffff */
.L_x_149:
[----:B------:R-:W-:Y:S05]  /*0680*/  BSYNC B0 ;  /* 0x0000000000007941 */ /* 0x000fea0003800000 */
.L_x_148:
[----:B------:R-:W-:Y:S04]  /*0690*/  BSSY B0, `(.L_x_151) ;  /* 0x000000a000007945 */ /* 0x000fe80003800000 */
[----:B------:R-:W-:Y:S05]  /*06a0*/  @P1 BRA `(.L_x_152) ;  /* 0x0000000000201947 */ /* 0x000fea0003800000 */
.L_x_153:
[----:B------:R-:W-:-:S06]  /*06b0*/  IMAD.WIDE R8, R17, 0x2, R12 ;  /* 0x0000000211087825 */ /* 0x000fcc00078e020c */
[----:B------:R-:W2:Y:S01]  /*06c0*/  LDG.E.U16 R8, desc[UR6][R8.64] ;  /* 0x0000000608087981 */ /* 0x000ea2000c1e1500 */
[----:B------:R-:W-:-:S05]  /*06d0*/  IMAD.IADD R17, R20, 0x1, R17 ;  /* 0x0000000114117824 */ /* 0x000fca00078e0211 */
[----:B------:R-:W-:Y:S01]  /*06e0*/  ISETP.GE.AND P0, PT, R17, R16, PT ;  /* 0x000000101100720c */ /* 0x000fe20003f06270 */
[----:B--2---:R-:W-:-:S05]  /*06f0*/  HADD2.F32 R10, -RZ, R8.H0_H0 ;  /* 0x20000008ff0a7230 */ /* 0x004fca0000004100 */
[C---:B------:R-:W-:Y:S01]  /*0700*/  FMNMX.FTZ R15, R10.reuse, R15, !PT ;  /* 0x0000000f0a0f7209 */ /* 0x040fe20007810000 */
[----:B------:R-:W-:-:S06]  /*0710*/  FADD.FTZ R14, R10, R14 ;  /* 0x0000000e0a0e7221 */ /* 0x000fcc0000010000 */
[----:B------:R-:W-:Y:S05]  /*0720*/  @!P0 BRA `(.L_x_153) ;  /* 0xfffffffc00e08947 */ /* 0x000fea000383ffff */
.L_x_152:
[----:B------:R-:W-:Y:S05]  /*0730*/  BSYNC B0 ;  /* 0x0000000000007941 */ /* 0x000fea0003800000 */
.L_x_151:
[----:B------:R-:W0:Y:S08]  /*0740*/  S2UR UR5, SR_CgaCtaId ;  /* 0x00000000000579c3 */ /* 0x000e300000008800 */
[----:B------:R-:W-:Y:S01]  /*0750*/  BAR.SYNC.DEFER_BLOCKING 0x0 ;  /* 0x0000000000007b1d */ /* 0x000fe20000010000 */
[C---:B------:R-:W-:Y:S01]  /*0760*/  IMAD.SHL.U32 R8, R21.reuse, 0x4, RZ ;  /* 0x0000000415087824 */ /* 0x040fe200078e00ff */
[----:B------:R-:W-:-:S02]  /*0770*/  ISETP.GT.U32.AND P1, PT, R21, 0x1f, PT ;  /* 0x0000001f1500780c */ /* 0x000fc40003f24070 */
[C---:B------:R-:W-:Y:S02]  /*0780*/  SHF.L.U32 R23, R21.reuse, 0x7, RZ ;  /* 0x0000000715177819 */ /* 0x040fe400000006ff */
[----:B------:R-:W-:Y:S01]  /*0790*/  UMOV UR4, 0x400 ;  /* 0x0000040000047882 */ /* 0x000fe20000000000 */
[----:B------:R-:W-:Y:S02]  /*07a0*/  LOP3.LUT R17, R21, 0x1f, RZ, 0xc0, !PT ;  /* 0x0000001f15117812 */ /* 0x000fe400078ec0ff */
[----:B------:R-:W-:Y:S02]  /*07b0*/  LOP3.LUT R22, R8, 0x7c, RZ, 0xc0, !PT ;  /* 0x0000007c08167812 */ /* 0x000fe400078ec0ff */
[----:B------:R-:W-:Y:S02]  /*07c0*/  LOP3.LUT R23, R23, 0xf80, RZ, 0xc0, !PT ;  /* 0x00000f8017177812 */ /* 0x000fe400078ec0ff */
[----:B------:R-:W-:Y:S01]  /*07d0*/  SHF.R.U32.HI R16, RZ, 0x5, R20 ;  /* 0x00000005ff107819 */ /* 0x000fe20000011614 */
[----:B0-----:R-:W-:-:S06]  /*07e0*/  ULEA UR5, UR5, UR4, 0x18 ;  /* 0x0000000405057291 */ /* 0x001fcc000f8ec03f */
[----:B------:R-:W-:-:S03]  /*07f0*/  VIADD R9, R8, UR5 ;  /* 0x0000000508097c36 */ /* 0x000fc60008000000 */
[----:B------:R0:W-:Y:S01]  /*0800*/  STS [R8+UR5], R15 ;  /* 0x0000000f08007988 */ /* 0x0001e20008000805 */
        /* <DEDUP_REMOVED lines=147> */
[----:B------:R-:W-:Y:S01]  /*1140*/  LOP3.LUT R10, RZ, R16, RZ, 0x33, !PT ;  /* 0x00000010ff0a7212 */ /* 0x000fe200078e33ff */
[----:B------:R-:W-:-:S03]  /*1150*/  IMAD R8, R20, 0x4, R9 ;  /* 0x0000000414087824 */ /* 0x000fc600078e0209 */
[----:B------:R-:W-:Y:S05]  /*1160*/  WARPSYNC R10 ;  /* 0x000000000a007348 */ /* 0x000fea0003800000 */
[----:B------:R1:W-:Y:S04]  /*1170*/  STS [R22+UR5], R11 ;  /* 0x0000000b16007988 */ /* 0x0003e80008000805 */
[----:B------:R1:W-:Y:S02]  /*1180*/  STS [R8], R13 ;  /* 0x0000000d08007388 */ /* 0x0003e40000000800 */
.L_x_154:
[----:B------:R-:W-:Y:S01]  /*1190*/  ISETP.NE.AND P0, PT, R21, RZ, PT ;  /* 0x000000ff1500720c */ /* 0x000fe20003f05270 */
[----:B------:R-:W-:Y:S05]  /*11a0*/  WARPSYNC.ALL ;  /* 0x0000000000007948 */ /* 0x000fea0003800000 */
[----:B------:R-:W-:Y:S06]  /*11b0*/  BAR.SYNC.DEFER_BLOCKING 0x0 ;  /* 0x0000000000007b1d */ /* 0x000fec0000010000 */
[----:B------:R-:W-:Y:S04]  /*11c0*/  BSSY B0, `(.L_x_155) ;  /* 0x00000b6000007945 */ /* 0x000fe80003800000 */
[----:B------:R-:W-:Y:S05]  /*11d0*/  @P0 BRA `(.L_x_156) ;  /* 0x0000000800d00947 */ /* 0x000fea0003800000 */
[----:B------:R-:W-:Y:S01]  /*11e0*/  SHF.R.U32.HI R25, RZ, 0x5, R20 ;  /* 0x00000005ff197819 */ /* 0x000fe20000011614 */
[----:B------:R-:W-:Y:S01]  /*11f0*/  HFMA2.MMA R24, -RZ, RZ, 0, 0 ;  /* 0x00000000ff187435 */ /* 0x000fe200000001ff */
[----:B0-----:R-:W-:Y:S02]  /*1200*/  IMAD.MOV.U32 R15, RZ, RZ, -0x800001 ;  /* 0xff7fffffff0f7424 */ /* 0x001fe400078e00ff */
        /* <DEDUP_REMOVED lines=10> */
[----:B------:R-:W-:Y:S01]  /*12b0*/  IMAD.MOV.U32 R15, RZ, RZ, -0x800001 ;  /* 0xff7fffffff0f7424 */ /* 0x000fe200078e00ff */
[----:B------:R-:W-:Y:S01]  /*12c0*/  MOV R17, RZ ;  /* 0x000000ff00117202 */ /* 0x000fe20000000f00 */
[----:B------:R-:W-:Y:S01]  /*12d0*/  IMAD.MOV.U32 R24, RZ, RZ, RZ ;  /* 0x000000ffff187224 */ /* 0x000fe200078e00ff */
[----:B------:R-:W-:-:S13]  /*12e0*/  ISETP.GT.AND P0, PT, R16, RZ, PT ;  /* 0x000000ff1000720c */ /* 0x000fda0003f04270 */
[----:B------:R-:W-:Y:S05]  /*12f0*/  @!P0 BRA `(.L_x_159) ;  /* 0x0000000400e48947 */ /* 0x000fea0003800000 */
[----:B------:R-:W-:Y:S02]  /*1300*/  ISETP.GT.AND P4, PT, R16, 0xc, PT ;  /* 0x0000000c1000780c */ /* 0x000fe40003f84270 */
[----:B------:R-:W-:-:S11]  /*1310*/  PLOP3.LUT P0, PT, PT, PT, PT, 0x80, 0x0 ;  /* 0x000000000000781c */ /* 0x000fd60003f0f070 */
[----:B------:R-:W-:Y:S05]  /*1320*/  @!P4 BRA `(.L_x_160) ;  /* 0x00000004002cc947 */ /* 0x000fea0003800000 */
[----:B------:R-:W-:-:S13]  /*1330*/  PLOP3.LUT P0, PT, PT, PT, PT, 0x8, 0x0 ;  /* 0x000000000000781c */ /* 0x000fda0003f0e170 */
.L_x_161:
[C---:B------:R-:W-:Y:S01]  /*1340*/  LEA R29, R17.reuse, UR5, 0x2 ;  /* 0x00000005111d7c11 */ /* 0x040fe2000f8e10ff */
[----:B------:R-:W-:Y:S02]  /*1350*/  VIADD R16, R16, 0xfffffff0 ;  /* 0xfffffff010107836 */ /* 0x000fe40000000000 */
[----:B------:R-:W-:Y:S02]  /*1360*/  VIADD R17, R17, 0x10 ;  /* 0x0000001011117836 */ /* 0x000fe40000000000 */
[----:B------:R-:W-:Y:S01]  /*1370*/  IMAD R28, R20, 0x4, R29 ;  /* 0x00000004141c7824 */ /* 0x000fe200078e021d */
[----:B------:R-:W-:-:S04]  /*1380*/  ISETP.GT.AND P5, PT, R16, 0xc, PT ;  /* 0x0000000c1000780c */ /* 0x000fc80003fa4270 */
        /* <DEDUP_REMOVED lines=69> */
.L_x_160:
[----:B------:R-:W-:-:S13]  /*17e0*/  ISETP.GT.AND P4, PT, R16, 0x4, PT ;  /* 0x000000041000780c */ /* 0x000fda0003f84270 */
[----:B------:R-:W-:Y:S05]  /*17f0*/  @!P4 BRA `(.L_x_162) ;  /* 0x00000000009cc947 */ /* 0x000fea0003800000 */
[C---:B------:R-:W-:Y:S01]  /*1800*/  LEA R13, R17.reuse, UR5, 0x2 ;  /* 0x00000005110d7c11 */ /* 0x040fe2000f8e10ff */
[----:B------:R-:W-:Y:S02]  /*1810*/  VIADD R16, R16, 0xfffffff8 ;  /* 0xfffffff810107836 */ /* 0x000fe40000000000 */
[----:B------:R-:W-:Y:S01]  /*1820*/  VIADD R17, R17, 0x8 ;  /* 0x0000000811117836 */ /* 0x000fe20000000000 */
[----:B------:R-:W-:Y:S01]  /*1830*/  LEA R12, R20, R13, 0x2 ;  /* 0x0000000d140c7211 */ /* 0x000fe200078e10ff */
[----:B------:R-:W0:Y:S04]  /*1840*/  LDS.128 R8, [R13] ;  /* 0x000000000d087984 */ /* 0x000e280000000c00 */
        /* <DEDUP_REMOVED lines=34> */
.L_x_162:
[----:B------:R-:W-:-:S13]  /*1a70*/  ISETP.NE.OR P0, PT, R16, RZ, P0 ;  /* 0x000000ff1000720c */ /* 0x000fda0000705670 */
[----:B------:R-:W-:Y:S05]  /*1a80*/  @!P0 BRA `(.L_x_158) ;  /* 0x00000000005c8947 */ /* 0x000fea0003800000 */
.L_x_159:
[C---:B------:R-:W-:Y:S01]  /*1a90*/  LEA R29, R17.reuse, UR5, 0x2 ;  /* 0x00000005111d7c11 */ /* 0x040fe2000f8e10ff */
[----:B------:R-:W-:Y:S01]  /*1aa0*/  VIADD R17, R17, 0x4 ;  /* 0x0000000411117836 */ /* 0x000fe20000000000 */
[----:B------:R-:W-:-:S03]  /*1ab0*/  IADD3 R16, R16, -0x4, RZ ;  /* 0xfffffffc10107810 */ /* 0x000fc60007ffe0ff */
        /* <DEDUP_REMOVED lines=20> */
.L_x_158:
[----:B------:R-:W-:-:S13]  /*1c00*/  ISETP.NE.AND P0, PT, R25, RZ, PT ;  /* 0x000000ff1900720c */ /* 0x000fda0003f05270 */
[----:B------:R-:W-:Y:S05]  /*1c10*/  @!P0 BRA `(.L_x_157) ;  /* 0x0000000000348947 */ /* 0x000fea0003800000 */
[----:B------:R-:W-:Y:S01]  /*1c20*/  IMAD.IADD R8, R20, 0x1, R17 ;  /* 0x0000000114087824 */ /* 0x000fe200078e0211 */
[----:B------:R-:W-:-:S04]  /*1c30*/  LEA R17, R17, UR5, 0x2 ;  /* 0x0000000511117c11 */ /* 0x000fc8000f8e10ff */
[----:B------:R-:W-:-:S07]  /*1c40*/  LEA R8, R8, UR5, 0x2 ;  /* 0x0000000508087c11 */ /* 0x000fce000f8e10ff */
.L_x_163:
[----:B------:R0:W1:Y:S01]  /*1c50*/  LDS R10, [R17] ;  /* 0x00000000110a7984 */ /* 0x0000620000000800 */
[----:B------:R-:W-:-:S03]  /*1c60*/  VIADD R25, R25, 0xffffffff ;  /* 0xffffffff19197836 */ /* 0x000fc60000000000 */
[----:B------:R2:W3:Y:S02]  /*1c70*/  LDS R9, [R8] ;  /* 0x0000000008097984 */ /* 0x0004e40000000800 */
[----:B------:R-:W-:Y:S02]  /*1c80*/  ISETP.NE.AND P4, PT, R25, RZ, PT ;  /* 0x000000ff1900720c */ /* 0x000fe40003f85270 */
[----:B0-----:R-:W-:Y:S01]  /*1c90*/  IADD3 R17, R17, 0x4, RZ ;  /* 0x0000000411117810 */ /* 0x001fe20007ffe0ff */
[----:B--2---:R-:W-:Y:S01]  /*1ca0*/  VIADD R8, R8, 0x4 ;  /* 0x0000000408087836 */ /* 0x004fe20000000000 */
[----:B-1----:R-:W-:Y:S01]  /*1cb0*/  FSETP.GEU.FTZ.AND P0, PT, R15, R10, PT ;  /* 0x0000000a0f00720b */ /* 0x002fe20003f1e000 */
[----:B---3--:R-:W-:-:S03]  /*1cc0*/  FADD.FTZ R24, R9, R24 ;  /* 0x0000001809187221 */ /* 0x008fc60000010000 */
[----:B------:R-:W-:-:S05]  /*1cd0*/  FSEL R15, R10, R15, !P0 ;  /* 0x0000000f0a0f7208 */ /* 0x000fca0004000000 */
[----:B------:R-:W-:Y:S05]  /*1ce0*/  @P4 BRA `(.L_x_163) ;  /* 0xfffffffc00d84947 */ /* 0x000fea000383ffff */
.L_x_157:
[----:B------:R-:W-:Y:S01]  /*1cf0*/  LEA R9, R20, UR5, 0x2 ;  /* 0x0000000514097c11 */ /* 0x000fe2000f8e10ff */
[----:B------:R2:W-:Y:S04]  /*1d00*/  STS [UR5], R15 ;  /* 0x0000000fff007988 */ /* 0x0005e80008000805 */
[----:B------:R2:W-:Y:S02]  /*1d10*/  STS [R9], R24 ;  /* 0x0000001809007388 */ /* 0x0005e40000000800 */
.L_x_156:
[----:B------:R-:W-:Y:S05]  /*1d20*/  BSYNC B0 ;  /* 0x0000000000007941 */ /* 0x000fea0003800000 */
.L_x_155:
        /* <DEDUP_REMOVED lines=30> */
[----:B--2---:R-:W-:Y:S01]  /*1f10*/  @P0 HADD2.F32 R10, -RZ, R8.H0_H0 ;  /* 0x20000008ff0a0230 */ /* 0x004fe20000004100 */
[----:B------:R-:W-:-:S04]  /*1f20*/  LEA R8, P3, R18, R4, 0x1 ;  /* 0x0000000412087211 */ /* 0x000fc800078608ff */
[----:B------:R-:W-:Y:S01]  /*1f30*/  @P0 FADD.FTZ R10, -R25, R10 ;  /* 0x0000000a190a0221 */ /* 0x000fe20000010100 */
[----:B------:R-:W-:-:S03]  /*1f40*/  LEA.HI.X R9, R18, R5, R6, 0x1, P3 ;  /* 0x0000000512097211 */ /* 0x000fc600018f0c06 */
[----:B------:R-:W-:Y:S01]  /*1f50*/  @P0 FMUL.FTZ R12, R10, 1.4426950216293334961 ;  /* 0x3fb8aa3b0a0c0820 */ /* 0x000fe20000410000 */
[----:B------:R-:W-:-:S05]  /*1f60*/  IADD3 R10, R15, UR8, -R20 ;  /* 0x000000080f0a7c10 */ /* 0x000fca000fffe814 */
[----:B------:R-:W0:Y:S02]  /*1f70*/  @P0 MUFU.EX2 R12, R12 ;  /* 0x0000000c000c0308 */ /* 0x000e240000000800 */
[----:B0-----:R-:W-:-:S07]  /*1f80*/  @P0 FADD.FTZ R11, RZ, R12 ;  /* 0x0000000cff0b0221 */ /* 0x001fce0000010000 */
.L_x_164:
        /* <DEDUP_REMOVED lines=9> */
[----:B------:R-:W-:Y:S01]  /*2020*/  @P0 IADD3 R4, -R7, R4, RZ ;  /* 0x0000000407040210 */ /* 0x000fe20007ffe1ff */
[----:B------:R-:W-:-:S03]  /*2030*/  IMAD.SHL.U32 R7, R21, 0x8, RZ ;  /* 0x0000000815077824 */ /* 0x000fc600078e00ff */
[----:B------:R-:W-:-:S05]  /*2040*/  SEL R5, R5, R4, !P2 ;  /* 0x0000000405057207 */ /* 0x000fca0005000000 */
[----:B------:R-:W-:-:S05]  /*2050*/  IMAD.IADD R12, R10, 0x1, -R5 ;  /* 0x000000010a0c7824 */ /* 0x000fca00078e0a05 */
[----:B------:R-:W-:-:S13]  /*2060*/  ISETP.GE.AND P0, PT, R7, R12, PT ;  /* 0x0000000c0700720c */ /* 0x000fda0003f06270 */
[----:B------:R-:W-:Y:S05]  /*2070*/  @P0 BRA `(.L_x_166) ;  /* 0x0000000000cc0947 */ /* 0x000fea0003800000 */
[----:B------:R-:W-:-:S07]  /*2080*/  IMAD.MOV.U32 R13, RZ, RZ, R21 ;  /* 0x000000ffff0d7224 */ /* 0x000fce00078e0015 */
.L_x_167:
[----:B------:R-:W-:-:S06]  /*2090*/  IMAD.WIDE R4, R13, 0x10, R8 ;  /* 0x000000100d047825 */ /* 0x000fcc00078e0208 */
[----:B------:R-:W2:Y:S01]  /*20a0*/  LDG.E.128 R4, desc[UR6][R4.64] ;  /* 0x0000000604047981 */ /* 0x000ea2000c1e1d00 */
[----:B------:R-:W-:Y:S01]  /*20b0*/  IADD3 R13, R20, R13, RZ ;  /* 0x0000000d140d7210 */ /* 0x000fe20007ffe0ff */
[----:B--2---:R-:W-:Y:S01]  /*20c0*/  HADD2.F32 R14, -RZ, R4.H0_H0 ;  /* 0x20000004ff0e7230 */ /* 0x004fe20000004100 */
[----:B------:R-:W-:Y:S01]  /*20d0*/  SHF.R.U64 R17, R4, 0x10, R5 ;  /* 0x0000001004117819 */ /* 0x000fe20000001205 */
[----:B------:R-:W-:Y:S02]  /*20e0*/  HADD2.F32 R18, -RZ, R5.H0_H0 ;  /* 0x20000005ff127230 */ /* 0x000fe40000004100 */
[----:B------:R-:W-:Y:S02]  /*20f0*/  HADD2.F32 R28, -RZ, R6.H0_H0 ;  /* 0x20000006ff1c7230 */ /* 0x000fe40000004100 */
[C---:B------:R-:W-:Y:S01]  /*2100*/  FADD.FTZ R14, -R25.reuse, R14 ;  /* 0x0000000e190e7221 */ /* 0x040fe20000010100 */
[----:B------:R-:W-:-:S03]  /*2110*/  FADD.FTZ R18, -R25, R18 ;  /* 0x0000001219127221 */ /* 0x000fc60000010100 */
[----:B------:R-:W-:Y:S01]  /*2120*/  FMUL.FTZ R16, R14, 1.4426950216293334961 ;  /* 0x3fb8aa3b0e107820 */ /* 0x000fe20000410000 */
[C---:B------:R-:W-:Y:S01]  /*2130*/  FADD.FTZ R28, -R25.reuse, R28 ;  /* 0x0000001c191c7221 */ /* 0x040fe20000010100 */
[----:B------:R-:W-:Y:S01]  /*2140*/  FMUL.FTZ R14, R18, 1.4426950216293334961 ;  /* 0x3fb8aa3b120e7820 */ /* 0x000fe20000410000 */
[----:B------:R-:W-:Y:S02]  /*2150*/  HADD2.F32 R18, -RZ, R7.H0_H0 ;  /* 0x20000007ff127230 */ /* 0x000fe40000004100 */
[----:B------:R-:W-:Y:S01]  /*2160*/  FMUL.FTZ R4, R28, 1.4426950216293334961 ;  /* 0x3fb8aa3b1c047820 */ /* 0x000fe20000410000 */
[----:B------:R-:W0:Y:S01]  /*2170*/  MUFU.EX2 R16, R16 ;  /* 0x0000001000107308 */ /* 0x000e220000000800 */
[----:B------:R-:W-:Y:S01]  /*2180*/  SHF.R.U64 R28, R6, 0x10, R7 ;  /* 0x00000010061c7819 */ /* 0x000fe20000001207 */
[----:B------:R-:W-:Y:S01]  /*2190*/  FADD.FTZ R15, -R25, R18 ;  /* 0x00000012190f7221 */ /* 0x000fe20000010100 */
[----:B------:R-:W-:Y:S01]  /*21a0*/  HADD2.F32 R18, -RZ, R17.H0_H0 ;  /* 0x20000011ff127230 */ /* 0x000fe20000004100 */
[----:B------:R-:W-:-:S02]  /*21b0*/  SHF.R.U32.HI R17, RZ, 0x10, R5 ;  /* 0x00000010ff117819 */ /* 0x000fc40000011605 */
[----:B------:R-:W-:Y:S02]  /*21c0*/  HADD2.F32 R28, -RZ, R28.H0_H0 ;  /* 0x2000001cff1c7230 */ /* 0x000fe40000004100 */
[----:B------:R-:W-:Y:S01]  /*21d0*/  FMUL.FTZ R5, R15, 1.4426950216293334961 ;  /* 0x3fb8aa3b0f057820 */ /* 0x000fe20000410000 */
[C---:B------:R-:W-:Y:S01]  /*21e0*/  FADD.FTZ R18, -R25.reuse, R18 ;  /* 0x0000001219127221 */ /* 0x040fe20000010100 */
[----:B------:R-:W-:Y:S01]  /*21f0*/  MUFU.EX2 R14, R14 ;  /* 0x0000000e000e7308 */ /* 0x000fe20000000800 */
[----:B------:R-:W-:Y:S02]  /*2200*/  FADD.FTZ R28, -R25, R28 ;  /* 0x0000001c191c7221 */ /* 0x000fe40000010100 */
[----:B------:R-:W-:Y:S02]  /*2210*/  FMUL.FTZ R18, R18, 1.4426950216293334961 ;  /* 0x3fb8aa3b12127820 */ /* 0x000fe40000410000 */
[----:B------:R-:W-:Y:S01]  /*2220*/  FMUL.FTZ R15, R28, 1.4426950216293334961 ;  /* 0x3fb8aa3b1c0f7820 */ /* 0x000fe20000410000 */
[----:B0-----:R-:W-:Y:S01]  /*2230*/  FADD.FTZ R11, R16, R11 ;  /* 0x0000000b100b7221 */ /* 0x001fe20000010000 */
[----:B------:R-:W-:Y:S01]  /*2240*/  HADD2.F32 R16, -RZ, R17.H0_H0 ;  /* 0x20000011ff107230 */ /* 0x000fe20000004100 */
[----:B------:R-:W0:Y:S01]  /*2250*/  MUFU.EX2 R6, R18 ;  /* 0x0000001200067308 */ /* 0x000e220000000800 */
[----:B------:R-:W-:-:S03]  /*2260*/  SHF.R.U32.HI R17, RZ, 0x10, R7 ;  /* 0x00000010ff117819 */ /* 0x000fc60000011607 */
[C---:B------:R-:W-:Y:S02]  /*2270*/  FADD.FTZ R16, -R25.reuse, R16 ;  /* 0x0000001019107221 */ /* 0x040fe40000010100 */
[----:B------:R-:W-:Y:S02]  /*2280*/  HADD2.F32 R17, -RZ, R17.H0_H0 ;  /* 0x20000011ff117230 */ /* 0x000fe40000004100 */
[----:B------:R-:W-:Y:S01]  /*2290*/  FMUL.FTZ R16, R16, 1.4426950216293334961 ;  /* 0x3fb8aa3b10107820 */ /* 0x000fe20000410000 */
[----:B------:R-:W-:Y:S02]  /*22a0*/  MUFU.EX2 R4, R4 ;  /* 0x0000000400047308 */ /* 0x000fe40000000800 */
[----:B------:R-:W-:-:S04]  /*22b0*/  FADD.FTZ R17, -R25, R17 ;  /* 0x0000001119117221 */ /* 0x000fc80000010100 */
[----:B------:R-:W-:Y:S02]  /*22c0*/  FMUL.FTZ R17, R17, 1.4426950216293334961 ;  /* 0x3fb8aa3b11117820 */ /* 0x000fe40000410000 */
[----:B------:R-:W1:Y:S01]  /*22d0*/  MUFU.EX2 R7, R16 ;  /* 0x0000001000077308 */ /* 0x000e620000000800 */
[----:B0-----:R-:W-:-:S04]  /*22e0*/  FADD.FTZ R11, R11, R6 ;  /* 0x000000060b0b7221 */ /* 0x001fc80000010000 */
[----:B------:R-:W-:-:S03]  /*22f0*/  FADD.FTZ R14, R11, R14 ;  /* 0x0000000e0b0e7221 */ /* 0x000fc60000010000 */
[----:B------:R-:W0:Y:S08]  /*2300*/  MUFU.EX2 R15, R15 ;  /* 0x0000000f000f7308 */ /* 0x000e300000000800 */
[----:B------:R-:W2:Y:S01]  /*2310*/  MUFU.EX2 R5, R5 ;  /* 0x0000000500057308 */ /* 0x000ea20000000800 */
[----:B-1----:R-:W-:-:S04]  /*2320*/  FADD.FTZ R7, R14, R7 ;  /* 0x000000070e077221 */ /* 0x002fc80000010000 */
[----:B------:R-:W-:Y:S01]  /*2330*/  FADD.FTZ R4, R7, R4 ;  /* 0x0000000407047221 */ /* 0x000fe20000010000 */
[----:B------:R-:W-:Y:S02]  /*2340*/  IMAD.SHL.U32 R7, R13, 0x8, RZ ;  /* 0x000000080d077824 */ /* 0x000fe400078e00ff */
[----:B------:R-:W1:Y:S01]  /*2350*/  MUFU.EX2 R17, R17 ;  /* 0x0000001100117308 */ /* 0x000e620000000800 */
[----:B0-----:R-:W-:Y:S02]  /*2360*/  FADD.FTZ R4, R4, R15 ;  /* 0x0000000f04047221 */ /* 0x001fe40000010000 */
[----:B------:R-:W-:Y:S02]  /*2370*/  ISETP.GE.AND P0, PT, R7, R12, PT ;  /* 0x0000000c0700720c */ /* 0x000fe40003f06270 */
[----:B--2---:R-:W-:-:S04]  /*2380*/  FADD.FTZ R4, R4, R5 ;  /* 0x0000000504047221 */ /* 0x004fc80000010000 */
[----:B-1----:R-:W-:-:S07]  /*2390*/  FADD.FTZ R11, R4, R17 ;  /* 0x00000011040b7221 */ /* 0x002fce0000010000 */
[----:B------:R-:W-:Y:S05]  /*23a0*/  @!P0 BRA `(.L_x_167) ;  /* 0xfffffffc00388947 */ /* 0x000fea000383ffff */
.L_x_166:
[----:B------:R-:W-:Y:S05]  /*23b0*/  BSYNC B0 ;  /* 0x0000000000007941 */ /* 0x000fea0003800000 */
.L_x_165:
        /* <DEDUP_REMOVED lines=9> */
.L_x_170:
[----:B------:R-:W-:-:S06]  /*2450*/  IMAD.WIDE R4, R7, 0x2, R8 ;  /* 0x0000000207047825 */ /* 0x000fcc00078e0208 */
[----:B------:R-:W2:Y:S01]  /*2460*/  LDG.E.U16 R4, desc[UR6][R4.64] ;  /* 0x0000000604047981 */ /* 0x000ea2000c1e1500 */
[----:B------:R-:W-:-:S04]  /*2470*/  IADD3 R7, R20, R7, RZ ;  /* 0x0000000714077210 */ /* 0x000fc80007ffe0ff */
[----:B------:R-:W-:Y:S01]  /*2480*/  ISETP.GE.AND P0, PT, R7, R10, PT ;  /* 0x0000000a0700720c */ /* 0x000fe20003f06270 */
[----:B--2---:R-:W-:-:S05]  /*2490*/  HADD2.F32 R6, -RZ, R4.H0_H0 ;  /* 0x20000004ff067230 */ /* 0x004fca0000004100 */
[----:B------:R-:W-:-:S04]  /*24a0*/  FADD.FTZ R6, -R25, R6 ;  /* 0x0000000619067221 */ /* 0x000fc80000010100 */
[----:B------:R-:W-:-:S06]  /*24b0*/  FMUL.FTZ R6, R6, 1.4426950216293334961 ;  /* 0x3fb8aa3b06067820 */ /* 0x000fcc0000410000 */
[----:B------:R-:W0:Y:S02]  /*24c0*/  MUFU.EX2 R6, R6 ;  /* 0x0000000600067308 */ /* 0x000e240000000800 */
[----:B0-----:R-:W-:Y:S01]  /*24d0*/  FADD.FTZ R11, R6, R11 ;  /* 0x0000000b060b7221 */ /* 0x001fe20000010000 */
[----:B------:R-:W-:Y:S06]  /*24e0*/  @!P0 BRA `(.L_x_170) ;  /* 0xfffffffc00d88947 */ /* 0x000fec000383ffff */
.L_x_169:
[----:B------:R-:W-:Y:S05]  /*24f0*/  BSYNC B0 ;  /* 0x0000000000007941 */ /* 0x000fea0003800000 */
.L_x_168:
        /* <DEDUP_REMOVED lines=49> */
.L_x_171:
        /* <DEDUP_REMOVED lines=23> */
.L_x_178:
        /* <DEDUP_REMOVED lines=25> */
.L_x_177:
        /* <DEDUP_REMOVED lines=16> */
.L_x_179:
[----:B------:R-:W-:-:S13]  /*2c10*/  ISETP.NE.OR P0, PT, R20, RZ, P0 ;  /* 0x000000ff1400720c */ /* 0x000fda0000705670 */
[----:B------:R-:W-:Y:S05]  /*2c20*/  @!P0 BRA `(.L_x_175) ;  /* 0x0000000000288947 */ /* 0x000fea0003800000 */
.L_x_176:
[----:B------:R-:W-:Y:S01]  /*2c30*/  ULEA UR8, UR4, UR5, 0x2 ;  /* 0x0000000504087291 */ /* 0x000fe2000f8e103f */
[----:B------:R-:W-:Y:S01]  /*2c40*/  IADD3 R20, R20, -0x4, RZ ;  /* 0xfffffffc14147810 */ /* 0x000fe20007ffe0ff */
[----:B------:R-:W-:-:S03]  /*2c50*/  UIADD3 UR4, UR4, 0x4, URZ ;  /* 0x0000000404047890 */ /* 0x000fc6000fffe03f */
[----:B------:R-:W-:-:S04]  /*2c60*/  ISETP.NE.AND P0, PT, R20, RZ, PT ;  /* 0x000000ff1400720c */ /* 0x000fc80003f05270 */
[----:B------:R-:W1:Y:S02]  /*2c70*/  LDS.128 R4, [UR8] ;  /* 0x00000008ff047984 */ /* 0x000e640008000c00 */
[----:B-1----:R-:W-:-:S04]  /*2c80*/  FADD.FTZ R4, R4, R19 ;  /* 0x0000001304047221 */ /* 0x002fc80000010000 */
[----:B------:R-:W-:-:S04]  /*2c90*/  FADD.FTZ R5, R5, R4 ;  /* 0x0000000405057221 */ /* 0x000fc80000010000 */
[----:B------:R-:W-:-:S04]  /*2ca0*/  FADD.FTZ R6, R6, R5 ;  /* 0x0000000506067221 */ /* 0x000fc80000010000 */
[----:B------:R-:W-:Y:S01]  /*2cb0*/  FADD.FTZ R19, R7, R6 ;  /* 0x0000000607137221 */ /* 0x000fe20000010000 */
[----:B------:R-:W-:Y:S06]  /*2cc0*/  @P0 BRA `(.L_x_176) ;  /* 0xfffffffc00d80947 */ /* 0x000fec000383ffff */
.L_x_175:
[----:B------:R-:W-:-:S13]  /*2cd0*/  ISETP.NE.AND P0, PT, R21, RZ, PT ;  /* 0x000000ff1500720c */ /* 0x000fda0003f05270 */
[----:B------:R-:W-:Y:S05]  /*2ce0*/  @!P0 BRA `(.L_x_174) ;  /* 0x00000000001c8947 */ /* 0x000fea0003800000 */
[----:B------:R-:W-:-:S12]  /*2cf0*/  ULEA UR4, UR4, UR5, 0x2 ;  /* 0x0000000504047291 */ /* 0x000fd8000f8e103f */
.L_x_180:
[----:B------:R-:W1:Y:S01]  /*2d00*/  LDS R4, [UR4] ;  /* 0x00000004ff047984 */ /* 0x000e620008000800 */
[----:B------:R-:W-:Y:S01]  /*2d10*/  VIADD R21, R21, 0xffffffff ;  /* 0xffffffff15157836 */ /* 0x000fe20000000000 */
[----:B------:R-:W-:-:S04]  /*2d20*/  UIADD3 UR4, UR4, 0x4, URZ ;  /* 0x0000000404047890 */ /* 0x000fc8000fffe03f */
[----:B------:R-:W-:Y:S01]  /*2d30*/  ISETP.NE.AND P0, PT, R21, RZ, PT ;  /* 0x000000ff1500720c */ /* 0x000fe20003f05270 */
[----:B-1----:R-:W-:-:S12]  /*2d40*/  FADD.FTZ R19, R4, R19 ;  /* 0x0000001304137221 */ /* 0x002fd80000010000 */
[----:B------:R-:W-:Y:S05]  /*2d50*/  @P0 BRA `(.L_x_180) ;  /* 0xfffffffc00e80947 */ /* 0x000fea000383ffff */
.L_x_174:
[----:B------:R2:W-:Y:S02]  /*2d60*/  STS [UR5], R19 ;  /* 0x00000013ff007988 */ /* 0x0005e40008000805 */
.L_x_173:
[----:B------:R-:W-:Y:S05]  /*2d70*/  BSYNC B0 ;  /* 0x0000000000007941 */ /* 0x000fea0003800000 */
.L_x_172:
        /* <DEDUP_REMOVED lines=14> */
[----:B-1----:R-:W0:Y:S02]  /*2e60*/  MUFU.RCP R2, R2 ;  /* 0x0000000200027308 */ /* 0x002e240000001000 */
[----:B0-----:R-:W-:Y:S01]  /*2e70*/  FFMA.FTZ R24, -R24, R2, R25 ;  /* 0x0000000218187223 */ /* 0x001fe20000010119 */
[----:B--2---:R-:W-:Y:S02]  /*2e80*/  HADD2.F32 R0, -RZ, R4.H0_H0 ;  /* 0x20000004ff007230 */ /* 0x004fe40000004100 */
[----:B------:R-:W-:Y:S02]  /*2e90*/  IMAD.SHL.U32 R4, R3, 0x4, RZ ;  /* 0x0000000403047824 */ /* 0x000fe400078e00ff */
[----:B----4-:R-:W-:Y:S01]  /*2ea0*/  FADD.FTZ R3, -R8, 1 ;  /* 0x3f80000008037421 */ /* 0x010fe20000010100 */
[----:B------:R-:W-:Y:S02]  /*2eb0*/  F2FP.F16.F32.PACK_AB R0, RZ, R0 ;  /* 0x00000000ff00723e */ /* 0x000fe400000000ff */
[----:B------:R-:W-:-:S02]  /*2ec0*/  IADD3 R2, P0, R4, UR4, RZ ;  /* 0x0000000404027c10 */ /* 0x000fc4000ff1e0ff */
[----:B------:R-:W-:Y:S01]  /*2ed0*/  IADD3 R4, P1, R4, UR8, RZ ;  /* 0x0000000804047c10 */ /* 0x000fe2000ff3e0ff */
[----:B------:R-:W-:-:S05]  /*2ee0*/  HADD2.F32 R0, -RZ, R0.H0_H0 ;  /* 0x20000000ff007230 */ /* 0x000fca0000004100 */
[----:B------:R-:W-:-:S04]  /*2ef0*/  FADD.FTZ R0, -R25, R0 ;  /* 0x0000000019007221 */ /* 0x000fc80000010100 */
[----:B------:R-:W-:Y:S01]  /*2f00*/  FMUL.FTZ R7, R0, R3 ;  /* 0x0000000300077220 */ /* 0x000fe20000410000 */
[C---:B------:R-:W-:Y:S02]  /*2f10*/  IADD3.X R3, R5.reuse, UR5, RZ, P0, !PT ;  /* 0x0000000505037c10 */ /* 0x040fe400087fe4ff */
[----:B------:R-:W-:Y:S01]  /*2f20*/  IADD3.X R5, R5, UR9, RZ, P1, !PT ;  /* 0x0000000905057c10 */ /* 0x000fe20008ffe4ff */
[----:B------:R-:W-:-:S05]  /*2f30*/  FFMA.FTZ R7, R24, R8, -R7 ;  /* 0x0000000818077223 */ /* 0x000fca0000010807 */
[----:B------:R-:W-:Y:S04]  /*2f40*/  STG.E desc[UR6][R2.64], R7 ;  /* 0x0000000702007986 */ /* 0x000fe8000c101906 */
[----:B------:R-:W-:Y:S01]  /*2f50*/  STG.E desc[UR6][R4.64], R25 ;  /* 0x0000001904007986 */ /* 0x000fe2000c101906 */
[----:B------:R-:W-:Y:S05]  /*2f60*/  EXIT ;  /* 0x000000000000794d */ /* 0x000fea0003800000 */
.L_x_181:
        /* <DEDUP_REMOVED lines=9> */
.L_x_261:


//--------------------- .text._Z27cunn_SoftMaxXEntropyForwardILi8EN3c104HalfEfS1_25LogSoftMaxForwardEpilogueEvPT1_PT2_PT0_Pllf --------------------------
	.section	.text._Z27cunn_SoftMaxXEntropyForwardILi8EN3c104HalfEfS1_25LogSoftMaxForwardEpilogueEvPT1_PT2_PT0_Pllf,"ax",@progbits
	.align	128
        .global         _Z27cunn_SoftMaxXEntropyForwardILi8EN3c104HalfEfS1_25LogSoftMaxForwardEpilogueEvPT1_PT2_PT0_Pllf
        .type           _Z27cunn_SoftMaxXEntropyForwardILi8EN3c104HalfEfS1_25LogSoftMaxForwardEpilogueEvPT1_PT2_PT0_Pllf,@function
        .size           _Z27cunn_SoftMaxXEntropyForwardILi8EN3c104HalfEfS1_25LogSoftMaxForwardEpilogueEvPT1_PT2_PT0_Pllf,(.L_x_262 - _Z27cunn_SoftMaxXEntropyForwardILi8EN3c104HalfEfS1_25LogSoftMaxForwardEpilogueEvPT1_PT2_PT0_Pllf)
        .other          _Z27cunn_SoftMaxXEntropyForwardILi8EN3c104HalfEfS1_25LogSoftMaxForwardEpilogueEvPT1_PT2_PT0_Pllf,@"STO_CUDA_ENTRY STV_DEFAULT"
_Z27cunn_SoftMaxXEntropyForwardILi8EN3c104HalfEfS1_25LogSoftMaxForwardEpilogueEvPT1_PT2_PT0_Pllf:
.text._Z27cunn_SoftMaxXEntropyForwardILi8EN3c104HalfEfS1_25LogSoftMaxForwardEpilogueEvPT1_PT2_PT0_Pllf:
        /* <DEDUP_REMOVED lines=38> */
.L_x_182:
[----:B------:R-:W-:Y:S01]  /*0260*/  IMAD.MOV.U32 R14, RZ, RZ, RZ ;  /* 0x000000ffff0e7224 */ /* 0x000fe200078e00ff */
[----:B------:R-:W-:Y:S01]  /*0270*/  MOV R15, 0xff7fffff ;  /* 0xff7fffff000f7802 */ /* 0x000fe20000000f00 */
[----:B------:R-:W-:Y:S02]  /*0280*/  IMAD.MOV.U32 R12, RZ, RZ, R0 ;  /* 0x000000ffff0c7224 */ /* 0x000fe400078e0000 */
[----:B------:R-:W-:-:S07]  /*0290*/  IMAD.MOV.U32 R13, RZ, RZ, R2 ;  /* 0x000000ffff0d7224 */ /* 0x000fce00078e0002 */
.L_x_183:
        /* <DEDUP_REMOVED lines=28> */
.L_x_186:
        /* <DEDUP_REMOVED lines=34> */
.L_x_185:
[----:B------:R-:W-:Y:S05]  /*0680*/  BSYNC B0 ;  /* 0x0000000000007941 */ /* 0x000fea0003800000 */
.L_x_184:
[----:B------:R-:W-:Y:S04]  /*0690*/  BSSY B0, `(.L_x_187) ;  /* 0x000000a000007945 */ /* 0x000fe80003800000 */
[----:B------:R-:W-:Y:S05]  /*06a0*/  @P1 BRA `(.L_x_188) ;  /* 0x0000000000201947 */ /* 0x000fea0003800000 */
.L_x_189:
        /* <DEDUP_REMOVED lines=8> */
.L_x_188:
[----:B------:R-:W-:Y:S05]  /*0730*/  BSYNC B0 ;  /* 0x0000000000007941 */ /* 0x000fea0003800000 */
.L_x_187:
        /* <DEDUP_REMOVED lines=11> */
[----:B------:R-:W-:-:S03]  /*07f0*/  VIADD R9, R8, UR5 ;  /* 0x0000000508097c36 */ /* 0x000fc60008000000 */
[----:B------:R0:W-:Y:S02]  /*0800*/  STS [R8+UR5], R15 ;  /* 0x0000000f08007988 */ /* 0x0001e40008000805 */
[----:B------:R-:W-:-:S05]  /*0810*/  LEA R9, R20, R9, 0x2 ;  /* 0x0000000914097211 */ /* 0x000fca00078e10ff */
        /* <DEDUP_REMOVED lines=151> */
.L_x_190:
        /* <DEDUP_REMOVED lines=12> */
[----:B------:R-:W-:Y:S01]  /*1250*/  IMAD.MOV.U32 R24, RZ, RZ, RZ ;  /* 0x000000ffff187224 */ /* 0x000fe200078e00ff */
[----:B------:R-:W-:Y:S01]  /*1260*/  MOV R15, 0xff7fffff ;  /* 0xff7fffff000f7802 */ /* 0x000fe20000000f00 */
[----:B------:R-:W-:Y:S01]  /*1270*/  IMAD.MOV.U32 R17, RZ, RZ, RZ ;  /* 0x000000ffff117224 */ /* 0x000fe200078e00ff */
[----:B------:R-:W-:-:S13]  /*1280*/  ISETP.GE.U32.AND P0, PT, R8, 0x3, PT ;  /* 0x000000030800780c */ /* 0x000fda0003f06070 */
[----:B------:R-:W-:Y:S05]  /*1290*/  @!P0 BRA `(.L_x_194) ;  /* 0x0000000800588947 */ /* 0x000fea0003800000 */
[----:B------:R-:W-:Y:S01]  /*12a0*/  LEA.HI R16, R20, -R25, RZ, 0x1b ;  /* 0x8000001914107211 */ /* 0x000fe200078fd8ff */
[----:B------:R-:W-:Y:S01]  /*12b0*/  HFMA2.MMA R24, -RZ, RZ, 0, 0 ;  /* 0x00000000ff187435 */ /* 0x000fe200000001ff */
[----:B------:R-:W-:Y:S02]  /*12c0*/  IMAD.MOV.U32 R15, RZ, RZ, -0x800001 ;  /* 0xff7fffffff0f7424 */ /* 0x000fe400078e00ff */
[----:B------:R-:W-:Y:S01]  /*12d0*/  ISETP.GT.AND P0, PT, R16, RZ, PT ;  /* 0x000000ff1000720c */ /* 0x000fe20003f04270 */
[----:B------:R-:W-:-:S12]  /*12e0*/  IMAD.MOV.U32 R17, RZ, RZ, RZ ;  /* 0x000000ffff117224 */ /* 0x000fd800078e00ff */
[----:B------:R-:W-:Y:S05]  /*12f0*/  @!P0 BRA `(.L_x_195) ;  /* 0x0000000400e48947 */ /* 0x000fea0003800000 */
[----:B------:R-:W-:Y:S02]  /*1300*/  ISETP.GT.AND P4, PT, R16, 0xc, PT ;  /* 0x0000000c1000780c */ /* 0x000fe40003f84270 */
[----:B------:R-:W-:-:S11]  /*1310*/  PLOP3.LUT P0, PT, PT, PT, PT, 0x80, 0x0 ;  /* 0x000000000000781c */ /* 0x000fd60003f0f070 */
[----:B------:R-:W-:Y:S05]  /*1320*/  @!P4 BRA `(.L_x_196) ;  /* 0x00000004002cc947 */ /* 0x000fea0003800000 */
[----:B------:R-:W-:-:S13]  /*1330*/  PLOP3.LUT P0, PT, PT, PT, PT, 0x8, 0x0 ;  /* 0x000000000000781c */ /* 0x000fda0003f0e170 */
.L_x_197:
[C---:B------:R-:W-:Y:S01]  /*1340*/  LEA R29, R17.reuse, UR5, 0x2 ;  /* 0x00000005111d7c11 */ /* 0x040fe2000f8e10ff */
[----:B------:R-:W-:Y:S01]  /*1350*/  VIADD R16, R16, 0xfffffff0 ;  /* 0xfffffff010107836 */ /* 0x000fe20000000000 */
[----:B------:R-:W-:-:S03]  /*1360*/  IADD3 R17, R17, 0x10, RZ ;  /* 0x0000001011117810 */ /* 0x000fc60007ffe0ff */
        /* <DEDUP_REMOVED lines=71> */
.L_x_196:
[----:B------:R-:W-:-:S13]  /*17e0*/  ISETP.GT.AND P4, PT, R16, 0x4, PT ;  /* 0x000000041000780c */ /* 0x000fda0003f84270 */
[----:B------:R-:W-:Y:S05]  /*17f0*/  @!P4 BRA `(.L_x_198) ;  /* 0x00000000009cc947 */ /* 0x000fea0003800000 */
[C---:B------:R-:W-:Y:S01]  /*1800*/  LEA R13, R17.reuse, UR5, 0x2 ;  /* 0x00000005110d7c11 */ /* 0x040fe2000f8e10ff */
[----:B------:R-:W-:Y:S02]  /*1810*/  VIADD R16, R16, 0xfffffff8 ;  /* 0xfffffff810107836 */ /* 0x000fe40000000000 */
[----:B------:R-:W-:Y:S02]  /*1820*/  VIADD R17, R17, 0x8 ;  /* 0x0000000811117836 */ /* 0x000fe40000000000 */
        /* <DEDUP_REMOVED lines=36> */
.L_x_198:
[----:B------:R-:W-:-:S13]  /*1a70*/  ISETP.NE.OR P0, PT, R16, RZ, P0 ;  /* 0x000000ff1000720c */ /* 0x000fda0000705670 */
[----:B------:R-:W-:Y:S05]  /*1a80*/  @!P0 BRA `(.L_x_194) ;  /* 0x00000000005c8947 */ /* 0x000fea0003800000 */
.L_x_195:
[C---:B------:R-:W-:Y:S01]  /*1a90*/  LEA R29, R17.reuse, UR5, 0x2 ;  /* 0x00000005111d7c11 */ /* 0x040fe2000f8e10ff */
[----:B------:R-:W-:Y:S02]  /*1aa0*/  VIADD R16, R16, 0xfffffffc ;  /* 0xfffffffc10107836 */ /* 0x000fe40000000000 */
[----:B------:R-:W-:Y:S01]  /*1ab0*/  VIADD R17, R17, 0x4 ;  /* 0x0000000411117836 */ /* 0x000fe20000000000 */
[----:B------:R-:W-:Y:S01]  /*1ac0*/  LEA R14, R20, R29, 0x2 ;  /* 0x0000001d140e7211 */ /* 0x000fe200078e10ff */
[----:B------:R-:W0:Y:S01]  /*1ad0*/  LDS.128 R8, [R29] ;  /* 0x000000001d087984 */ /* 0x000e220000000c00 */
[----:B------:R-:W-:-:S03]  /*1ae0*/  ISETP.NE.AND P4, PT, R16, RZ, PT ;  /* 0x000000ff1000720c */ /* 0x000fc60003f85270 */
        /* <DEDUP_REMOVED lines=17> */
.L_x_194:
[----:B------:R-:W-:-:S13]  /*1c00*/  ISETP.NE.AND P0, PT, R25, RZ, PT ;  /* 0x000000ff1900720c */ /* 0x000fda0003f05270 */
[----:B------:R-:W-:Y:S05]  /*1c10*/  @!P0 BRA `(.L_x_193) ;  /* 0x0000000000348947 */ /* 0x000fea0003800000 */
[----:B------:R-:W-:Y:S01]  /*1c20*/  IMAD.IADD R8, R20, 0x1, R17 ;  /* 0x0000000114087824 */ /* 0x000fe200078e0211 */
[----:B------:R-:W-:-:S04]  /*1c30*/  LEA R17, R17, UR5, 0x2 ;  /* 0x0000000511117c11 */ /* 0x000fc8000f8e10ff */
[----:B------:R-:W-:-:S07]  /*1c40*/  LEA R8, R8, UR5, 0x2 ;  /* 0x0000000508087c11 */ /* 0x000fce000f8e10ff */
.L_x_199:
        /* <DEDUP_REMOVED lines=10> */
.L_x_193:
[----:B------:R-:W-:Y:S01]  /*1cf0*/  LEA R9, R20, UR5, 0x2 ;  /* 0x0000000514097c11 */ /* 0x000fe2000f8e10ff */
[----:B------:R2:W-:Y:S04]  /*1d00*/  STS [UR5], R15 ;  /* 0x0000000fff007988 */ /* 0x0005e80008000805 */
[----:B------:R2:W-:Y:S02]  /*1d10*/  STS [R9], R24 ;  /* 0x0000001809007388 */ /* 0x0005e40000000800 */
.L_x_192:
[----:B------:R-:W-:Y:S05]  /*1d20*/  BSYNC B0 ;  /* 0x0000000000007941 */ /* 0x000fea0003800000 */
.L_x_191:
[----:B-1----:R-:W1:Y:S01]  /*1d30*/  I2F.U32.RP R11, R7 ;  /* 0x00000007000b7306 */ /* 0x002e620000209000 */
[----:B------:R-:W-:Y:S01]  /*1d40*/  BAR.SYNC.DEFER_BLOCKING 0x0 ;  /* 0x0000000000007b1d */ /* 0x000fe20000010000 */
[----:B------:R-:W-:Y:S01]  /*1d50*/  IADD3 R13, RZ, -R7, RZ ;  /* 0x80000007ff0d7210 */ /* 0x000fe20007ffe0ff */
[----:B0-----:R-:W-:Y:S01]  /*1d60*/  IMAD.MOV.U32 R8, RZ, RZ, RZ ;  /* 0x000000ffff087224 */ /* 0x001fe200078e00ff */
[----:B--2---:R-:W-:-:S05]  /*1d70*/  LEA R24, R20, UR5, 0x2 ;  /* 0x0000000514187c11 */ /* 0x004fca000f8e10ff */
        /* <DEDUP_REMOVED lines=8> */
[----:B------:R-:W-:Y:S01]  /*1e00*/  IMAD.HI.U32 R13, R9, R13, R8 ;  /* 0x0000000d090d7227 */ /* 0x000fe200078e0008 */
[----:B------:R-:W-:-:S03]  /*1e10*/  MOV R9, R2 ;  /* 0x0000000200097202 */ /* 0x000fc60000000f00 */
        /* <DEDUP_REMOVED lines=12> */
[----:B------:R-:W-:Y:S01]  /*1ee0*/  IADD3 R18, P3, P4, -R15, R18, R20 ;  /* 0x000000120f127210 */ /* 0x000fe20007c7e114 */
[----:B------:R-:W-:-:S03]  /*1ef0*/  IMAD.MOV.U32 R11, RZ, RZ, RZ ;  /* 0x000000ffff0b7224 */ /* 0x000fc600078e00ff */
        /* <DEDUP_REMOVED lines=9> */
.L_x_200:
[----:B------:R-:W-:Y:S01]  /*1f90*/  IMAD.HI.U32 R13, R13, R10, RZ ;  /* 0x0000000a0d0d7227 */ /* 0x000fe200078e00ff */
[----:B------:R-:W-:Y:S01]  /*1fa0*/  SHF.L.U32 R5, R20, 0x3, RZ ;  /* 0x0000000314057819 */ /* 0x000fe200000006ff */
[----:B------:R-:W-:Y:S02]  /*1fb0*/  BSSY B0, `(.L_x_201) ;  /* 0x0000040000007945 */ /* 0x000fe40003800000 */
[----:B------:R-:W-:Y:S01]  /*1fc0*/  IMAD.MOV R13, RZ, RZ, -R13 ;  /* 0x000000ffff0d7224 */ /* 0x000fe200078e0a0d */
[----:B------:R-:W-:-:S03]  /*1fd0*/  LOP3.LUT R5, RZ, R5, RZ, 0x33, !PT ;  /* 0x00000005ff057212 */ /* 0x000fc600078e33ff */
[----:B------:R-:W-:-:S05]  /*1fe0*/  IMAD R4, R7, R13, R10 ;  /* 0x0000000d07047224 */ /* 0x000fca00078e020a */
[----:B------:R-:W-:-:S13]  /*1ff0*/  ISETP.GE.U32.AND P0, PT, R4, R7, PT ;  /* 0x000000070400720c */ /* 0x000fda0003f06070 */
[----:B------:R-:W-:-:S05]  /*2000*/  @P0 IMAD.IADD R4, R4, 0x1, -R7 ;  /* 0x0000000104040824 */ /* 0x000fca00078e0a07 */
[----:B------:R-:W-:-:S13]  /*2010*/  ISETP.GE.U32.AND P0, PT, R4, R7, PT ;  /* 0x000000070400720c */ /* 0x000fda0003f06070 */
[----:B------:R-:W-:Y:S02]  /*2020*/  @P0 IMAD.IADD R4, R4, 0x1, -R7 ;  /* 0x0000000104040824 */ /* 0x000fe400078e0a07 */
[----:B------:R-:W-:-:S03]  /*2030*/  IMAD.SHL.U32 R7, R21, 0x8, RZ ;  /* 0x0000000815077824 */ /* 0x000fc600078e00ff */
[----:B------:R-:W-:-:S05]  /*2040*/  SEL R5, R5, R4, !P2 ;  /* 0x0000000405057207 */ /* 0x000fca0005000000 */
[----:B------:R-:W-:-:S05]  /*2050*/  IMAD.IADD R12, R10, 0x1, -R5 ;  /* 0x000000010a0c7824 */ /* 0x000fca00078e0a05 */
[----:B------:R-:W-:-:S13]  /*2060*/  ISETP.GE.AND P0, PT, R7, R12, PT ;  /* 0x0000000c0700720c */ /* 0x000fda0003f06270 */
[----:B------:R-:W-:Y:S05]  /*2070*/  @P0 BRA `(.L_x_202) ;  /* 0x0000000000cc0947 */ /* 0x000fea0003800000 */
[----:B------:R-:W-:-:S07]  /*2080*/  MOV R13, R21 ;  /* 0x00000015000d7202 */ /* 0x000fce0000000f00 */
.L_x_203:
[----:B------:R-:W-:-:S06]  /*2090*/  IMAD.WIDE R4, R13, 0x10, R8 ;  /* 0x000000100d047825 */ /* 0x000fcc00078e0208 */
[----:B------:R-:W2:Y:S01]  /*20a0*/  LDG.E.128 R4, desc[UR6][R4.64] ;  /* 0x0000000604047981 */ /* 0x000ea2000c1e1d00 */
[----:B------:R-:W-:Y:S02]  /*20b0*/  IMAD.IADD R13, R20, 0x1, R13 ;  /* 0x00000001140d7824 */ /* 0x000fe400078e020d */
        /* <DEDUP_REMOVED lines=47> */
.L_x_202:
[----:B------:R-:W-:Y:S05]  /*23b0*/  BSYNC B0 ;  /* 0x0000000000007941 */ /* 0x000fea0003800000 */
.L_x_201:
        /* <DEDUP_REMOVED lines=8> */
[----:B------:R-:W-:-:S07]  /*2440*/  MOV R7, R5 ;  /* 0x0000000500077202 */ /* 0x000fce0000000f00 */
.L_x_206:
[----:B------:R-:W-:-:S06]  /*2450*/  IMAD.WIDE R4, R7, 0x2, R8 ;  /* 0x0000000207047825 */ /* 0x000fcc00078e0208 */
[----:B------:R-:W2:Y:S01]  /*2460*/  LDG.E.U16 R4, desc[UR6][R4.64] ;  /* 0x0000000604047981 */ /* 0x000ea2000c1e1500 */
[----:B------:R-:W-:-:S05]  /*2470*/  IMAD.IADD R7, R20, 0x1, R7 ;  /* 0x0000000114077824 */ /* 0x000fca00078e0207 */
[----:B------:R-:W-:Y:S01]  /*2480*/  ISETP.GE.AND P0, PT, R7, R10, PT ;  /* 0x0000000a0700720c */ /* 0x000fe20003f06270 */
[----:B--2---:R-:W-:-:S05]  /*2490*/  HADD2.F32 R6, -RZ, R4.H0_H0 ;  /* 0x20000004ff067230 */ /* 0x004fca0000004100 */
[----:B------:R-:W-:-:S04]  /*24a0*/  FADD.FTZ R6, -R25, R6 ;  /* 0x0000000619067221 */ /* 0x000fc80000010100 */
[----:B------:R-:W-:-:S06]  /*24b0*/  FMUL.FTZ R6, R6, 1.4426950216293334961 ;  /* 0x3fb8aa3b06067820 */ /* 0x000fcc0000410000 */
[----:B------:R-:W0:Y:S02]  /*24c0*/  MUFU.EX2 R6, R6 ;  /* 0x0000000600067308 */ /* 0x000e240000000800 */
[----:B0-----:R-:W-:Y:S01]  /*24d0*/  FADD.FTZ R11, R6, R11 ;  /* 0x0000000b060b7221 */ /* 0x001fe20000010000 */
[----:B------:R-:W-:Y:S06]  /*24e0*/  @!P0 BRA `(.L_x_206) ;  /* 0xfffffffc00d88947 */ /* 0x000fec000383ffff */
.L_x_205:
[----:B------:R-:W-:Y:S05]  /*24f0*/  BSYNC B0 ;  /* 0x0000000000007941 */ /* 0x000fea0003800000 */
.L_x_204:
        /* <DEDUP_REMOVED lines=49> */
.L_x_207:
        /* <DEDUP_REMOVED lines=8> */
[C---:B------:R-:W-:Y:S01]  /*2890*/  IADD3 R4, R28.reuse, -0x1, RZ ;  /* 0xffffffff1c047810 */ /* 0x040fe20007ffe0ff */
[----:B------:R-:W-:Y:S01]  /*28a0*/  UMOV UR4, URZ ;  /* 0x0000003f00047c82 */ /* 0x000fe20008000000 */
[----:B------:R-:W-:Y:S01]  /*28b0*/  LOP3.LUT R21, R28, 0x3, RZ, 0xc0, !PT ;  /* 0x000000031c157812 */ /* 0x000fe200078ec0ff */
[----:B------:R-:W-:Y:S01]  /*28c0*/  IMAD.MOV.U32 R19, RZ, RZ, RZ ;  /* 0x000000ffff137224 */ /* 0x000fe200078e00ff */
        /* <DEDUP_REMOVED lines=11> */
.L_x_214:
        /* <DEDUP_REMOVED lines=25> */
.L_x_213:
[----:B------:R-:W-:-:S13]  /*2b10*/  ISETP.GT.AND P2, PT, R20, 0x4, PT ;  /* 0x000000041400780c */ /* 0x000fda0003f44270 */
[----:B------:R-:W-:Y:S05]  /*2b20*/  @!P2 BRA `(.L_x_215) ;  /* 0x000000000038a947 */ /* 0x000fea0003800000 */
[----:B------:R-:W-:Y:S01]  /*2b30*/  ULEA UR8, UR4, UR5, 0x2 ;  /* 0x0000000504087291 */ /* 0x000fe2000f8e103f */
[----:B------:R-:W-:Y:S01]  /*2b40*/  PLOP3.LUT P0, PT, PT, PT, PT, 0x8, 0x0 ;  /* 0x000000000000781c */ /* 0x000fe20003f0e170 */
[----:B------:R-:W-:Y:S01]  /*2b50*/  UIADD3 UR4, UR4, 0x8, URZ ;  /* 0x0000000804047890 */ /* 0x000fe2000fffe03f */
[----:B------:R-:W-:-:S06]  /*2b60*/  IADD3 R20, R20, -0x8, RZ ;  /* 0xfffffff814147810 */ /* 0x000fcc0007ffe0ff */
        /* <DEDUP_REMOVED lines=10> */
.L_x_215:
[----:B------:R-:W-:-:S13]  /*2c10*/  ISETP.NE.OR P0, PT, R20, RZ, P0 ;  /* 0x000000ff1400720c */ /* 0x000fda0000705670 */
[----:B------:R-:W-:Y:S05]  /*2c20*/  @!P0 BRA `(.L_x_211) ;  /* 0x0000000000288947 */ /* 0x000fea0003800000 */
.L_x_212:
        /* <DEDUP_REMOVED lines=10> */
.L_x_211:
[----:B------:R-:W-:-:S13]  /*2cd0*/  ISETP.NE.AND P0, PT, R21, RZ, PT ;  /* 0x000000ff1500720c */ /* 0x000fda0003f05270 */
[----:B------:R-:W-:Y:S05]  /*2ce0*/  @!P0 BRA `(.L_x_210) ;  /* 0x00000000001c8947 */ /* 0x000fea0003800000 */
[----:B------:R-:W-:-:S12]  /*2cf0*/  ULEA UR4, UR4, UR5, 0x2 ;  /* 0x0000000504047291 */ /* 0x000fd8000f8e103f */
.L_x_216:
[----:B------:R-:W1:Y:S01]  /*2d00*/  LDS R4, [UR4] ;  /* 0x00000004ff047984 */ /* 0x000e620008000800 */
[----:B------:R-:W-:Y:S01]  /*2d10*/  VIADD R21, R21, 0xffffffff ;  /* 0xffffffff15157836 */ /* 0x000fe20000000000 */
[----:B------:R-:W-:-:S04]  /*2d20*/  UIADD3 UR4, UR4, 0x4, URZ ;  /* 0x0000000404047890 */ /* 0x000fc8000fffe03f */
[----:B------:R-:W-:Y:S01]  /*2d30*/  ISETP.NE.AND P0, PT, R21, RZ, PT ;  /* 0x000000ff1500720c */ /* 0x000fe20003f05270 */
[----:B-1----:R-:W-:-:S12]  /*2d40*/  FADD.FTZ R19, R4, R19 ;  /* 0x0000001304137221 */ /* 0x002fd80000010000 */
[----:B------:R-:W-:Y:S05]  /*2d50*/  @P0 BRA `(.L_x_216) ;  /* 0xfffffffc00e80947 */ /* 0x000fea000383ffff */
.L_x_210:
[----:B------:R2:W-:Y:S02]  /*2d60*/  STS [UR5], R19 ;  /* 0x00000013ff007988 */ /* 0x0005e40008000805 */
.L_x_209:
[----:B------:R-:W-:Y:S05]  /*2d70*/  BSYNC B0 ;  /* 0x0000000000007941 */ /* 0x000fea0003800000 */
.L_x_208:
[----:B------:R-:W-:Y:S06]  /*2d80*/  BAR.SYNC.DEFER_BLOCKING 0x0 ;  /* 0x0000000000007b1d */ /* 0x000fec0000010000 */
[----:B------:R-:W3:Y:S01]  /*2d90*/  LDS R10, [UR5] ;  /* 0x00000005ff0a7984 */ /* 0x000ee20008000800 */
[----:B------:R-:W-:Y:S05]  /*2da0*/  @P1 EXIT ;  /* 0x000000000000194d */ /* 0x000fea0003800000 */
[C---:B-----5:R-:W-:Y:S01]  /*2db0*/  LEA R8, P0, R26.reuse, R0, 0x1 ;  /* 0x000000001a087211 */ /* 0x060fe200078008ff */
[----:B---3--:R-:W3:Y:S01]  /*2dc0*/  MUFU.LG2 R10, R10 ;  /* 0x0000000a000a7308 */ /* 0x008ee20000000c00 */
[----:B------:R-:W-:Y:S01]  /*2dd0*/  ULDC.64 UR4, c[0x0][0x230] ;  /* 0x00008c0000047ab9 */ /* 0x000fe20000000a00 */
[----:B0-----:R-:W0:Y:S01]  /*2de0*/  LDC R12, c[0x0][0x238] ;  /* 0x00008e00ff0c7b82 */ /* 0x001e220000000800 */
[----:B------:R-:W-:-:S05]  /*2df0*/  LEA.HI.X R9, R26, R2, R27, 0x1, P0 ;  /* 0x000000021a097211 */ /* 0x000fca00000f0c1b */
[----:B------:R0:W4:Y:S01]  /*2e00*/  LDG.E.U16 R8, desc[UR6][R8.64] ;  /* 0x0000000608087981 */ /* 0x000122000c1e1500 */
[----:B------:R-:W1:Y:S01]  /*2e10*/  I2F.S64 R11, UR4 ;  /* 0x00000004000b7d12 */ /* 0x000e620008301400 */
[----:B------:R-:W2:Y:S01]  /*2e20*/  LDC.64 R6, c[0x0][0x210] ;  /* 0x00008400ff067b82 */ /* 0x000ea20000000a00 */
[----:B---3--:R-:W-:-:S07]  /*2e30*/  FFMA.FTZ R25, R10, 0.69314718246459960938, R25 ;  /* 0x3f3172180a197823 */ /* 0x008fce0000010019 */
[----:B------:R-:W3:Y:S01]  /*2e40*/  LDC.64 R4, c[0x0][0x218] ;  /* 0x00008600ff047b82 */ /* 0x000ee20000000a00 */
[----:B-1----:R-:W1:Y:S01]  /*2e50*/  MUFU.RCP R11, R11 ;  /* 0x0000000b000b7308 */ /* 0x002e620000001000 */
[----:B0-----:R-:W-:Y:S01]  /*2e60*/  FADD.FTZ R9, -R12, 1 ;  /* 0x3f8000000c097421 */ /* 0x001fe20000010100 */
[----:B--2---:R-:W-:-:S04]  /*2e70*/  LEA R6, P0, R3, R6, 0x2 ;  /* 0x0000000603067211 */ /* 0x004fc800078010ff */
[C---:B------:R-:W-:Y:S01]  /*2e80*/  LEA.HI.X R7, R3.reuse, R7, RZ, 0x2, P0 ;  /* 0x0000000703077211 */ /* 0x040fe200000f14ff */
[----:B-1----:R-:W-:Y:S01]  /*2e90*/  FFMA.FTZ R24, -R24, R11, R25 ;  /* 0x0000000b18187223 */ /* 0x002fe20000010119 */
[----:B---3--:R-:W-:-:S04]  /*2ea0*/  LEA R4, P1, R3, R4, 0x1 ;  /* 0x0000000403047211 */ /* 0x008fc800078208ff */
[----:B------:R-:W-:Y:S01]  /*2eb0*/  LEA.HI.X R5, R3, R5, RZ, 0x1, P1 ;  /* 0x0000000503057211 */ /* 0x000fe200008f0cff */
[----:B----4-:R-:W-:-:S05]  /*2ec0*/  HADD2.F32 R0, -RZ, R8.H0_H0 ;  /* 0x20000008ff007230 */ /* 0x010fca0000004100 */
[----:B------:R-:W-:-:S05]  /*2ed0*/  F2FP.F16.F32.PACK_AB R0, R25, R0 ;  /* 0x000000001900723e */ /* 0x000fca00000000ff */
[----:B------:R-:W-:-:S05]  /*2ee0*/  HADD2.F32 R2, -RZ, R0.H0_H0 ;  /* 0x20000000ff027230 */ /* 0x000fca0000004100 */
[----:B------:R-:W-:-:S05]  /*2ef0*/  FADD.FTZ R2, -R25, R2 ;  /* 0x0000000219027221 */ /* 0x000fca0000010100 */
[----:B------:R-:W-:-:S05]  /*2f00*/  F2FP.F16.F32.PACK_AB R2, RZ, R2 ;  /* 0x00000002ff02723e */ /* 0x000fca00000000ff */
[----:B------:R-:W-:-:S05]  /*2f10*/  HADD2.F32 R2, -RZ, R2.H0_H0 ;  /* 0x20000002ff027230 */ /* 0x000fca0000004100 */
[----:B------:R-:W-:Y:S01]  /*2f20*/  FMUL.FTZ R9, R2, R9 ;  /* 0x0000000902097220 */ /* 0x000fe20000410000 */
[----:B------:R-:W-:-:S03]  /*2f30*/  PRMT R2, R0, 0x7632, R2 ;  /* 0x0000763200027816 */ /* 0x000fc60000000002 */
[----:B------:R-:W-:-:S05]  /*2f40*/  FFMA.FTZ R9, R24, R12, -R9 ;  /* 0x0000000c18097223 */ /* 0x000fca0000010809 */
[----:B------:R-:W-:Y:S04]  /*2f50*/  STG.E desc[UR6][R6.64], R9 ;  /* 0x0000000906007986 */ /* 0x000fe8000c101906 */
[----:B------:R-:W-:Y:S01]  /*2f60*/  STG.E.U16 desc[UR6][R4.64], R2 ;  /* 0x0000000204007986 */ /* 0x000fe2000c101506 */
[----:B------:R-:W-:Y:S05]  /*2f70*/  EXIT ;  /* 0x000000000000794d */ /* 0x000fea0003800000 */
.L_x_217:
        /* <DEDUP_REMOVED lines=16> */
.L_x_262:


//--------------------- .text._Z27cunn_SoftMaxXEntropyForwardILi4Efff25LogSoftMaxForwardEpilogueEvPT1_PT2_PT0_Pllf --------------------------
	.section	.text._Z27cunn_SoftMaxXEntropyForwardILi4Efff25LogSoftMaxForwardEpilogueEvPT1_PT2_PT0_Pllf,"ax",@progbits
	.align	128
        .global         _Z27cunn_SoftMaxXEntropyForwardILi4Efff25LogSoftMaxForwardEpilogueEvPT1_PT2_PT0_Pllf
        .type           _Z27cunn_SoftMaxXEntropyForwardILi4Efff25LogSoftMaxForwardEpilogueEvPT1_PT2_PT0_Pllf,@function
        .size           _Z27cunn_SoftMaxXEntropyForwardILi4Efff25LogSoftMaxForwardEpilogueEvPT1_PT2_PT0_Pllf,(.L_x_263 - _Z27cunn_SoftMaxXEntropyForwardILi4Efff25LogSoftMaxForwardEpilogueEvPT1_PT2_PT0_Pllf)
        .other          _Z27cunn_SoftMaxXEntropyForwardILi4Efff25LogSoftMaxForwardEpilogueEvPT1_PT2_PT0_Pllf,@"STO_CUDA_ENTRY STV_DEFAULT"
_Z27cunn_SoftMaxXEntropyForwardILi4Efff25LogSoftMaxForwardEpilogueEvPT1_PT2_PT0_Pllf:
.text._Z27cunn_SoftMaxXEntropyForwardILi4Efff25LogSoftMaxForwardEpilogueEvPT1_PT2_PT0_Pllf:
[----:B------:R-:W-:Y:S01]  /*0000*/  LDC R1, c[0x0][0x28] ;  /* 0x00000a00ff017b82 */ /* 0x000fe20000000800 */
[----:B------:R-:W0:Y:S07]  /*0010*/  S2R R0, SR_CTAID.X ;  /* 0x0000000000007919 */ /* 0x000e2e0000002500 */
[----:B------:R-:W0:Y:S01]  /*0020*/  LDC.64 R22, c[0x0][0x228] ;  /* 0x00008a00ff167b82 */ /* 0x000e220000000a00 */
[----:B------:R-:W-:Y:S01]  /*0030*/  ULDC.64 UR16, c[0x0][0x208] ;  /* 0x0000820000107ab9 */ /* 0x000fe20000000a00 */
[----:B------:R-:W-:-:S06]  /*0040*/  ULDC.64 UR8, c[0x0][0x230] ;  /* 0x00008c0000087ab9 */ /* 0x000fcc0000000a00 */
[----:B------:R-:W1:Y:S01]  /*0050*/  S2UR UR10, SR_CTAID.X ;  /* 0x00000000000a79c3 */ /* 0x000e620000002500 */
[----:B------:R-:W2:Y:S01]  /*0060*/  S2R R2, SR_TID.X ;  /* 0x0000000000027919 */ /* 0x000ea20000002100 */
[----:B------:R-:W-:Y:S01]  /*0070*/  ULDC.64 UR6, c[0x0][0x220] ;  /* 0x0000880000067ab9 */ /* 0x000fe20000000a00 */
[----:B0-----:R-:W-:-:S06]  /*0080*/  IMAD.WIDE.U32 R22, R0, 0x8, R22 ;  /* 0x0000000800167825 */ /* 0x001fcc00078e0016 */
[----:B------:R-:W5:Y:S01]  /*0090*/  LDG.E.64 R22, desc[UR16][R22.64] ;  /* 0x0000001016167981 */ /* 0x000f62000c1e1b00 */
[----:B------:R-:W0:Y:S01]  /*00a0*/  S2UR UR18, SR_CTAID.X ;  /* 0x00000000001279c3 */ /* 0x000e220000002500 */
[----:B-1----:R-:W-:Y:S01]  /*00b0*/  UIMAD.WIDE.U32 UR10, UR10, UR8, URZ ;  /* 0x000000080a0a72a5 */ /* 0x002fe2000f8e003f */
[----:B--2---:R-:W-:Y:S01]  /*00c0*/  SHF.R.S32.HI R3, RZ, 0x1f, R2 ;  /* 0x0000001fff037819 */ /* 0x004fe20000011402 */
[----:B------:R-:W-:Y:S02]  /*00d0*/  ULDC UR13, c[0x0][0x230] ;  /* 0x00008c00000d7ab9 */ /* 0x000fe40000000800 */
[----:B------:R-:W-:Y:S02]  /*00e0*/  ULEA UR12, UP0, UR10, UR6, 0x2 ;  /* 0x000000060a0c7291 */ /* 0x000fe4000f80103f */
[----:B------:R-:W-:Y:S02]  /*00f0*/  IMAD.U32 R4, RZ, RZ, UR10 ;  /* 0x0000000aff047e24 */ /* 0x000fe4000f8e00ff */
[----:B------:R-:W-:Y:S01]  /*0100*/  ULOP3.LUT UR5, UR12, 0xc, URZ, 0xc0, !UPT ;  /* 0x0000000c0c057892 */ /* 0x000fe2000f8ec03f */
[----:B------:R-:W-:-:S02]  /*0110*/  IMAD.U32 R5, RZ, RZ, UR11 ;  /* 0x0000000bff057e24 */ /* 0x000fc4000f8e00ff */
[----:B------:R-:W-:Y:S01]  /*0120*/  IMAD.MOV.U32 R17, RZ, RZ, R4 ;  /* 0x000000ffff117224 */ /* 0x000fe200078e0004 */
[----:B------:R-:W-:-:S06]  /*0130*/  USHF.R.U64 UR5, UR5, 0x2, URZ ;  /* 0x0000000205057899 */ /* 0x000fcc000800123f */
[----:B------:R-:W-:Y:S02]  /*0140*/  ISETP.NE.AND P3, PT, RZ, UR5, PT ;  /* 0x00000005ff007c0c */ /* 0x000fe4000bf65270 */
[----:B------:R-:W-:Y:S01]  /*0150*/  IADD3 R5, P0, P1, R17, -UR5, R2 ;  /* 0x8000000511057c10 */ /* 0x000fe2000f91e002 */
[----:B0-----:R-:W-:-:S04]  /*0160*/  UIMAD UR18, UR18, UR9, UR11 ;  /* 0x00000009121272a4 */ /* 0x001fc8000f8e020b */
[----:B------:R-:W-:Y:S02]  /*0170*/  USHF.L.U64.HI UR9, UR10, 0x2, UR18 ;  /* 0x000000020a097899 */ /* 0x000fe40008010212 */
[----:B------:R-:W-:Y:S02]  /*0180*/  IMAD.U32 R16, RZ, RZ, UR18 ;  /* 0x00000012ff107e24 */ /* 0x000fe4000f8e00ff */
[----:B------:R-:W-:-:S03]  /*0190*/  UIADD3.X UR9, UR9, UR7, URZ, UP0, !UPT ;  /* 0x0000000709097290 */ /* 0x000fc600087fe43f */
[----:B------:R-:W-:Y:S02]  /*01a0*/  IADD3.X R6, R16, -0x1, R3, P0, P1 ;  /* 0xffffffff10067810 */ /* 0x000fe400007e2403 */
[----:B------:R-:W-:-:S04]  /*01b0*/  LEA R4, P0, R5, UR6, 0x2 ;  /* 0x0000000605047c11 */ /* 0x000fc8000f8010ff */
[----:B------:R-:W-:Y:S01]  /*01c0*/  LEA.HI.X R5, R5, UR7, R6, 0x2, P0 ;  /* 0x0000000705057c11 */ /* 0x000fe200080f1406 */
[----:B------:R-:W-:Y:S08]  /*01d0*/  @!P3 BRA `(.L_x_218) ;  /* 0x000000000034b947 */ /* 0x000ff00003800000 */
[----:B------:R-:W-:-:S13]  /*01e0*/  ISETP.GE.U32.AND P0, PT, R2, UR5, PT ;  /* 0x0000000502007c0c */ /* 0x000fda000bf06070 */
[----:B------:R-:W2:Y:S01]  /*01f0*/  @P0 LDG.E R4, desc[UR16][R4.64] ;  /* 0x0000001004040981 */ /* 0x000ea2000c1e1900 */
[----:B------:R-:W-:Y:S01]  /*0200*/  ULDC UR19, c[0x0][0x0] ;  /* 0x0000000000137ab9 */ /* 0x000fe20000000800 */
[----:B------:R-:W-:Y:S01]  /*0210*/  IMAD.MOV.U32 R11, RZ, RZ, -0x800001 ;  /* 0xff7fffffff0b7424 */ /* 0x000fe200078e00ff */
[----:B------:R-:W-:Y:S01]  /*0220*/  UIADD3 UR15, UP0, UP1, -UR5, UR10, UR19 ;  /* 0x0000000a050f7290 */ /* 0x000fe2000f91e113 */
[----:B------:R-:W-:Y:S01]  /*0230*/  IMAD.MOV.U32 R13, RZ, RZ, RZ ;  /* 0x000000ffff0d7224 */ /* 0x000fe200078e00ff */
[----:B------:R-:W-:Y:S02]  /*0240*/  UIADD3 UR13, UR5, UR13, -UR19 ;  /* 0x0000000d050d7290 */ /* 0x000fe4000fffe813 */
[----:B------:R-:W-:Y:S02]  /*0250*/  UIADD3.X UR4, UR18, -0x1, URZ, UP0, UP1 ;  /* 0xffffffff12047890 */ /* 0x000fe400087e243f */
[----:B------:R-:W-:-:S04]  /*0260*/  ULEA UR14, UP0, UR15, UR6, 0x2 ;  /* 0x000000060f0e7291 */ /* 0x000fc8000f80103f */
[----:B------:R-:W-:Y:S01]  /*0270*/  ULEA.HI.X UR15, UR15, UR7, UR4, 0x2, UP0 ;  /* 0x000000070f0f7291 */ /* 0x000fe200080f1404 */
[----:B--2---:R-:W-:Y:S01]  /*0280*/  @P0 FMNMX.FTZ R11, R4, -3.40282346638528859812e+38, !PT ;  /* 0xff7fffff040b0809 */ /* 0x004fe20007810000 */
[----:B------:R-:W-:Y:S01]  /*0290*/  @P0 FADD.FTZ R13, RZ, R4 ;  /* 0x00000004ff0d0221 */ /* 0x000fe20000010000 */
[----:B------:R-:W-:Y:S09]  /*02a0*/  BRA `(.L_x_219) ;  /* 0x0000000000107947 */ /* 0x000ff20003800000 */
.L_x_218:
[----:B------:R-:W-:Y:S01]  /*02b0*/  IMAD.MOV.U32 R13, RZ, RZ, RZ ;  /* 0x000000ffff0d7224 */ /* 0x000fe200078e00ff */
[----:B------:R-:W-:Y:S01]  /*02c0*/  MOV R11, 0xff7fffff ;  /* 0xff7fffff000b7802 */ /* 0x000fe20000000f00 */
[----:B------:R-:W-:Y:S01]  /*02d0*/  UMOV UR14, UR12 ;  /* 0x0000000c000e7c82 */ /* 0x000fe20008000000 */
[----:B------:R-:W-:-:S05]  /*02e0*/  UMOV UR15, UR9 ;  /* 0x00000009000f7c82 */ /* 0x000fca0008000000 */
.L_x_219:
[----:B------:R-:W-:Y:S01]  /*02f0*/  ULDC UR21, c[0x0][0x0] ;  /* 0x0000000000157ab9 */ /* 0x000fe20000000800 */
[----:B------:R-:W-:Y:S01]  /*0300*/  UMOV UR4, URZ ;  /* 0x0000003f00047c82 */ /* 0x000fe20008000000 */
[----:B------:R-:W-:Y:S01]  /*0310*/  USHF.L.U32 UR20, UR21, 0x2, URZ ;  /* 0x0000000215147899 */ /* 0x000fe2000800063f */
[----:B------:R-:W-:Y:S01]  /*0320*/  IMAD.SHL.U32 R10, R2, 0x4, RZ ;  /* 0x00000004020a7824 */ /* 0x000fe200078e00ff */
[----:B------:R-:W-:Y:S01]  /*0330*/  BSSY B0, `(.L_x_220) ;  /* 0x0000029000007945 */ /* 0x000fe20003800000 */
[----:B------:R-:W-:Y:S01]  /*0340*/  IMAD.U32 R8, RZ, RZ, UR14 ;  /* 0x0000000eff087e24 */ /* 0x000fe2000f8e00ff */
[----:B------:R-:W-:Y:S01]  /*0350*/  UIADD3 UR19, URZ, -UR20, URZ ;  /* 0x800000143f137290 */ /* 0x000fe2000fffe03f */
[----:B------:R-:W-:Y:S01]  /*0360*/  IMAD.U32 R9, RZ, RZ, UR15 ;  /* 0x0000000fff097e24 */ /* 0x000fe2000f8e00ff */
[----:B------:R-:W-:-:S03]  /*0370*/  ISETP.NE.U32.AND P2, PT, RZ, UR20, PT ;  /* 0x00000014ff007c0c */ /* 0x000fc6000bf45070 */
[----:B------:R-:W0:Y:S08]  /*0380*/  I2F.U32.RP R3, UR20 ;  /* 0x0000001400037d06 */ /* 0x000e300008209000 */
[----:B0-----:R-:W0:Y:S02]  /*0390*/  MUFU.RCP R3, R3 ;  /* 0x0000000300037308 */ /* 0x001e240000001000 */
[----:B0-----:R-:W-:Y:S01]  /*03a0*/  VIADD R4, R3, 0xffffffe ;  /* 0x0ffffffe03047836 */ /* 0x001fe20000000000 */
[----:B------:R-:W-:-:S05]  /*03b0*/  LOP3.LUT R3, RZ, UR20, RZ, 0x33, !PT ;  /* 0x00000014ff037c12 */ /* 0x000fca000f8e33ff */
[----:B------:R-:W0:Y:S02]  /*03c0*/  F2I.FTZ.U32.TRUNC.NTZ R4, R4 ;  /* 0x0000000400047305 */ /* 0x000e24000021f000 */
[----:B0-----:R-:W-:-:S13]  /*03d0*/  R2UR UR5, R4 ;  /* 0x00000000040572ca */ /* 0x001fda00000e0000 */
[----:B------:R-:W-:-:S04]  /*03e0*/  UIMAD UR19, UR19, UR5, URZ ;  /* 0x00000005131372a4 */ /* 0x000fc8000f8e023f */
[----:B------:R-:W-:-:S04]  /*03f0*/  UIMAD.WIDE.U32 UR4, UR5, UR19, UR4 ;  /* 0x00000013050472a5 */ /* 0x000fc8000f8e0004 */
[----:B------:R-:W-:-:S04]  /*0400*/  UIMAD.WIDE.U32 UR4, UR5, UR13, URZ ;  /* 0x0000000d050472a5 */ /* 0x000fc8000f8e003f */
[----:B------:R-:W-:-:S04]  /*0410*/  UIADD3 UR5, -UR5, URZ, URZ ;  /* 0x0000003f05057290 */ /* 0x000fc8000fffe13f */
[----:B------:R-:W-:-:S04]  /*0420*/  UIMAD UR4, UR20, UR5, UR13 ;  /* 0x00000005140472a4 */ /* 0x000fc8000f8e020d */
[----:B------:R-:W-:-:S11]  /*0430*/  UISETP.GE.U32.AND UP0, UPT, UR4, UR20, UPT ;  /* 0x000000140400728c */ /* 0x000fd6000bf06070 */
[----:B------:R-:W-:-:S04]  /*0440*/  @UP0 UIADD3 UR4, -UR20, UR4, URZ ;  /* 0x0000000414040290 */ /* 0x000fc8000fffe13f */
[----:B------:R-:W-:-:S11]  /*0450*/  UISETP.GE.U32.AND UP0, UPT, UR4, UR20, UPT ;  /* 0x000000140400728c */ /* 0x000fd6000bf06070 */
[----:B------:R-:W-:-:S06]  /*0460*/  @UP0 UIADD3 UR4, -UR20, UR4, URZ ;  /* 0x0000000414040290 */ /* 0x000fcc000fffe13f */
[----:B------:R-:W-:-:S04]  /*0470*/  SEL R3, R3, UR4, !P2 ;  /* 0x0000000403037c07 */ /* 0x000fc8000d000000 */
[----:B------:R-:W-:-:S04]  /*0480*/  IADD3 R15, -R3, UR13, RZ ;  /* 0x0000000d030f7c10 */ /* 0x000fc8000fffe1ff */
[----:B------:R-:W-:Y:S01]  /*0490*/  ISETP.GE.AND P0, PT, R10, R15, PT ;  /* 0x0000000f0a00720c */ /* 0x000fe20003f06270 */
[----:B------:R-:W-:-:S05]  /*04a0*/  IMAD.IADD R14, R15, 0x1, R2 ;  /* 0x000000010f0e7824 */ /* 0x000fca00078e0202 */
[----:B------:R-:W-:-:S07]  /*04b0*/  ISETP.GE.AND P1, PT, R14, UR13, PT ;  /* 0x0000000d0e007c0c */ /* 0x000fce000bf26270 */
[----:B------:R-:W-:Y:S06]  /*04c0*/  @P0 BRA `(.L_x_221) ;  /* 0x00000000003c0947 */ /* 0x000fec0003800000 */
[----:B------:R-:W-:-:S07]  /*04d0*/  IMAD.MOV.U32 R3, RZ, RZ, R2 ;  /* 0x000000ffff037224 */ /* 0x000fce00078e0002 */
.L_x_222:
[----:B------:R-:W-:-:S06]  /*04e0*/  IMAD.WIDE R4, R3, 0x10, R8 ;  /* 0x0000001003047825 */ /* 0x000fcc00078e0208 */
[----:B------:R-:W2:Y:S01]  /*04f0*/  LDG.E.128 R4, desc[UR16][R4.64] ;  /* 0x0000001004047981 */ /* 0x000ea2000c1e1d00 */
[----:B------:R-:W-:-:S05]  /*0500*/  IADD3 R3, R3, UR21, RZ ;  /* 0x0000001503037c10 */ /* 0x000fca000fffe0ff */
[----:B------:R-:W-:-:S05]  /*0510*/  IMAD.SHL.U32 R12, R3, 0x4, RZ ;  /* 0x00000004030c7824 */ /* 0x000fca00078e00ff */
[----:B------:R-:W-:Y:S02]  /*0520*/  ISETP.GE.AND P0, PT, R12, R15, PT ;  /* 0x0000000f0c00720c */ /* 0x000fe40003f06270 */
[C---:B--2---:R-:W-:Y:S01]  /*0530*/  FMNMX.FTZ R11, R4.reuse, R11, !PT ;  /* 0x0000000b040b7209 */ /* 0x044fe20007810000 */
[----:B------:R-:W-:-:S03]  /*0540*/  FADD.FTZ R13, R4, R13 ;  /* 0x0000000d040d7221 */ /* 0x000fc60000010000 */
[C---:B------:R-:W-:Y:S01]  /*0550*/  FMNMX.FTZ R11, R5.reuse, R11, !PT ;  /* 0x0000000b050b7209 */ /* 0x040fe20007810000 */
[----:B------:R-:W-:-:S03]  /*0560*/  FADD.FTZ R13, R5, R13 ;  /* 0x0000000d050d7221 */ /* 0x000fc60000010000 */
[C---:B------:R-:W-:Y:S01]  /*0570*/  FMNMX.FTZ R11, R6.reuse, R11, !PT ;  /* 0x0000000b060b7209 */ /* 0x040fe20007810000 */
[----:B------:R-:W-:-:S03]  /*0580*/  FADD.FTZ R13, R6, R13 ;  /* 0x0000000d060d7221 */ /* 0x000fc60000010000 */
[C---:B------:R-:W-:Y:S01]  /*0590*/  FMNMX.FTZ R11, R7.reuse, R11, !PT ;  /* 0x0000000b070b7209 */ /* 0x040fe20007810000 */
[----:B------:R-:W-:Y:S01]  /*05a0*/  FADD.FTZ R13, R7, R13 ;  /* 0x0000000d070d7221 */ /* 0x000fe20000010000 */
[----:B------:R-:W-:Y:S06]  /*05b0*/  @!P0 BRA `(.L_x_222) ;  /* 0xfffffffc00c88947 */ /* 0x000fec000383ffff */
.L_x_221:
[----:B------:R-:W-:Y:S05]  /*05c0*/  BSYNC B0 ;  /* 0x0000000000007941 */ /* 0x000fea0003800000 */
.L_x_220:
[----:B------:R-:W-:Y:S04]  /*05d0*/  BSSY B0, `(.L_x_223) ;  /* 0x0000009000007945 */ /* 0x000fe80003800000 */
[----:B------:R-:W-:Y:S05]  /*05e0*/  @P1 BRA `(.L_x_224) ;  /* 0x00000000001c1947 */ /* 0x000fea0003800000 */
.L_x_225:
[----:B------:R-:W-:-:S06]  /*05f0*/  IMAD.WIDE R4, R14, 0x4, R8 ;  /* 0x000000040e047825 */ /* 0x000fcc00078e0208 */
[----:B------:R-:W2:Y:S01]  /*0600*/  LDG.E R4, desc[UR16][R4.64] ;  /* 0x0000001004047981 */ /* 0x000ea2000c1e1900 */
[----:B------:R-:W-:-:S05]  /*0610*/  VIADD R14, R14, UR21 ;  /* 0x000000150e0e7c36 */ /* 0x000fca0008000000 */
[----:B------:R-:W-:Y:S02]  /*0620*/  ISETP.GE.AND P0, PT, R14, UR13, PT ;  /* 0x0000000d0e007c0c */ /* 0x000fe4000bf06270 */
[C---:B--2---:R-:W-:Y:S01]  /*0630*/  FMNMX.FTZ R11, R4.reuse, R11, !PT ;  /* 0x0000000b040b7209 */ /* 0x044fe20007810000 */
[----:B------:R-:W-:-:S10]  /*0640*/  FADD.FTZ R13, R4, R13 ;  /* 0x0000000d040d7221 */ /* 0x000fd40000010000 */
[----:B------:R-:W-:Y:S05]  /*0650*/  @!P0 BRA `(.L_x_225) ;  /* 0xfffffffc00e48947 */ /* 0x000fea000383ffff */
.L_x_224:
[----:B------:R-:W-:Y:S05]  /*0660*/  BSYNC B0 ;  /* 0x0000000000007941 */ /* 0x000fea0003800000 */
.L_x_223:
[----:B------:R-:W0:Y:S08]  /*0670*/  S2UR UR5, SR_CgaCtaId ;  /* 0x00000000000579c3 */ /* 0x000e300000008800 */
[----:B------:R-:W-:Y:S01]  /*0680*/  BAR.SYNC.DEFER_BLOCKING 0x0 ;  /* 0x0000000000007b1d */ /* 0x000fe20000010000 */
[C---:B------:R-:W-:Y:S01]  /*0690*/  ISETP.GT.U32.AND P1, PT, R2.reuse, 0x1f, PT ;  /* 0x0000001f0200780c */ /* 0x040fe20003f24070 */
[C---:B------:R-:W-:Y:S01]  /*06a0*/  IMAD.SHL.U32 R20, R2.reuse, 0x80, RZ ;  /* 0x0000008002147824 */ /* 0x040fe200078e00ff */
[----:B------:R-:W-:Y:S01]  /*06b0*/  USHF.R.U32.HI UR13, URZ, 0x5, UR21 ;  /* 0x000000053f0d7899 */ /* 0x000fe20008011615 */
[----:B------:R-:W-:-:S02]  /*06c0*/  LOP3.LUT R18, R2, 0x1f, RZ, 0xc0, !PT ;  /* 0x0000001f02127812 */ /* 0x000fc400078ec0ff */
[----:B------:R-:W-:Y:S01]  /*06d0*/  UMOV UR4, 0x400 ;  /* 0x0000040000047882 */ /* 0x000fe20000000000 */
[----:B------:R-:W-:Y:S02]  /*06e0*/  LOP3.LUT R3, R10, 0x7c, RZ, 0xc0, !PT ;  /* 0x0000007c0a037812 */ /* 0x000fe400078ec0ff */
[----:B------:R-:W-:Y:S01]  /*06f0*/  LOP3.LUT R20, R20, 0xf80, RZ, 0xc0, !PT ;  /* 0x00000f8014147812 */ /* 0x000fe200078ec0ff */
[----:B0-----:R-:W-:-:S06]  /*0700*/  ULEA UR5, UR5, UR4, 0x18 ;  /* 0x0000000405057291 */ /* 0x001fcc000f8ec03f */
[----:B------:R-:W-:-:S03]  /*0710*/  VIADD R4, R10, UR5 ;  /* 0x000000050a047c36 */ /* 0x000fc60008000000 */
[----:B------:R0:W-:Y:S04]  /*0720*/  STS [R10+UR5], R11 ;  /* 0x0000000b0a007988 */ /* 0x0001e80008000805 */
[----:B------:R0:W-:Y:S01]  /*0730*/  STS [R4+UR20], R13 ;  /* 0x0000000d04007988 */ /* 0x0001e20008000814 */
[----:B------:R-:W-:Y:S06]  /*0740*/  BAR.SYNC.DEFER_BLOCKING 0x0 ;  /* 0x0000000000007b1d */ /* 0x000fec0000010000 */
[----:B------:R-:W-:Y:S05]  /*0750*/  @P1 BRA `(.L_x_226) ;  /* 0x0000000800481947 */ /* 0x000fea0003800000 */
[----:B------:R-:W-:-:S13]  /*0760*/  ISETP.GE.U32.AND P0, PT, R18, UR13, PT ;  /* 0x0000000d12007c0c */ /* 0x000fda000bf06070 */
[----:B------:R-:W-:Y:S05]  /*0770*/  @P0 BRA `(.L_x_226) ;  /* 0x0000000800400947 */ /* 0x000fea0003800000 */
[----:B0-----:R-:W0:Y:S01]  /*0780*/  LDS.128 R8, [R20+UR5] ;  /* 0x0000000514087984 */ /* 0x001e220008000c00 */
[----:B------:R-:W-:Y:S01]  /*0790*/  LEA R18, R18, UR5, 0x7 ;  /* 0x0000000512127c11 */ /* 0x000fe2000f8e38ff */
[----:B------:R-:W-:Y:S02]  /*07a0*/  UMOV UR4, 0xffffffff ;  /* 0xffffffff00047882 */ /* 0x000fe40000000000 */
[----:B------:R-:W1:Y:S01]  /*07b0*/  LDS.128 R12, [R20+UR5+0x10] ;  /* 0x00001005140c7984 */ /* 0x000e620008000c00 */
[----:B------:R-:W-:-:S03]  /*07c0*/  USHF.L.U32 UR4, UR4, UR13, URZ ;  /* 0x0000000d04047299 */ /* 0x000fc6000800063f */
[----:B------:R-:W2:Y:S04]  /*07d0*/  LDS.128 R4, [R20+UR5+0x20] ;  /* 0x0000200514047984 */ /* 0x000ea80008000c00 */
[----:B------:R-:W-:Y:S04]  /*07e0*/  LDS R19, [R18+UR20+0x10] ;  /* 0x0000101412137984 */ /* 0x000fe80008000800 */
[----:B------:R-:W-:Y:S04]  /*07f0*/  LDS R21, [R18+UR20+0x18] ;  /* 0x0000181412157984 */ /* 0x000fe80008000800 */
[----:B------:R-:W-:Y:S01]  /*0800*/  LDS R25, [R18+UR20+0x1c] ;  /* 0x00001c1412197984 */ /* 0x000fe20008000800 */
[----:B0-----:R-:W-:-:S04]  /*0810*/  FMNMX.FTZ R8, R8, -3.40282346638528859812e+38, !PT ;  /* 0xff7fffff08087809 */ /* 0x001fc80007810000 */
[----:B------:R-:W-:-:S04]  /*0820*/  FSETP.GEU.FTZ.AND P0, PT, R8, R9, PT ;  /* 0x000000090800720b */ /* 0x000fc80003f1e000 */
[----:B------:R-:W-:-:S04]  /*0830*/  FSEL R9, R9, R8, !P0 ;  /* 0x0000000809097208 */ /* 0x000fc80004000000 */
[----:B------:R-:W-:-:S04]  /*0840*/  FSETP.GEU.FTZ.AND P0, PT, R9, R10, PT ;  /* 0x0000000a0900720b */ /* 0x000fc80003f1e000 */
[----:B------:R-:W-:-:S04]  /*0850*/  FSEL R10, R10, R9, !P0 ;  /* 0x000000090a0a7208 */ /* 0x000fc80004000000 */
[----:B------:R-:W-:-:S04]  /*0860*/  FSETP.GEU.FTZ.AND P0, PT, R10, R11, PT ;  /* 0x0000000b0a00720b */ /* 0x000fc80003f1e000 */
[----:B------:R-:W-:-:S04]  /*0870*/  FSEL R11, R11, R10, !P0 ;  /* 0x0000000a0b0b7208 */ /* 0x000fc80004000000 */
[----:B-1----:R-:W-:-:S04]  /*0880*/  FSETP.GEU.FTZ.AND P0, PT, R11, R12, PT ;  /* 0x0000000c0b00720b */ /* 0x002fc80003f1e000 */
[----:B------:R-:W-:Y:S02]  /*0890*/  FSEL R12, R12, R11, !P0 ;  /* 0x0000000b0c0c7208 */ /* 0x000fe40004000000 */
[----:B------:R-:W0:Y:S02]  /*08a0*/  LDS.128 R8, [R20+UR5+0x30] ;  /* 0x0000300514087984 */ /* 0x000e240008000c00 */
[----:B------:R-:W-:-:S04]  /*08b0*/  FSETP.GEU.FTZ.AND P0, PT, R12, R13, PT ;  /* 0x0000000d0c00720b */ /* 0x000fc80003f1e000 */
[----:B------:R-:W-:-:S04]  /*08c0*/  FSEL R13, R13, R12, !P0 ;  /* 0x0000000c0d0d7208 */ /* 0x000fc80004000000 */
[----:B------:R-:W-:-:S04]  /*08d0*/  FSETP.GEU.FTZ.AND P0, PT, R13, R14, PT ;  /* 0x0000000e0d00720b */ /* 0x000fc80003f1e000 */
[----:B------:R-:W-:-:S04]  /*08e0*/  FSEL R14, R14, R13, !P0 ;  /* 0x0000000d0e0e7208 */ /* 0x000fc80004000000 */
[----:B------:R-:W-:-:S04]  /*08f0*/  FSETP.GEU.FTZ.AND P0, PT, R14, R15, PT ;  /* 0x0000000f0e00720b */ /* 0x000fc80003f1e000 */
[----:B------:R-:W-:-:S04]  /*0900*/  FSEL R15, R15, R14, !P0 ;  /* 0x0000000e0f0f7208 */ /* 0x000fc80004000000 */
[----:B--2---:R-:W-:-:S04]  /*0910*/  FSETP.GEU.FTZ.AND P0, PT, R15, R4, PT ;  /* 0x000000040f00720b */ /* 0x004fc80003f1e000 */
[----:B------:R-:W-:Y:S02]  /*0920*/  FSEL R4, R4, R15, !P0 ;  /* 0x0000000f04047208 */ /* 0x000fe40004000000 */
[----:B------:R-:W1:Y:S02]  /*0930*/  LDS.128 R12, [R20+UR5+0x40] ;  /* 0x00004005140c7984 */ /* 0x000e640008000c00 */
[----:B------:R-:W-:-:S04]  /*0940*/  FSETP.GEU.FTZ.AND P0, PT, R4, R5, PT ;  /* 0x000000050400720b */ /* 0x000fc80003f1e000 */
[----:B------:R-:W-:-:S04]  /*0950*/  FSEL R5, R5, R4, !P0 ;  /* 0x0000000405057208 */ /* 0x000fc80004000000 */
[----:B------:R-:W-:-:S04]  /*0960*/  FSETP.GEU.FTZ.AND P0, PT, R5, R6, PT ;  /* 0x000000060500720b */ /* 0x000fc80003f1e000 */
[----:B------:R-:W-:-:S04]  /*0970*/  FSEL R6, R6, R5, !P0 ;  /* 0x0000000506067208 */ /* 0x000fc80004000000 */
[----:B------:R-:W-:-:S04]  /*0980*/  FSETP.GEU.FTZ.AND P0, PT, R6, R7, PT ;  /* 0x000000070600720b */ /* 0x000fc80003f1e000 */
[----:B------:R-:W-:-:S04]  /*0990*/  FSEL R7, R7, R6, !P0 ;  /* 0x0000000607077208 */ /* 0x000fc80004000000 */
[----:B0-----:R-:W-:-:S04]  /*09a0*/  FSETP.GEU.FTZ.AND P0, PT, R7, R8, PT ;  /* 0x000000080700720b */ /* 0x001fc80003f1e000 */
[----:B------:R-:W-:Y:S02]  /*09b0*/  FSEL R8, R8, R7, !P0 ;  /* 0x0000000708087208 */ /* 0x000fe40004000000 */
[----:B------:R-:W-:Y:S02]  /*09c0*/  LDS.128 R4, [R20+UR5+0x50] ;  /* 0x0000500514047984 */ /* 0x000fe40008000c00 */
[----:B------:R-:W-:-:S04]  /*09d0*/  FSETP.GEU.FTZ.AND P0, PT, R8, R9, PT ;  /* 0x000000090800720b */ /* 0x000fc80003f1e000 */
[----:B------:R-:W-:Y:S02]  /*09e0*/  FSEL R9, R9, R8, !P0 ;  /* 0x0000000809097208 */ /* 0x000fe40004000000 */
[----:B------:R-:W-:Y:S02]  /*09f0*/  LDS R8, [R18+UR20+0x8] ;  /* 0x0000081412087984 */ /* 0x000fe40008000800 */
[----:B------:R-:W-:-:S04]  /*0a00*/  FSETP.GEU.FTZ.AND P0, PT, R9, R10, PT ;  /* 0x0000000a0900720b */ /* 0x000fc80003f1e000 */
[----:B------:R-:W-:Y:S02]  /*0a10*/  FSEL R10, R10, R9, !P0 ;  /* 0x000000090a0a7208 */ /* 0x000fe40004000000 */
[----:B------:R-:W0:Y:S02]  /*0a20*/  LDS R9, [R18+UR20] ;  /* 0x0000001412097984 */ /* 0x000e240008000800 */
[----:B------:R-:W-:-:S04]  /*0a30*/  FSETP.GEU.FTZ.AND P0, PT, R10, R11, PT ;  /* 0x0000000b0a00720b */ /* 0x000fc80003f1e000 */
[----:B------:R-:W-:Y:S02]  /*0a40*/  FSEL R11, R11, R10, !P0 ;  /* 0x0000000a0b0b7208 */ /* 0x000fe40004000000 */
[----:B------:R-:W2:Y:S02]  /*0a50*/  LDS R10, [R18+UR20+0x4] ;  /* 0x00000414120a7984 */ /* 0x000ea40008000800 */
[----:B-1----:R-:W-:-:S04]  /*0a60*/  FSETP.GEU.FTZ.AND P0, PT, R11, R12, PT ;  /* 0x0000000c0b00720b */ /* 0x002fc80003f1e000 */
[----:B------:R-:W-:Y:S02]  /*0a70*/  FSEL R24, R12, R11, !P0 ;  /* 0x0000000b0c187208 */ /* 0x000fe40004000000 */
[----:B------:R-:W1:Y:S02]  /*0a80*/  LDS R12, [R18+UR20+0xc] ;  /* 0x00000c14120c7984 */ /* 0x000e640008000800 */
[----:B------:R-:W-:-:S04]  /*0a90*/  FSETP.GEU.FTZ.AND P0, PT, R24, R13, PT ;  /* 0x0000000d1800720b */ /* 0x000fc80003f1e000 */
[----:B------:R-:W-:Y:S02]  /*0aa0*/  FSEL R11, R13, R24, !P0 ;  /* 0x000000180d0b7208 */ /* 0x000fe40004000000 */
[----:B------:R-:W3:Y:S02]  /*0ab0*/  LDS R13, [R18+UR20+0x14] ;  /* 0x00001414120d7984 */ /* 0x000ee40008000800 */
[----:B------:R-:W-:Y:S02]  /*0ac0*/  FSETP.GEU.FTZ.AND P0, PT, R11, R14, PT ;  /* 0x0000000e0b00720b */ /* 0x000fe40003f1e000 */
[----:B------:R-:W-:Y:S02]  /*0ad0*/  LDS R24, [R18+UR20+0x24] ;  /* 0x0000241412187984 */ /* 0x000fe40008000800 */
[----:B------:R-:W-:-:S04]  /*0ae0*/  FSEL R14, R14, R11, !P0 ;  /* 0x0000000b0e0e7208 */ /* 0x000fc80004000000 */
[----:B------:R-:W-:-:S04]  /*0af0*/  FSETP.GEU.FTZ.AND P0, PT, R14, R15, PT ;  /* 0x0000000f0e00720b */ /* 0x000fc80003f1e000 */
[----:B------:R-:W-:Y:S01]  /*0b00*/  FSEL R11, R15, R14, !P0 ;  /* 0x0000000e0f0b7208 */ /* 0x000fe20004000000 */
[----:B0-----:R-:W-:Y:S01]  /*0b10*/  FADD.FTZ R9, RZ, R9 ;  /* 0x00000009ff097221 */ /* 0x001fe20000010000 */
[----:B------:R-:W0:Y:S02]  /*0b20*/  LDS R15, [R18+UR20+0x20] ;  /* 0x00002014120f7984 */ /* 0x000e240008000800 */
[----:B------:R-:W-:-:S04]  /*0b30*/  FSETP.GEU.FTZ.AND P0, PT, R11, R4, PT ;  /* 0x000000040b00720b */ /* 0x000fc80003f1e000 */
[----:B------:R-:W-:Y:S01]  /*0b40*/  FSEL R14, R4, R11, !P0 ;  /* 0x0000000b040e7208 */ /* 0x000fe20004000000 */
[----:B--2---:R-:W-:Y:S01]  /*0b50*/  FADD.FTZ R9, R9, R10 ;  /* 0x0000000a09097221 */ /* 0x004fe20000010000 */
[----:B------:R-:W2:Y:S02]  /*0b60*/  LDS R4, [R18+UR20+0x28] ;  /* 0x0000281412047984 */ /* 0x000ea40008000800 */
[----:B------:R-:W-:Y:S01]  /*0b70*/  FSETP.GEU.FTZ.AND P0, PT, R14, R5, PT ;  /* 0x000000050e00720b */ /* 0x000fe20003f1e000 */
[----:B------:R-:W-:Y:S02]  /*0b80*/  FADD.FTZ R29, R9, R8 ;  /* 0x00000008091d7221 */ /* 0x000fe40000010000 */
[----:B------:R-:W4:Y:S01]  /*0b90*/  LDS.128 R8, [R20+UR5+0x60] ;  /* 0x0000600514087984 */ /* 0x000f220008000c00 */
[----:B------:R-:W-:Y:S01]  /*0ba0*/  FSEL R27, R5, R14, !P0 ;  /* 0x0000000e051b7208 */ /* 0x000fe20004000000 */
[----:B-1----:R-:W-:Y:S02]  /*0bb0*/  FADD.FTZ R26, R29, R12 ;  /* 0x0000000c1d1a7221 */ /* 0x002fe40000010000 */
[----:B------:R-:W1:Y:S01]  /*0bc0*/  LDS R14, [R18+UR20+0x2c] ;  /* 0x00002c14120e7984 */ /* 0x000e620008000800 */
[----:B------:R-:W-:Y:S01]  /*0bd0*/  FSETP.GEU.FTZ.AND P0, PT, R27, R6, PT ;  /* 0x000000061b00720b */ /* 0x000fe20003f1e000 */
[----:B------:R-:W-:-:S02]  /*0be0*/  FADD.FTZ R26, R26, R19 ;  /* 0x000000131a1a7221 */ /* 0x000fc40000010000 */
[----:B------:R-:W1:Y:S01]  /*0bf0*/  LDS R12, [R18+UR20+0x30] ;  /* 0x00003014120c7984 */ /* 0x000e620008000800 */
[----:B------:R-:W-:Y:S01]  /*0c00*/  FSEL R6, R6, R27, !P0 ;  /* 0x0000001b06067208 */ /* 0x000fe20004000000 */
[----:B---3--:R-:W-:Y:S02]  /*0c10*/  FADD.FTZ R26, R26, R13 ;  /* 0x0000000d1a1a7221 */ /* 0x008fe40000010000 */
[----:B------:R-:W3:Y:S01]  /*0c20*/  LDS R5, [R18+UR20+0x34] ;  /* 0x0000341412057984 */ /* 0x000ee20008000800 */
[----:B------:R-:W-:Y:S01]  /*0c30*/  FSETP.GEU.FTZ.AND P0, PT, R6, R7, PT ;  /* 0x000000070600720b */ /* 0x000fe20003f1e000 */
[----:B------:R-:W-:Y:S02]  /*0c40*/  FADD.FTZ R26, R26, R21 ;  /* 0x000000151a1a7221 */ /* 0x000fe40000010000 */
[----:B------:R-:W3:Y:S01]  /*0c50*/  LDS R19, [R18+UR20+0x38] ;  /* 0x0000381412137984 */ /* 0x000ee20008000800 */
[----:B------:R-:W-:Y:S01]  /*0c60*/  FSEL R27, R7, R6, !P0 ;  /* 0x00000006071b7208 */ /* 0x000fe20004000000 */
[----:B------:R-:W-:-:S02]  /*0c70*/  FADD.FTZ R26, R26, R25 ;  /* 0x000000191a1a7221 */ /* 0x000fc40000010000 */
[----:B------:R-:W3:Y:S04]  /*0c80*/  LDS R21, [R18+UR20+0x3c] ;  /* 0x00003c1412157984 */ /* 0x000ee80008000800 */
[----:B------:R-:W3:Y:S01]  /*0c90*/  LDS R13, [R18+UR20+0x40] ;  /* 0x00004014120d7984 */ /* 0x000ee20008000800 */
[----:B0-----:R-:W-:-:S03]  /*0ca0*/  FADD.FTZ R25, R26, R15 ;  /* 0x0000000f1a197221 */ /* 0x001fc60000010000 */
[----:B------:R-:W0:Y:S01]  /*0cb0*/  LDS R15, [R18+UR20+0x44] ;  /* 0x00004414120f7984 */ /* 0x000e220008000800 */
[----:B------:R-:W-:-:S03]  /*0cc0*/  FADD.FTZ R25, R25, R24 ;  /* 0x0000001819197221 */ /* 0x000fc60000010000 */
[----:B------:R-:W0:Y:S01]  /*0cd0*/  LDS R24, [R18+UR20+0x48] ;  /* 0x0000481412187984 */ /* 0x000e220008000800 */
[----:B--2---:R-:W-:-:S03]  /*0ce0*/  FADD.FTZ R7, R25, R4 ;  /* 0x0000000419077221 */ /* 0x004fc60000010000 */
[----:B------:R-:W2:Y:S01]  /*0cf0*/  LDS R25, [R18+UR20+0x4c] ;  /* 0x00004c1412197984 */ /* 0x000ea20008000800 */
[----:B----4-:R-:W-:Y:S01]  /*0d00*/  FSETP.GEU.FTZ.AND P0, PT, R27, R8, PT ;  /* 0x000000081b00720b */ /* 0x010fe20003f1e000 */
[----:B-1----:R-:W-:-:S03]  /*0d10*/  FADD.FTZ R7, R7, R14 ;  /* 0x0000000e07077221 */ /* 0x002fc60000010000 */
[----:B------:R-:W-:Y:S01]  /*0d20*/  FSEL R6, R8, R27, !P0 ;  /* 0x0000001b08067208 */ /* 0x000fe20004000000 */
[----:B------:R-:W1:Y:S01]  /*0d30*/  LDS R14, [R18+UR20+0x50] ;  /* 0x00005014120e7984 */ /* 0x000e620008000800 */
[----:B------:R-:W-:Y:S02]  /*0d40*/  FADD.FTZ R12, R7, R12 ;  /* 0x0000000c070c7221 */ /* 0x000fe40000010000 */
[----:B------:R-:W-:Y:S01]  /*0d50*/  FSETP.GEU.FTZ.AND P0, PT, R6, R9, PT ;  /* 0x000000090600720b */ /* 0x000fe20003f1e000 */
[----:B------:R-:W4:Y:S01]  /*0d60*/  LDS R8, [R18+UR20+0x54] ;  /* 0x0000541412087984 */ /* 0x000f220008000800 */
[----:B---3--:R-:W-:Y:S02]  /*0d70*/  FADD.FTZ R4, R12, R5 ;  /* 0x000000050c047221 */ /* 0x008fe40000010000 */
[----:B------:R-:W-:Y:S01]  /*0d80*/  FSEL R5, R9, R6, !P0 ;  /* 0x0000000609057208 */ /* 0x000fe20004000000 */
[----:B------:R-:W3:Y:S01]  /*0d90*/  LDS R12, [R18+UR20+0x58] ;  /* 0x00005814120c7984 */ /* 0x000ee20008000800 */
[----:B------:R-:W-:-:S02]  /*0da0*/  FADD.FTZ R4, R4, R19 ;  /* 0x0000001304047221 */ /* 0x000fc40000010000 */
[----:B------:R-:W-:Y:S01]  /*0db0*/  FSETP.GEU.FTZ.AND P0, PT, R5, R10, PT ;  /* 0x0000000a0500720b */ /* 0x000fe20003f1e000 */
[----:B------:R-:W3:Y:S01]  /*0dc0*/  LDS R9, [R18+UR20+0x5c] ;  /* 0x00005c1412097984 */ /* 0x000ee20008000800 */
[----:B------:R-:W-:Y:S02]  /*0dd0*/  FADD.FTZ R28, R4, R21 ;  /* 0x00000015041c7221 */ /* 0x000fe40000010000 */
[----:B------:R-:W-:Y:S01]  /*0de0*/  FSEL R26, R10, R5, !P0 ;  /* 0x000000050a1a7208 */ /* 0x000fe20004000000 */
[----:B------:R-:W3:Y:S01]  /*0df0*/  LDS R19, [R18+UR20+0x60] ;  /* 0x0000601412137984 */ /* 0x000ee20008000800 */
[----:B------:R-:W-:Y:S02]  /*0e00*/  FADD.FTZ R28, R28, R13 ;  /* 0x0000000d1c1c7221 */ /* 0x000fe40000010000 */
[----:B------:R-:W-:Y:S01]  /*0e10*/  FSETP.GEU.FTZ.AND P0, PT, R26, R11, PT ;  /* 0x0000000b1a00720b */ /* 0x000fe20003f1e000 */
[----:B------:R-:W3:Y:S01]  /*0e20*/  LDS.128 R4, [R20+UR5+0x70] ;  /* 0x0000700514047984 */ /* 0x000ee20008000c00 */
[----:B0-----:R-:W-:-:S03]  /*0e30*/  FADD.FTZ R21, R28, R15 ;  /* 0x0000000f1c157221 */ /* 0x001fc60000010000 */
[----:B------:R-:W0:Y:S01]  /*0e40*/  LDS R10, [R18+UR20+0x64] ;  /* 0x00006414120a7984 */ /* 0x000e220008000800 */
[----:B------:R-:W-:Y:S01]  /*0e50*/  FSEL R11, R11, R26, !P0 ;  /* 0x0000001a0b0b7208 */ /* 0x000fe20004000000 */
[----:B------:R-:W-:Y:S02]  /*0e60*/  FADD.FTZ R24, R21, R24 ;  /* 0x0000001815187221 */ /* 0x000fe40000010000 */
[----:B------:R-:W0:Y:S02]  /*0e70*/  LDS R13, [R18+UR20+0x68] ;  /* 0x00006814120d7984 */ /* 0x000e240008000800 */
[----:B--2---:R-:W-:Y:S02]  /*0e80*/  FADD.FTZ R25, R24, R25 ;  /* 0x0000001918197221 */ /* 0x004fe40000010000 */
[----:B------:R-:W2:Y:S04]  /*0e90*/  LDS R15, [R18+UR20+0x6c] ;  /* 0x00006c14120f7984 */ /* 0x000ea80008000800 */
[----:B------:R-:W2:Y:S04]  /*0ea0*/  LDS R21, [R18+UR20+0x70] ;  /* 0x0000701412157984 */ /* 0x000ea80008000800 */
[----:B------:R-:W2:Y:S01]  /*0eb0*/  LDS R24, [R18+UR20+0x74] ;  /* 0x0000741412187984 */ /* 0x000ea20008000800 */
[----:B-1----:R-:W-:-:S03]  /*0ec0*/  FADD.FTZ R25, R25, R14 ;  /* 0x0000000e19197221 */ /* 0x002fc60000010000 */
[----:B------:R-:W1:Y:S01]  /*0ed0*/  LDS R14, [R18+UR20+0x78] ;  /* 0x00007814120e7984 */ /* 0x000e620008000800 */
[----:B----4-:R-:W-:-:S03]  /*0ee0*/  FADD.FTZ R25, R25, R8 ;  /* 0x0000000819197221 */ /* 0x010fc60000010000 */
[----:B------:R-:W4:Y:S01]  /*0ef0*/  LDS R8, [R18+UR20+0x7c] ;  /* 0x00007c1412087984 */ /* 0x000f220008000800 */
[----:B---3--:R-:W-:-:S04]  /*0f00*/  FADD.FTZ R12, R25, R12 ;  /* 0x0000000c190c7221 */ /* 0x008fc80000010000 */
[----:B------:R-:W-:-:S04]  /*0f10*/  FADD.FTZ R12, R12, R9 ;  /* 0x000000090c0c7221 */ /* 0x000fc80000010000 */
[----:B------:R-:W-:Y:S01]  /*0f20*/  FADD.FTZ R19, R12, R19 ;  /* 0x000000130c137221 */ /* 0x000fe20000010000 */
[----:B------:R-:W-:-:S04]  /*0f30*/  FSETP.GEU.FTZ.AND P0, PT, R11, R4, PT ;  /* 0x000000040b00720b */ /* 0x000fc80003f1e000 */
[----:B------:R-:W-:Y:S01]  /*0f40*/  FSEL R4, R4, R11, !P0 ;  /* 0x0000000b04047208 */ /* 0x000fe20004000000 */
[----:B0-----:R-:W-:-:S03]  /*0f50*/  FADD.FTZ R10, R19, R10 ;  /* 0x0000000a130a7221 */ /* 0x001fc60000010000 */
[----:B------:R-:W-:Y:S01]  /*0f60*/  FSETP.GEU.FTZ.AND P0, PT, R4, R5, PT ;  /* 0x000000050400720b */ /* 0x000fe20003f1e000 */
[----:B------:R-:W-:-:S03]  /*0f70*/  FADD.FTZ R10, R10, R13 ;  /* 0x0000000d0a0a7221 */ /* 0x000fc60000010000 */
[----:B------:R-:W-:Y:S01]  /*0f80*/  FSEL R5, R5, R4, !P0 ;  /* 0x0000000405057208 */ /* 0x000fe20004000000 */
[----:B--2---:R-:W-:Y:S01]  /*0f90*/  FADD.FTZ R10, R10, R15 ;  /* 0x0000000f0a0a7221 */ /* 0x004fe20000010000 */
[----:B------:R-:W-:-:S04]  /*0fa0*/  LOP3.LUT R4, RZ, UR4, RZ, 0x33, !PT ;  /* 0x00000004ff047c12 */ /* 0x000fc8000f8e33ff */
[----:B------:R-:W-:Y:S05]  /*0fb0*/  WARPSYNC R4 ;  /* 0x0000000004007348 */ /* 0x000fea0003800000 */
[----:B------:R-:W-:Y:S01]  /*0fc0*/  FSETP.GEU.FTZ.AND P0, PT, R5, R6, PT ;  /* 0x000000060500720b */ /* 0x000fe20003f1e000 */
[----:B------:R-:W-:-:S03]  /*0fd0*/  FADD.FTZ R21, R10, R21 ;  /* 0x000000150a157221 */ /* 0x000fc60000010000 */
[----:B------:R-:W-:Y:S01]  /*0fe0*/  FSEL R6, R6, R5, !P0 ;  /* 0x0000000506067208 */ /* 0x000fe20004000000 */
[----:B------:R-:W-:Y:S01]  /*0ff0*/  FADD.FTZ R21, R21, R24 ;  /* 0x0000001815157221 */ /* 0x000fe20000010000 */
[----:B------:R-:W-:Y:S02]  /*1000*/  LOP3.LUT R5, R2, 0x1f, RZ, 0xc0, !PT ;  /* 0x0000001f02057812 */ /* 0x000fe400078ec0ff */
[----:B------:R-:W-:Y:S01]  /*1010*/  FSETP.GEU.FTZ.AND P0, PT, R6, R7, PT ;  /* 0x000000070600720b */ /* 0x000fe20003f1e000 */
[----:B-1----:R-:W-:Y:S01]  /*1020*/  FADD.FTZ R21, R21, R14 ;  /* 0x0000000e15157221 */ /* 0x002fe20000010000 */
[----:B------:R-:W-:Y:S02]  /*1030*/  LEA R5, R5, UR5, 0x2 ;  /* 0x0000000505057c11 */ /* 0x000fe4000f8e10ff */
[----:B------:R-:W-:Y:S01]  /*1040*/  FSEL R6, R7, R6, !P0 ;  /* 0x0000000607067208 */ /* 0x000fe20004000000 */
[----:B----4-:R-:W-:-:S04]  /*1050*/  FADD.FTZ R8, R21, R8 ;  /* 0x0000000815087221 */ /* 0x010fc80000010000 */
[----:B------:R1:W-:Y:S04]  /*1060*/  STS [R3+UR5], R6 ;  /* 0x0000000603007988 */ /* 0x0003e80008000805 */
[----:B------:R1:W-:Y:S02]  /*1070*/  STS [R5+UR20], R8 ;  /* 0x0000000805007988 */ /* 0x0003e40008000814 */
.L_x_226:
[----:B------:R-:W-:Y:S01]  /*1080*/  ISETP.NE.AND P0, PT, R2, RZ, PT ;  /* 0x000000ff0200720c */ /* 0x000fe20003f05270 */
[----:B------:R-:W-:Y:S05]  /*1090*/  WARPSYNC.ALL ;  /* 0x0000000000007948 */ /* 0x000fea0003800000 */
[----:B------:R-:W-:Y:S06]  /*10a0*/  BAR.SYNC.DEFER_BLOCKING 0x0 ;  /* 0x0000000000007b1d */ /* 0x000fec0000010000 */
[----:B------:R-:W-:Y:S04]  /*10b0*/  BSSY B0, `(.L_x_227) ;  /* 0x00000b5000007945 */ /* 0x000fe80003800000 */
[----:B------:R-:W-:Y:S05]  /*10c0*/  @P0 BRA `(.L_x_228) ;  /* 0x0000000800cc0947 */ /* 0x000fea0003800000 */
[----:B------:R-:W-:Y:S01]  /*10d0*/  USHF.R.U32.HI UR4, URZ, 0x5, UR21 ;  /* 0x000000053f047899 */ /* 0x000fe20008011615 */
[----:B------:R-:W-:Y:S02]  /*10e0*/  IMAD.MOV.U32 R21, RZ, RZ, RZ ;  /* 0x000000ffff157224 */ /* 0x000fe400078e00ff */
[----:B0-----:R-:W-:-:S03]  /*10f0*/  IMAD.MOV.U32 R13, RZ, RZ, -0x800001 ;  /* 0xff7fffffff0d7424 */ /* 0x001fc600078e00ff */
[----:B------:R-:W-:-:S13]  /*1100*/  ISETP.NE.AND P0, PT, RZ, UR4, PT ;  /* 0x00000004ff007c0c */ /* 0x000fda000bf05270 */
[----:B------:R-:W-:Y:S05]  /*1110*/  @!P0 BRA `(.L_x_229) ;  /* 0x0000000800ac8947 */ /* 0x000fea0003800000 */
[----:B------:R-:W-:Y:S01]  /*1120*/  UIADD3 UR14, UR4, -0x1, URZ ;  /* 0xffffffff040e7890 */ /* 0x000fe2000fffe03f */
[----:B------:R-:W-:Y:S01]  /*1130*/  MOV R13, 0xff7fffff ;  /* 0xff7fffff000d7802 */ /* 0x000fe20000000f00 */
[----:B------:R-:W-:Y:S01]  /*1140*/  ULOP3.LUT UR4, UR4, 0x3, URZ, 0xc0, !UPT ;  /* 0x0000000304047892 */ /* 0x000fe2000f8ec03f */
[----:B------:R-:W-:Y:S01]  /*1150*/  IMAD.MOV.U32 R21, RZ, RZ, RZ ;  /* 0x000000ffff157224 */ /* 0x000fe200078e00ff */
[----:B------:R-:W-:Y:S01]  /*1160*/  UISETP.GE.U32.AND UP0, UPT, UR14, 0x3, UPT ;  /* 0x000000030e00788c */ /* 0x000fe2000bf06070 */
[----:B------:R-:W-:-:S05]  /*1170*/  IMAD.MOV.U32 R19, RZ, RZ, RZ ;  /* 0x000000ffff137224 */ /* 0x000fca00078e00ff */
[----:B------:R-:W-:-:S13]  /*1180*/  PLOP3.LUT P0, PT, PT, PT, UP0, 0x80, 0x0 ;  /* 0x000000000000781c */ /* 0x000fda0003f0f008 */
[----:B------:R-:W-:Y:S05]  /*1190*/  @!P0 BRA `(.L_x_230) ;  /* 0x0000000800508947 */ /* 0x000fea0003800000 */
[----:B------:R-:W-:Y:S01]  /*11a0*/  ULEA.HI UR14, UR21, -UR4, URZ, 0x1b ;  /* 0x80000004150e7291 */ /* 0x000fe2000f8fd83f */
[----:B------:R-:W-:Y:S02]  /*11b0*/  IMAD.MOV.U32 R13, RZ, RZ, -0x800001 ;  /* 0xff7fffffff0d7424 */ /* 0x000fe400078e00ff */
[----:B------:R-:W-:Y:S02]  /*11c0*/  IMAD.MOV.U32 R21, RZ, RZ, RZ ;  /* 0x000000ffff157224 */ /* 0x000fe400078e00ff */
[----:B------:R-:W-:Y:S01]  /*11d0*/  IMAD.MOV.U32 R19, RZ, RZ, RZ ;  /* 0x000000ffff137224 */ /* 0x000fe200078e00ff */
[----:B------:R-:W-:Y:S01]  /*11e0*/  ISETP.LT.AND P0, PT, RZ, UR14, PT ;  /* 0x0000000eff007c0c */ /* 0x000fe2000bf01270 */
[----:B------:R-:W-:-:S12]  /*11f0*/  IMAD.U32 R18, RZ, RZ, UR14 ;  /* 0x0000000eff127e24 */ /* 0x000fd8000f8e00ff */
[----:B------:R-:W-:Y:S05]  /*1200*/  @!P0 BRA `(.L_x_231) ;  /* 0x0000000400dc8947 */ /* 0x000fea0003800000 */
[----:B------:R-:W-:Y:S02]  /*1210*/  ISETP.GT.AND P4, PT, R18, 0xc, PT ;  /* 0x0000000c1200780c */ /* 0x000fe40003f84270 */
[----:B------:R-:W-:-:S11]  /*1220*/  PLOP3.LUT P0, PT, PT, PT, PT, 0x80, 0x0 ;  /* 0x000000000000781c */ /* 0x000fd60003f0f070 */
[----:B------:R-:W-:Y:S05]  /*1230*/  @!P4 BRA `(.L_x_232) ;  /* 0x000000040028c947 */ /* 0x000fea0003800000 */
[----:B------:R-:W-:-:S13]  /*1240*/  PLOP3.LUT P0, PT, PT, PT, PT, 0x8, 0x0 ;  /* 0x000000000000781c */ /* 0x000fda0003f0e170 */
.L_x_233:
[C---:B------:R-:W-:Y:S01]  /*1250*/  LEA R24, R19.reuse, UR5, 0x2 ;  /* 0x0000000513187c11 */ /* 0x040fe2000f8e10ff */
[----:B------:R-:W-:Y:S01]  /*1260*/  VIADD R19, R19, 0x10 ;  /* 0x0000001013137836 */ /* 0x000fe20000000000 */
[----:B------:R-:W-:-:S03]  /*1270*/  IADD3 R18, R18, -0x10, RZ ;  /* 0xfffffff012127810 */ /* 0x000fc60007ffe0ff */
[----:B-1----:R-:W0:Y:S01]  /*1280*/  LDS.128 R4, [R24] ;  /* 0x0000000018047984 */ /* 0x002e220000000c00 */
[----:B------:R-:W-:-:S03]  /*1290*/  ISETP.GT.AND P5, PT, R18, 0xc, PT ;  /* 0x0000000c1200780c */ /* 0x000fc60003fa4270 */
[----:B------:R-:W1:Y:S01]  /*12a0*/  LDS.128 R8, [R24+0x10] ;  /* 0x0000100018087984 */ /* 0x000e620000000c00 */
[----:B0-----:R-:W-:-:S04]  /*12b0*/  FSETP.GEU.FTZ.AND P4, PT, R13, R4, PT ;  /* 0x000000040d00720b */ /* 0x001fc80003f9e000 */
[----:B------:R-:W-:Y:S02]  /*12c0*/  FSEL R4, R4, R13, !P4 ;  /* 0x0000000d04047208 */ /* 0x000fe40006000000 */
[----:B------:R-:W0:Y:S02]  /*12d0*/  LDS.128 R12, [R24+0x20] ;  /* 0x00002000180c7984 */ /* 0x000e240000000c00 */
[----:B------:R-:W-:-:S04]  /*12e0*/  FSETP.GEU.FTZ.AND P4, PT, R4, R5, PT ;  /* 0x000000050400720b */ /* 0x000fc80003f9e000 */
[----:B------:R-:W-:Y:S02]  /*12f0*/  FSEL R5, R5, R4, !P4 ;  /* 0x0000000405057208 */ /* 0x000fe40006000000 */
[----:B------:R-:W-:Y:S02]  /*1300*/  LDS R4, [R24+UR20+0x4] ;  /* 0x0000041418047984 */ /* 0x000fe40008000800 */
[----:B------:R-:W-:-:S04]  /*1310*/  FSETP.GEU.FTZ.AND P4, PT, R5, R6, PT ;  /* 0x000000060500720b */ /* 0x000fc80003f9e000 */
[----:B------:R-:W-:-:S04]  /*1320*/  FSEL R6, R6, R5, !P4 ;  /* 0x0000000506067208 */ /* 0x000fc80006000000 */
[----:B------:R-:W-:-:S04]  /*1330*/  FSETP.GEU.FTZ.AND P4, PT, R6, R7, PT ;  /* 0x000000070600720b */ /* 0x000fc80003f9e000 */
[----:B------:R-:W-:Y:S02]  /*1340*/  FSEL R7, R7, R6, !P4 ;  /* 0x0000000607077208 */ /* 0x000fe40006000000 */
[----:B------:R-:W2:Y:S02]  /*1350*/  LDS R6, [R24+UR20] ;  /* 0x0000001418067984 */ /* 0x000ea40008000800 */
[----:B-1----:R-:W-:-:S04]  /*1360*/  FSETP.GEU.FTZ.AND P4, PT, R7, R8, PT ;  /* 0x000000080700720b */ /* 0x002fc80003f9e000 */
[----:B------:R-:W-:-:S04]  /*1370*/  FSEL R8, R8, R7, !P4 ;  /* 0x0000000708087208 */ /* 0x000fc80006000000 */
[----:B------:R-:W-:-:S04]  /*1380*/  FSETP.GEU.FTZ.AND P4, PT, R8, R9, PT ;  /* 0x000000090800720b */ /* 0x000fc80003f9e000 */
[----:B------:R-:W-:Y:S02]  /*1390*/  FSEL R9, R9, R8, !P4 ;  /* 0x0000000809097208 */ /* 0x000fe40006000000 */
[----:B------:R-:W-:Y:S02]  /*13a0*/  LDS R8, [R24+UR20+0xc] ;  /* 0x00000c1418087984 */ /* 0x000fe40008000800 */
[----:B------:R-:W-:-:S04]  /*13b0*/  FSETP.GEU.FTZ.AND P4, PT, R9, R10, PT ;  /* 0x0000000a0900720b */ /* 0x000fc80003f9e000 */
[----:B------:R-:W-:Y:S02]  /*13c0*/  FSEL R10, R10, R9, !P4 ;  /* 0x000000090a0a7208 */ /* 0x000fe40006000000 */
[----:B------:R-:W1:Y:S02]  /*13d0*/  LDS R9, [R24+UR20+0x8] ;  /* 0x0000081418097984 */ /* 0x000e640008000800 */
[----:B------:R-:W-:-:S04]  /*13e0*/  FSETP.GEU.FTZ.AND P4, PT, R10, R11, PT ;  /* 0x0000000b0a00720b */ /* 0x000fc80003f9e000 */
[----:B------:R-:W-:Y:S02]  /*13f0*/  FSEL R5, R11, R10, !P4 ;  /* 0x0000000a0b057208 */ /* 0x000fe40006000000 */
[----:B------:R-:W3:Y:S02]  /*1400*/  LDS R11, [R24+UR20+0x10] ;  /* 0x00001014180b7984 */ /* 0x000ee40008000800 */
[----:B0-----:R-:W-:Y:S02]  /*1410*/  FSETP.GEU.FTZ.AND P4, PT, R5, R12, PT ;  /* 0x0000000c0500720b */ /* 0x001fe40003f9e000 */
[----:B------:R-:W0:Y:S02]  /*1420*/  LDS R10, [R24+UR20+0x14] ;  /* 0x00001414180a7984 */ /* 0x000e240008000800 */
[----:B------:R-:W-:Y:S02]  /*1430*/  FSEL R26, R12, R5, !P4 ;  /* 0x000000050c1a7208 */ /* 0x000fe40006000000 */
[----:B------:R-:W4:Y:S01]  /*1440*/  LDS R12, [R24+UR20+0x18] ;  /* 0x00001814180c7984 */ /* 0x000f220008000800 */
[----:B--2---:R-:W-:Y:S01]  /*1450*/  FADD.FTZ R21, R6, R21 ;  /* 0x0000001506157221 */ /* 0x004fe20000010000 */
[----:B------:R-:W-:-:S03]  /*1460*/  FSETP.GEU.FTZ.AND P4, PT, R26, R13, PT ;  /* 0x0000000d1a00720b */ /* 0x000fc60003f9e000 */
[----:B------:R-:W-:Y:S01]  /*1470*/  FADD.FTZ R28, R21, R4 ;  /* 0x00000004151c7221 */ /* 0x000fe20000010000 */
[----:B------:R-:W-:Y:S01]  /*1480*/  FSEL R5, R13, R26, !P4 ;  /* 0x0000001a0d057208 */ /* 0x000fe20006000000 */
[----:B------:R-:W-:Y:S03]  /*1490*/  LDS R21, [R24+UR20+0x24] ;  /* 0x0000241418157984 */ /* 0x000fe60008000800 */
[----:B------:R-:W-:Y:S01]  /*14a0*/  FSETP.GEU.FTZ.AND P4, PT, R5, R14, PT ;  /* 0x0000000e0500720b */ /* 0x000fe20003f9e000 */
[----:B------:R-:W2:Y:S03]  /*14b0*/  LDS R13, [R24+UR20+0x1c] ;  /* 0x00001c14180d7984 */ /* 0x000ea60008000800 */
[----:B------:R-:W-:Y:S02]  /*14c0*/  FSEL R26, R14, R5, !P4 ;  /* 0x000000050e1a7208 */ /* 0x000fe40006000000 */
[----:B------:R-:W2:Y:S02]  /*14d0*/  LDS R14, [R24+UR20+0x20] ;  /* 0x00002014180e7984 */ /* 0x000ea40008000800 */
[----:B------:R-:W-:-:S02]  /*14e0*/  FSETP.GEU.FTZ.AND P4, PT, R26, R15, PT ;  /* 0x0000000f1a00720b */ /* 0x000fc40003f9e000 */
[----:B------:R-:W2:Y:S02]  /*14f0*/  LDS.128 R4, [R24+0x30] ;  /* 0x0000300018047984 */ /* 0x000ea40000000c00 */
[----:B------:R-:W-:Y:S01]  /*1500*/  FSEL R15, R15, R26, !P4 ;  /* 0x0000001a0f0f7208 */ /* 0x000fe20006000000 */
[----:B-1----:R-:W-:Y:S02]  /*1510*/  FADD.FTZ R25, R28, R9 ;  /* 0x000000091c197221 */ /* 0x002fe40000010000 */
[----:B------:R-:W1:Y:S02]  /*1520*/  LDS R9, [R24+UR20+0x28] ;  /* 0x0000281418097984 */ /* 0x000e640008000800 */
[----:B------:R-:W-:Y:S02]  /*1530*/  FADD.FTZ R28, R25, R8 ;  /* 0x00000008191c7221 */ /* 0x000fe40000010000 */
[----:B------:R-:W1:Y:S02]  /*1540*/  LDS R8, [R24+UR20+0x2c] ;  /* 0x00002c1418087984 */ /* 0x000e640008000800 */
[----:B---3--:R-:W-:-:S02]  /*1550*/  FADD.FTZ R25, R28, R11 ;  /* 0x0000000b1c197221 */ /* 0x008fc40000010000 */
[----:B------:R-:W3:Y:S02]  /*1560*/  LDS R11, [R24+UR20+0x30] ;  /* 0x00003014180b7984 */ /* 0x000ee40008000800 */
[----:B0-----:R-:W-:Y:S02]  /*1570*/  FADD.FTZ R25, R25, R10 ;  /* 0x0000000a19197221 */ /* 0x001fe40000010000 */
[----:B------:R-:W0:Y:S02]  /*1580*/  LDS R10, [R24+UR20+0x34] ;  /* 0x00003414180a7984 */ /* 0x000e240008000800 */
[----:B----4-:R-:W-:Y:S02]  /*1590*/  FADD.FTZ R28, R25, R12 ;  /* 0x0000000c191c7221 */ /* 0x010fe40000010000 */
[----:B------:R-:W4:Y:S04]  /*15a0*/  LDS R12, [R24+UR20+0x38] ;  /* 0x00003814180c7984 */ /* 0x000f280008000800 */
[----:B------:R-:W4:Y:S01]  /*15b0*/  LDS R25, [R24+UR20+0x3c] ;  /* 0x00003c1418197984 */ /* 0x000f220008000800 */
[----:B--2---:R-:W-:-:S04]  /*15c0*/  FADD.FTZ R13, R28, R13 ;  /* 0x0000000d1c0d7221 */ /* 0x004fc80000010000 */
[----:B------:R-:W-:Y:S01]  /*15d0*/  FADD.FTZ R14, R13, R14 ;  /* 0x0000000e0d0e7221 */ /* 0x000fe20000010000 */
[----:B------:R-:W-:-:S03]  /*15e0*/  FSETP.GEU.FTZ.AND P4, PT, R15, R4, PT ;  /* 0x000000040f00720b */ /* 0x000fc60003f9e000 */
[----:B------:R-:W-:Y:S01]  /*15f0*/  FADD.FTZ R14, R14, R21 ;  /* 0x000000150e0e7221 */ /* 0x000fe20000010000 */
[----:B------:R-:W-:-:S03]  /*1600*/  FSEL R4, R4, R15, !P4 ;  /* 0x0000000f04047208 */ /* 0x000fc60006000000 */
[----:B-1----:R-:W-:Y:S01]  /*1610*/  FADD.FTZ R9, R14, R9 ;  /* 0x000000090e097221 */ /* 0x002fe20000010000 */
[----:B------:R-:W-:-:S03]  /*1620*/  FSETP.GEU.FTZ.AND P4, PT, R4, R5, PT ;  /* 0x000000050400720b */ /* 0x000fc60003f9e000 */
[----:B------:R-:W-:Y:S01]  /*1630*/  FADD.FTZ R8, R9, R8 ;  /* 0x0000000809087221 */ /* 0x000fe20000010000 */
[----:B------:R-:W-:-:S03]  /*1640*/  FSEL R5, R5, R4, !P4 ;  /* 0x0000000405057208 */ /* 0x000fc60006000000 */
[----:B---3--:R-:W-:Y:S01]  /*1650*/  FADD.FTZ R11, R8, R11 ;  /* 0x0000000b080b7221 */ /* 0x008fe20000010000 */
[----:B------:R-:W-:-:S03]  /*1660*/  FSETP.GEU.FTZ.AND P4, PT, R5, R6, PT ;  /* 0x000000060500720b */ /* 0x000fc60003f9e000 */
[----:B0-----:R-:W-:Y:S01]  /*1670*/  FADD.FTZ R11, R11, R10 ;  /* 0x0000000a0b0b7221 */ /* 0x001fe20000010000 */
[----:B------:R-:W-:-:S03]  /*1680*/  FSEL R6, R6, R5, !P4 ;  /* 0x0000000506067208 */ /* 0x000fc60006000000 */
[----:B----4-:R-:W-:Y:S01]  /*1690*/  FADD.FTZ R12, R11, R12 ;  /* 0x0000000c0b0c7221 */ /* 0x010fe20000010000 */
[----:B------:R-:W-:-:S03]  /*16a0*/  FSETP.GEU.FTZ.AND P4, PT, R6, R7, PT ;  /* 0x000000070600720b */ /* 0x000fc60003f9e000 */
[----:B------:R-:W-:Y:S01]  /*16b0*/  FADD.FTZ R21, R12, R25 ;  /* 0x000000190c157221 */ /* 0x000fe20000010000 */
[----:B------:R-:W-:Y:S01]  /*16c0*/  FSEL R13, R7, R6, !P4 ;  /* 0x00000006070d7208 */ /* 0x000fe20006000000 */
[----:B------:R-:W-:Y:S08]  /*16d0*/  @P5 BRA `(.L_x_233) ;  /* 0xfffffff800dc5947 */ /* 0x000ff0000383ffff */
.L_x_232:
[----:B------:R-:W-:-:S13]  /*16e0*/  ISETP.GT.AND P4, PT, R18, 0x4, PT ;  /* 0x000000041200780c */ /* 0x000fda0003f84270 */
[----:B------:R-:W-:Y:S05]  /*16f0*/  @!P4 BRA `(.L_x_234) ;  /* 0x000000000098c947 */ /* 0x000fea0003800000 */
[C---:B------:R-:W-:Y:S01]  /*1700*/  LEA R24, R19.reuse, UR5, 0x2 ;  /* 0x0000000513187c11 */ /* 0x040fe2000f8e10ff */
[----:B------:R-:W-:Y:S02]  /*1710*/  VIADD R18, R18, 0xfffffff8 ;  /* 0xfffffff812127836 */ /* 0x000fe40000000000 */
[----:B------:R-:W-:Y:S02]  /*1720*/  VIADD R19, R19, 0x8 ;  /* 0x0000000813137836 */ /* 0x000fe40000000000 */
[----:B-1----:R-:W0:Y:S04]  /*1730*/  LDS.128 R4, [R24] ;  /* 0x0000000018047984 */ /* 0x002e280000000c00 */
[----:B------:R-:W1:Y:S04]  /*1740*/  LDS R14, [R24+UR20] ;  /* 0x00000014180e7984 */ /* 0x000e680008000800 */
[----:B------:R-:W-:Y:S04]  /*1750*/  LDS.128 R8, [R24+0x10] ;  /* 0x0000100018087984 */ /* 0x000fe80000000c00 */
[----:B------:R-:W2:Y:S04]  /*1760*/  LDS R15, [R24+UR20+0x4] ;  /* 0x00000414180f7984 */ /* 0x000ea80008000800 */
[----:B------:R-:W3:Y:S04]  /*1770*/  LDS R12, [R24+UR20+0x8] ;  /* 0x00000814180c7984 */ /* 0x000ee80008000800 */
[----:B------:R-:W-:Y:S01]  /*1780*/  LDS R25, [R24+UR20+0x14] ;  /* 0x0000141418197984 */ /* 0x000fe20008000800 */
[----:B0-----:R-:W-:-:S04]  /*1790*/  FSETP.GEU.FTZ.AND P0, PT, R13, R4, PT ;  /* 0x000000040d00720b */ /* 0x001fc80003f1e000 */
[----:B------:R-:W-:Y:S01]  /*17a0*/  FSEL R26, R4, R13, !P0 ;  /* 0x0000000d041a7208 */ /* 0x000fe20004000000 */
[----:B-1----:R-:W-:Y:S01]  /*17b0*/  FADD.FTZ R14, R21, R14 ;  /* 0x0000000e150e7221 */ /* 0x002fe20000010000 */
[----:B------:R-:W0:Y:S02]  /*17c0*/  LDS R13, [R24+UR20+0xc] ;  /* 0x00000c14180d7984 */ /* 0x000e240008000800 */
[----:B------:R-:W-:Y:S02]  /*17d0*/  FSETP.GEU.FTZ.AND P0, PT, R26, R5, PT ;  /* 0x000000051a00720b */ /* 0x000fe40003f1e000 */
[----:B------:R-:W1:Y:S02]  /*17e0*/  LDS R4, [R24+UR20+0x10] ;  /* 0x0000101418047984 */ /* 0x000e640008000800 */
[----:B------:R-:W-:Y:S01]  /*17f0*/  FSEL R27, R5, R26, !P0 ;  /* 0x0000001a051b7208 */ /* 0x000fe20004000000 */
[----:B--2---:R-:W-:Y:S01]  /*1800*/  FADD.FTZ R15, R14, R15 ;  /* 0x0000000f0e0f7221 */ /* 0x004fe20000010000 */
[----:B------:R-:W2:Y:S02]  /*1810*/  LDS R5, [R24+UR20+0x18] ;  /* 0x0000181418057984 */ /* 0x000ea40008000800 */
[----:B------:R-:W-:Y:S01]  /*1820*/  FSETP.GEU.FTZ.AND P0, PT, R27, R6, PT ;  /* 0x000000061b00720b */ /* 0x000fe20003f1e000 */
[----:B---3--:R-:W-:-:S03]  /*1830*/  FADD.FTZ R12, R15, R12 ;  /* 0x0000000c0f0c7221 */ /* 0x008fc60000010000 */
[----:B------:R-:W-:Y:S02]  /*1840*/  FSEL R26, R6, R27, !P0 ;  /* 0x0000001b061a7208 */ /* 0x000fe40004000000 */
[----:B------:R-:W3:Y:S02]  /*1850*/  LDS R6, [R24+UR20+0x1c] ;  /* 0x00001c1418067984 */ /* 0x000ee40008000800 */
[----:B------:R-:W-:-:S04]  /*1860*/  FSETP.GEU.FTZ.AND P0, PT, R26, R7, PT ;  /* 0x000000071a00720b */ /* 0x000fc80003f1e000 */
[----:B------:R-:W-:-:S04]  /*1870*/  FSEL R7, R7, R26, !P0 ;  /* 0x0000001a07077208 */ /* 0x000fc80004000000 */
[----:B------:R-:W-:-:S04]  /*1880*/  FSETP.GEU.FTZ.AND P0, PT, R7, R8, PT ;  /* 0x000000080700720b */ /* 0x000fc80003f1e000 */
[----:B------:R-:W-:-:S04]  /*1890*/  FSEL R8, R8, R7, !P0 ;  /* 0x0000000708087208 */ /* 0x000fc80004000000 */
[----:B------:R-:W-:-:S04]  /*18a0*/  FSETP.GEU.FTZ.AND P0, PT, R8, R9, PT ;  /* 0x000000090800720b */ /* 0x000fc80003f1e000 */
[----:B------:R-:W-:Y:S01]  /*18b0*/  FSEL R9, R9, R8, !P0 ;  /* 0x0000000809097208 */ /* 0x000fe20004000000 */
[----:B0-----:R-:W-:-:S03]  /*18c0*/  FADD.FTZ R13, R12, R13 ;  /* 0x0000000d0c0d7221 */ /* 0x001fc60000010000 */
[----:B------:R-:W-:Y:S01]  /*18d0*/  FSETP.GEU.FTZ.AND P0, PT, R9, R10, PT ;  /* 0x0000000a0900720b */ /* 0x000fe20003f1e000 */
[----:B-1----:R-:W-:-:S03]  /*18e0*/  FADD.FTZ R4, R13, R4 ;  /* 0x000000040d047221 */ /* 0x002fc60000010000 */
[----:B------:R-:W-:Y:S01]  /*18f0*/  FSEL R10, R10, R9, !P0 ;  /* 0x000000090a0a7208 */ /* 0x000fe20004000000 */
[----:B------:R-:W-:Y:S01]  /*1900*/  FADD.FTZ R4, R4, R25 ;  /* 0x0000001904047221 */ /* 0x000fe20000010000 */
[----:B------:R-:W-:Y:S02]  /*1910*/  PLOP3.LUT P0, PT, PT, PT, PT, 0x8, 0x0 ;  /* 0x000000000000781c */ /* 0x000fe40003f0e170 */
[----:B------:R-:W-:Y:S01]  /*1920*/  FSETP.GEU.FTZ.AND P4, PT, R10, R11, PT ;  /* 0x0000000b0a00720b */ /* 0x000fe20003f9e000 */
[----:B--2---:R-:W-:-:S03]  /*1930*/  FADD.FTZ R5, R4, R5 ;  /* 0x0000000504057221 */ /* 0x004fc60000010000 */
[----:B------:R-:W-:Y:S01]  /*1940*/  FSEL R13, R11, R10, !P4 ;  /* 0x0000000a0b0d7208 */ /* 0x000fe20006000000 */
[----:B---3--:R-:W-:-:S08]  /*1950*/  FADD.FTZ R21, R5, R6 ;  /* 0x0000000605157221 */ /* 0x008fd00000010000 */
.L_x_234:
[----:B------:R-:W-:-:S13]  /*1960*/  ISETP.NE.OR P0, PT, R18, RZ, P0 ;  /* 0x000000ff1200720c */ /* 0x000fda0000705670 */
[----:B------:R-:W-:Y:S05]  /*1970*/  @!P0 BRA `(.L_x_230) ;  /* 0x0000000000588947 */ /* 0x000fea0003800000 */
.L_x_231:
[C---:B------:R-:W-:Y:S01]  /*1980*/  LEA R10, R19.reuse, UR5, 0x2 ;  /* 0x00000005130a7c11 */ /* 0x040fe2000f8e10ff */
[----:B------:R-:W-:Y:S02]  /*1990*/  VIADD R18, R18, 0xfffffffc ;  /* 0xfffffffc12127836 */ /* 0x000fe40000000000 */
[----:B------:R-:W-:Y:S02]  /*19a0*/  VIADD R19, R19, 0x4 ;  /* 0x0000000413137836 */ /* 0x000fe40000000000 */
[----:B-1----:R-:W0:Y:S01]  /*19b0*/  LDS.128 R4, [R10] ;  /* 0x000000000a047984 */ /* 0x002e220000000c00 */
[----:B------:R-:W-:-:S03]  /*19c0*/  ISETP.NE.AND P4, PT, R18, RZ, PT ;  /* 0x000000ff1200720c */ /* 0x000fc60003f85270 */
[----:B------:R-:W1:Y:S04]  /*19d0*/  LDS R8, [R10+UR20] ;  /* 0x000000140a087984 */ /* 0x000e680008000800 */
[----:B------:R-:W2:Y:S04]  /*19e0*/  LDS R9, [R10+UR20+0x4] ;  /* 0x000004140a097984 */ /* 0x000ea80008000800 */
[----:B------:R-:W3:Y:S04]  /*19f0*/  LDS R11, [R10+UR20+0x8] ;  /* 0x000008140a0b7984 */ /* 0x000ee80008000800 */
[----:B------:R-:W4:Y:S01]  /*1a00*/  LDS R15, [R10+UR20+0xc] ;  /* 0x00000c140a0f7984 */ /* 0x000f220008000800 */
[----:B0-----:R-:W-:-:S04]  /*1a10*/  FSETP.GEU.FTZ.AND P0, PT, R13, R4, PT ;  /* 0x000000040d00720b */ /* 0x001fc80003f1e000 */
[----:B------:R-:W-:Y:S01]  /*1a20*/  FSEL R4, R4, R13, !P0 ;  /* 0x0000000d04047208 */ /* 0x000fe20004000000 */
[----:B-1----:R-:W-:-:S03]  /*1a30*/  FADD.FTZ R8, R8, R21 ;  /* 0x0000001508087221 */ /* 0x002fc60000010000 */
[----:B------:R-:W-:Y:S01]  /*1a40*/  FSETP.GEU.FTZ.AND P0, PT, R4, R5, PT ;  /* 0x000000050400720b */ /* 0x000fe20003f1e000 */
[----:B--2---:R-:W-:-:S03]  /*1a50*/  FADD.FTZ R8, R8, R9 ;  /* 0x0000000908087221 */ /* 0x004fc60000010000 */
[----:B------:R-:W-:Y:S01]  /*1a60*/  FSEL R5, R5, R4, !P0 ;  /* 0x0000000405057208 */ /* 0x000fe20004000000 */
[----:B---3--:R-:W-:-:S03]  /*1a70*/  FADD.FTZ R8, R8, R11 ;  /* 0x0000000b08087221 */ /* 0x008fc60000010000 */
[----:B------:R-:W-:Y:S01]  /*1a80*/  FSETP.GEU.FTZ.AND P0, PT, R5, R6, PT ;  /* 0x000000060500720b */ /* 0x000fe20003f1e000 */
[----:B----4-:R-:W-:-:S03]  /*1a90*/  FADD.FTZ R21, R8, R15 ;  /* 0x0000000f08157221 */ /* 0x010fc60000010000 */
[----:B------:R-:W-:-:S04]  /*1aa0*/  FSEL R6, R6, R5, !P0 ;  /* 0x0000000506067208 */ /* 0x000fc80004000000 */
[----:B------:R-:W-:-:S04]  /*1ab0*/  FSETP.GEU.FTZ.AND P0, PT, R6, R7, PT ;  /* 0x000000070600720b */ /* 0x000fc80003f1e000 */
[----:B------:R-:W-:Y:S01]  /*1ac0*/  FSEL R13, R7, R6, !P0 ;  /* 0x00000006070d7208 */ /* 0x000fe20004000000 */
[----:B------:R-:W-:Y:S08]  /*1ad0*/  @P4 BRA `(.L_x_231) ;  /* 0xfffffffc00a84947 */ /* 0x000ff0000383ffff */
.L_x_230:
[----:B------:R-:W-:-:S13]  /*1ae0*/  ISETP.NE.AND P0, PT, RZ, UR4, PT ;  /* 0x00000004ff007c0c */ /* 0x000fda000bf05270 */
[----:B------:R-:W-:Y:S05]  /*1af0*/  @!P0 BRA `(.L_x_229) ;  /* 0x0000000000348947 */ /* 0x000fea0003800000 */
[C---:B------:R-:W-:Y:S02]  /*1b00*/  LEA R4, R19.reuse, UR20, 0x2 ;  /* 0x0000001413047c11 */ /* 0x040fe4000f8e10ff */
[----:B------:R-:W-:-:S03]  /*1b10*/  LEA R19, R19, UR5, 0x2 ;  /* 0x0000000513137c11 */ /* 0x000fc6000f8e10ff */
[----:B------:R-:W-:-:S07]  /*1b20*/  VIADD R4, R4, UR5 ;  /* 0x0000000504047c36 */ /* 0x000fce0008000000 */
.L_x_235:
[----:B-1----:R0:W1:Y:S01]  /*1b30*/  LDS R6, [R19] ;  /* 0x0000000013067984 */ /* 0x0020620000000800 */
[----:B------:R-:W-:-:S03]  /*1b40*/  UIADD3 UR4, UR4, -0x1, URZ ;  /* 0xffffffff04047890 */ /* 0x000fc6000fffe03f */
[----:B------:R2:W3:Y:S03]  /*1b50*/  LDS R8, [R4] ;  /* 0x0000000004087984 */ /* 0x0004e60000000800 */
[----:B------:R-:W-:Y:S02]  /*1b60*/  ISETP.NE.AND P4, PT, RZ, UR4, PT ;  /* 0x00000004ff007c0c */ /* 0x000fe4000bf85270 */
[----:B0-----:R-:W-:Y:S01]  /*1b70*/  IADD3 R19, R19, 0x4, RZ ;  /* 0x0000000413137810 */ /* 0x001fe20007ffe0ff */
[----:B--2---:R-:W-:Y:S01]  /*1b80*/  VIADD R4, R4, 0x4 ;  /* 0x0000000404047836 */ /* 0x004fe20000000000 */
[----:B-1----:R-:W-:Y:S01]  /*1b90*/  FSETP.GEU.FTZ.AND P0, PT, R13, R6, PT ;  /* 0x000000060d00720b */ /* 0x002fe20003f1e000 */
[----:B---3--:R-:W-:-:S03]  /*1ba0*/  FADD.FTZ R21, R8, R21 ;  /* 0x0000001508157221 */ /* 0x008fc60000010000 */
[----:B------:R-:W-:-:S05]  /*1bb0*/  FSEL R13, R6, R13, !P0 ;  /* 0x0000000d060d7208 */ /* 0x000fca0004000000 */
[----:B------:R-:W-:Y:S05]  /*1bc0*/  @P4 BRA `(.L_x_235) ;  /* 0xfffffffc00d84947 */ /* 0x000fea000383ffff */
.L_x_229:
[----:B------:R-:W-:Y:S01]  /*1bd0*/  IMAD.U32 R4, RZ, RZ, UR5 ;  /* 0x00000005ff047e24 */ /* 0x000fe2000f8e00ff */
[----:B------:R2:W-:Y:S04]  /*1be0*/  STS [UR5], R13 ;  /* 0x0000000dff007988 */ /* 0x0005e80008000805 */
[----:B------:R2:W-:Y:S02]  /*1bf0*/  STS [R4+UR20], R21 ;  /* 0x0000001504007988 */ /* 0x0005e40008000814 */
.L_x_228:
[----:B------:R-:W-:Y:S05]  /*1c00*/  BSYNC B0 ;  /* 0x0000000000007941 */ /* 0x000fea0003800000 */
.L_x_227:
[----:B-1----:R-:W1:Y:S01]  /*1c10*/  I2F.U32.RP R6, UR20 ;  /* 0x0000001400067d06 */ /* 0x002e620008209000 */
[----:B------:R-:W-:Y:S01]  /*1c20*/  BAR.SYNC.DEFER_BLOCKING 0x0 ;  /* 0x0000000000007b1d */ /* 0x000fe20000010000 */
[----:B--2---:R-:W-:Y:S01]  /*1c30*/  IMAD.U32 R21, RZ, RZ, UR5 ;  /* 0x00000005ff157e24 */ /* 0x004fe2000f8e00ff */
[----:B0-----:R-:W-:Y:S01]  /*1c40*/  HFMA2.MMA R11, -RZ, RZ, 0, 0 ;  /* 0x00000000ff0b7435 */ /* 0x001fe200000001ff */
[----:B------:R-:W-:-:S05]  /*1c50*/  IMAD R7, RZ, RZ, -UR20 ;  /* 0x80000014ff077e24 */ /* 0x000fca000f8e02ff */
[----:B------:R-:W0:Y:S01]  /*1c60*/  LDC R10, c[0x0][0x230] ;  /* 0x00008c00ff0a7b82 */ /* 0x000e220000000800 */
[----:B------:R-:W-:Y:S01]  /*1c70*/  UMOV UR13, UR12 ;  /* 0x0000000c000d7c82 */ /* 0x000fe20008000000 */
[----:B------:R-:W-:Y:S01]  /*1c80*/  UMOV UR4, UR9 ;  /* 0x0000000900047c82 */ /* 0x000fe20008000000 */
[----:B-1----:R-:W1:Y:S01]  /*1c90*/  MUFU.RCP R6, R6 ;  /* 0x0000000600067308 */ /* 0x002e620000001000 */
[----:B------:R-:W2:Y:S04]  /*1ca0*/  LDS R21, [R21+UR20] ;  /* 0x0000001415157984 */ /* 0x000ea80008000800 */
[----:B------:R-:W3:Y:S01]  /*1cb0*/  LDS R25, [UR5] ;  /* 0x00000005ff197984 */ /* 0x000ee20008000800 */
[----:B-1----:R-:W-:-:S04]  /*1cc0*/  VIADD R4, R6, 0xffffffe ;  /* 0x0ffffffe06047836 */ /* 0x002fc80000000000 */
[----:B------:R1:W4:Y:S02]  /*1cd0*/  F2I.FTZ.U32.TRUNC.NTZ R5, R4 ;  /* 0x0000000400057305 */ /* 0x000324000021f000 */
[----:B-1----:R-:W-:Y:S02]  /*1ce0*/  IMAD.MOV.U32 R4, RZ, RZ, RZ ;  /* 0x000000ffff047224 */ /* 0x002fe400078e00ff */
[----:B----4-:R-:W-:-:S04]  /*1cf0*/  IMAD R7, R7, R5, RZ ;  /* 0x0000000507077224 */ /* 0x010fc800078e02ff */
[----:B------:R-:W-:Y:S01]  /*1d00*/  IMAD.HI.U32 R7, R5, R7, R4 ;  /* 0x0000000705077227 */ /* 0x000fe200078e0004 */
[----:B------:R-:W-:Y:S06]  /*1d10*/  BAR.SYNC.DEFER_BLOCKING 0x0 ;  /* 0x0000000000007b1d */ /* 0x000fec0000010000 */
[----:B0-2---:R-:W-:Y:S05]  /*1d20*/  @!P3 BRA `(.L_x_236) ;  /* 0x000000000050b947 */ /* 0x005fea0003800000 */
[----:B------:R-:W-:Y:S01]  /*1d30*/  ULOP3.LUT UR4, UR12, 0xc, URZ, 0xc0, !UPT ;  /* 0x0000000c0c047892 */ /* 0x000fe2000f8ec03f */
[----:B------:R-:W-:-:S03]  /*1d40*/  SHF.R.S32.HI R5, RZ, 0x1f, R2 ;  /* 0x0000001fff057819 */ /* 0x000fc60000011402 */
[----:B------:R-:W-:-:S06]  /*1d50*/  USHF.R.U64 UR11, UR4, 0x2, URZ ;  /* 0x00000002040b7899 */ /* 0x000fcc000800123f */
[----:B------:R-:W-:Y:S02]  /*1d60*/  IADD3 R17, P4, P3, R17, -UR11, R2 ;  /* 0x8000000b11117c10 */ /* 0x000fe4000fb9e002 */
[----:B------:R-:W-:Y:S02]  /*1d70*/  ISETP.GE.U32.AND P0, PT, R2, UR11, PT ;  /* 0x0000000b02007c0c */ /* 0x000fe4000bf06070 */
[----:B------:R-:W-:Y:S02]  /*1d80*/  IADD3.X R16, R16, -0x1, R5, P4, P3 ;  /* 0xffffffff10107810 */ /* 0x000fe400027e6405 */
[----:B------:R-:W-:-:S04]  /*1d90*/  LEA R4, P3, R17, UR6, 0x2 ;  /* 0x0000000611047c11 */ /* 0x000fc8000f8610ff */
[----:B------:R-:W-:-:S05]  /*1da0*/  LEA.HI.X R5, R17, UR7, R16, 0x2, P3 ;  /* 0x0000000711057c11 */ /* 0x000fca00098f1410 */
[----:B------:R-:W3:Y:S01]  /*1db0*/  @P0 LDG.E R4, desc[UR16][R4.64] ;  /* 0x0000001004040981 */ /* 0x000ee2000c1e1900 */
[----:B------:R-:W-:Y:S01]  /*1dc0*/  UIADD3 UR10, UP0, UP1, -UR11, UR10, UR21 ;  /* 0x0000000a0b0a7290 */ /* 0x000fe2000f91e115 */
[----:B------:R-:W-:Y:S01]  /*1dd0*/  IMAD.MOV.U32 R11, RZ, RZ, RZ ;  /* 0x000000ffff0b7224 */ /* 0x000fe200078e00ff */
[----:B------:R-:W-:Y:S02]  /*1de0*/  UIADD3 UR8, UR11, UR8, -UR21 ;  /* 0x000000080b087290 */ /* 0x000fe4000fffe815 */
[----:B------:R-:W-:Y:S02]  /*1df0*/  UIADD3.X UR4, UR18, -0x1, URZ, UP0, UP1 ;  /* 0xffffffff12047890 */ /* 0x000fe400087e243f */
[----:B------:R-:W-:Y:S02]  /*1e00*/  ULEA UR13, UP0, UR10, UR6, 0x2 ;  /* 0x000000060a0d7291 */ /* 0x000fe4000f80103f */
[----:B------:R-:W-:Y:S02]  /*1e10*/  IMAD.U32 R10, RZ, RZ, UR8 ;  /* 0x00000008ff0a7e24 */ /* 0x000fe4000f8e00ff */
[----:B------:R-:W-:Y:S01]  /*1e20*/  ULEA.HI.X UR4, UR10, UR7, UR4, 0x2, UP0 ;  /* 0x000000070a047291 */ /* 0x000fe200080f1404 */
[----:B---3--:R-:W-:-:S04]  /*1e30*/  @P0 FADD.FTZ R6, -R25, R4 ;  /* 0x0000000419060221 */ /* 0x008fc80000010100 */
[----:B------:R-:W-:-:S06]  /*1e40*/  @P0 FMUL.FTZ R6, R6, 1.4426950216293334961 ;  /* 0x3fb8aa3b06060820 */ /* 0x000fcc0000410000 */
[----:B------:R-:W0:Y:S02]  /*1e50*/  @P0 MUFU.EX2 R6, R6 ;  /* 0x0000000600060308 */ /* 0x000e240000000800 */
[----:B0-----:R-:W-:-:S07]  /*1e60*/  @P0 FADD.FTZ R11, RZ, R6 ;  /* 0x00000006ff0b0221 */ /* 0x001fce0000010000 */
.L_x_236:
[----:B------:R-:W-:Y:S01]  /*1e70*/  IMAD.HI.U32 R4, R7, R10, RZ ;  /* 0x0000000a07047227 */ /* 0x000fe200078e00ff */
[----:B------:R-:W-:Y:S01]  /*1e80*/  USHF.L.U32 UR6, UR21, 0x2, URZ ;  /* 0x0000000215067899 */ /* 0x000fe2000800063f */
[----:B------:R-:W-:Y:S02]  /*1e90*/  BSSY B0, `(.L_x_237) ;  /* 0x0000027000007945 */ /* 0x000fe40003800000 */
[----:B------:R-:W-:Y:S02]  /*1ea0*/  IMAD.MOV R5, RZ, RZ, -R4 ;  /* 0x000000ffff057224 */ /* 0x000fe400078e0a04 */
[----:B------:R-:W-:Y:S01]  /*1eb0*/  IMAD.U32 R8, RZ, RZ, UR13 ;  /* 0x0000000dff087e24 */ /* 0x000fe2000f8e00ff */
[----:B------:R-:W-:Y:S01]  /*1ec0*/  LOP3.LUT R13, RZ, UR6, RZ, 0x33, !PT ;  /* 0x00000006ff0d7c12 */ /* 0x000fe2000f8e33ff */
[----:B------:R-:W-:Y:S02]  /*1ed0*/  IMAD R4, R5, UR20, R10 ;  /* 0x0000001405047c24 */ /* 0x000fe4000f8e020a */
[----:B------:R-:W-:-:S03]  /*1ee0*/  IMAD.U32 R9, RZ, RZ, UR4 ;  /* 0x00000004ff097e24 */ /* 0x000fc6000f8e00ff */
[----:B------:R-:W-:-:S13]  /*1ef0*/  ISETP.GE.U32.AND P0, PT, R4, UR20, PT ;  /* 0x0000001404007c0c */ /* 0x000fda000bf06070 */
[----:B------:R-:W-:-:S05]  /*1f00*/  @P0 VIADD R4, R4, -UR20 ;  /* 0x8000001404040c36 */ /* 0x000fca0008000000 */
[----:B------:R-:W-:-:S13]  /*1f10*/  ISETP.GE.U32.AND P0, PT, R4, UR20, PT ;  /* 0x0000001404007c0c */ /* 0x000fda000bf06070 */
[----:B------:R-:W-:-:S05]  /*1f20*/  @P0 VIADD R4, R4, -UR20 ;  /* 0x8000001404040c36 */ /* 0x000fca0008000000 */
[----:B------:R-:W-:Y:S02]  /*1f30*/  SEL R13, R13, R4, !P2 ;  /* 0x000000040d0d7207 */ /* 0x000fe40005000000 */
[----:B------:R-:W-:-:S03]  /*1f40*/  SHF.L.U32 R4, R2, 0x2, RZ ;  /* 0x0000000202047819 */ /* 0x000fc600000006ff */
[----:B------:R-:W-:-:S04]  /*1f50*/  IMAD.IADD R13, R10, 0x1, -R13 ;  /* 0x000000010a0d7824 */ /* 0x000fc800078e0a0d */
[----:B------:R-:W-:Y:S01]  /*1f60*/  IMAD.IADD R15, R13, 0x1, R2 ;  /* 0x000000010d0f7824 */ /* 0x000fe200078e0202 */
[----:B------:R-:W-:-:S13]  /*1f70*/  ISETP.GE.AND P0, PT, R4, R13, PT ;  /* 0x0000000d0400720c */ /* 0x000fda0003f06270 */
[----:B------:R-:W-:Y:S05]  /*1f80*/  @P0 BRA `(.L_x_238) ;  /* 0x00000000005c0947 */ /* 0x000fea0003800000 */
[----:B------:R-:W-:-:S07]  /*1f90*/  IMAD.MOV.U32 R17, RZ, RZ, R2 ;  /* 0x000000ffff117224 */ /* 0x000fce00078e0002 */
.L_x_239:
[----:B------:R-:W-:-:S06]  /*1fa0*/  IMAD.WIDE R4, R17, 0x10, R8 ;  /* 0x0000001011047825 */ /* 0x000fcc00078e0208 */
[----:B------:R-:W3:Y:S01]  /*1fb0*/  LDG.E.128 R4, desc[UR16][R4.64] ;  /* 0x0000001004047981 */ /* 0x000ee2000c1e1d00 */
[----:B------:R-:W-:Y:S01]  /*1fc0*/  IADD3 R17, R17, UR21, RZ ;  /* 0x0000001511117c10 */ /* 0x000fe2000fffe0ff */
[C---:B---3--:R-:W-:Y:S01]  /*1fd0*/  FADD.FTZ R12, -R25.reuse, R4 ;  /* 0x00000004190c7221 */ /* 0x048fe20000010100 */
[C---:B------:R-:W-:Y:S01]  /*1fe0*/  FADD.FTZ R14, -R25.reuse, R5 ;  /* 0x00000005190e7221 */ /* 0x040fe20000010100 */
[C---:B------:R-:W-:Y:S01]  /*1ff0*/  FADD.FTZ R6, -R25.reuse, R6 ;  /* 0x0000000619067221 */ /* 0x040fe20000010100 */
[----:B------:R-:W-:Y:S01]  /*2000*/  FADD.FTZ R7, -R25, R7 ;  /* 0x0000000719077221 */ /* 0x000fe20000010100 */
[----:B------:R-:W-:Y:S01]  /*2010*/  FMUL.FTZ R12, R12, 1.4426950216293334961 ;  /* 0x3fb8aa3b0c0c7820 */ /* 0x000fe20000410000 */
[----:B------:R-:W-:Y:S01]  /*2020*/  FMUL.FTZ R14, R14, 1.4426950216293334961 ;  /* 0x3fb8aa3b0e0e7820 */ /* 0x000fe20000410000 */
[----:B------:R-:W-:Y:S01]  /*2030*/  FMUL.FTZ R6, R6, 1.4426950216293334961 ;  /* 0x3fb8aa3b06067820 */ /* 0x000fe20000410000 */
[----:B------:R-:W-:-:S03]  /*2040*/  FMUL.FTZ R7, R7, 1.4426950216293334961 ;  /* 0x3fb8aa3b07077820 */ /* 0x000fc60000410000 */
[----:B------:R-:W0:Y:S08]  /*2050*/  MUFU.EX2 R12, R12 ;  /* 0x0000000c000c7308 */ /* 0x000e300000000800 */
[----:B------:R-:W1:Y:S08]  /*2060*/  MUFU.EX2 R14, R14 ;  /* 0x0000000e000e7308 */ /* 0x000e700000000800 */
[----:B------:R-:W2:Y:S01]  /*2070*/  MUFU.EX2 R6, R6 ;  /* 0x0000000600067308 */ /* 0x000ea20000000800 */
[----:B0-----:R-:W-:Y:S01]  /*2080*/  FADD.FTZ R11, R12, R11 ;  /* 0x0000000b0c0b7221 */ /* 0x001fe20000010000 */
[----:B------:R-:W-:-:S05]  /*2090*/  IMAD.SHL.U32 R12, R17, 0x4, RZ ;  /* 0x00000004110c7824 */ /* 0x000fca00078e00ff */
[----:B------:R-:W-:Y:S01]  /*20a0*/  ISETP.GE.AND P0, PT, R12, R13, PT ;  /* 0x0000000d0c00720c */ /* 0x000fe20003f06270 */
[----:B------:R-:W0:Y:S01]  /*20b0*/  MUFU.EX2 R4, R7 ;  /* 0x0000000700047308 */ /* 0x000e220000000800 */
[----:B-1----:R-:W-:-:S04]  /*20c0*/  FADD.FTZ R11, R11, R14 ;  /* 0x0000000e0b0b7221 */ /* 0x002fc80000010000 */
[----:B--2---:R-:W-:-:S04]  /*20d0*/  FADD.FTZ R11, R11, R6 ;  /* 0x000000060b0b7221 */ /* 0x004fc80000010000 */
[----:B0-----:R-:W-:-:S03]  /*20e0*/  FADD.FTZ R11, R11, R4 ;  /* 0x000000040b0b7221 */ /* 0x001fc60000010000 */
[----:B------:R-:W-:Y:S05]  /*20f0*/  @!P0 BRA `(.L_x_239) ;  /* 0xfffffffc00a88947 */ /* 0x000fea000383ffff */
.L_x_238:
[----:B------:R-:W-:Y:S05]  /*2100*/  BSYNC B0 ;  /* 0x0000000000007941 */ /* 0x000fea0003800000 */
.L_x_237:
[----:B------:R-:W-:Y:S01]  /*2110*/  ISETP.GE.AND P0, PT, R15, R10, PT ;  /* 0x0000000a0f00720c */ /* 0x000fe20003f06270 */
[----:B------:R-:W-:-:S12]  /*2120*/  BSSY B0, `(.L_x_240) ;  /* 0x000000b000007945 */ /* 0x000fd80003800000 */
[----:B------:R-:W-:Y:S05]  /*2130*/  @P0 BRA `(.L_x_241) ;  /* 0x0000000000240947 */ /* 0x000fea0003800000 */
.L_x_242:
[----:B------:R-:W-:-:S06]  /*2140*/  IMAD.WIDE R4, R15, 0x4, R8 ;  /* 0x000000040f047825 */ /* 0x000fcc00078e0208 */
[----:B------:R-:W3:Y:S01]  /*2150*/  LDG.E R4, desc[UR16][R4.64] ;  /* 0x0000001004047981 */ /* 0x000ee2000c1e1900 */
[----:B------:R-:W-:-:S05]  /*2160*/  VIADD R15, R15, UR21 ;  /* 0x000000150f0f7c36 */ /* 0x000fca0008000000 */
[----:B------:R-:W-:Y:S01]  /*2170*/  ISETP.GE.AND P0, PT, R15, R10, PT ;  /* 0x0000000a0f00720c */ /* 0x000fe20003f06270 */
[----:B---3--:R-:W-:-:S04]  /*2180*/  FADD.FTZ R6, -R25, R4 ;  /* 0x0000000419067221 */ /* 0x008fc80000010100 */
[----:B------:R-:W-:-:S06]  /*2190*/  FMUL.FTZ R6, R6, 1.4426950216293334961 ;  /* 0x3fb8aa3b06067820 */ /* 0x000fcc0000410000 */
[----:B------:R-:W0:Y:S02]  /*21a0*/  MUFU.EX2 R6, R6 ;  /* 0x0000000600067308 */ /* 0x000e240000000800 */
[----:B0-----:R-:W-:Y:S01]  /*21b0*/  FADD.FTZ R11, R6, R11 ;  /* 0x0000000b060b7221 */ /* 0x001fe20000010000 */
[----:B------:R-:W-:Y:S06]  /*21c0*/  @!P0 BRA `(.L_x_242) ;  /* 0xfffffffc00dc8947 */ /* 0x000fec000383ffff */
.L_x_241:
[----:B------:R-:W-:Y:S05]  /*21d0*/  BSYNC B0 ;  /* 0x0000000000007941 */ /* 0x000fea0003800000 */
.L_x_240:
[----:B------:R-:W-:Y:S01]  /*21e0*/  BAR.SYNC.DEFER_BLOCKING 0x0 ;  /* 0x0000000000007b1d */ /* 0x000fe20000010000 */
[----:B------:R-:W-:Y:S01]  /*21f0*/  USHF.R.U32.HI UR8, URZ, 0x5, UR21 ;  /* 0x000000053f087899 */ /* 0x000fe20008011615 */
[----:B------:R-:W-:-:S05]  /*2200*/  LOP3.LUT R4, R2, 0x1f, RZ, 0xc0, !PT ;  /* 0x0000001f02047812 */ /* 0x000fca00078ec0ff */
[----:B------:R-:W-:Y:S02]  /*2210*/  ISETP.GE.U32.OR P1, PT, R4, UR8, P1 ;  /* 0x0000000804007c0c */ /* 0x000fe40008f26470 */
[----:B------:R-:W-:-:S05]  /*2220*/  LEA R4, R2, UR5, 0x2 ;  /* 0x0000000502047c11 */ /* 0x000fca000f8e10ff */
[----:B------:R0:W-:Y:S01]  /*2230*/  STS [R4], R11 ;  /* 0x0000000b04007388 */ /* 0x0001e20000000800 */
[----:B------:R-:W-:Y:S06]  /*2240*/  BAR.SYNC.DEFER_BLOCKING 0x0 ;  /* 0x0000000000007b1d */ /* 0x000fec0000010000 */
[----:B------:R-:W-:Y:S05]  /*2250*/  @P1 BRA `(.L_x_243) ;  /* 0x0000000000b41947 */ /* 0x000fea0003800000 */
[----:B0-----:R-:W0:Y:S01]  /*2260*/  LDS.128 R4, [R20+UR5] ;  /* 0x0000000514047984 */ /* 0x001e220008000c00 */
[----:B------:R-:W-:Y:S02]  /*2270*/  UMOV UR4, 0xffffffff ;  /* 0xffffffff00047882 */ /* 0x000fe40000000000 */
[----:B------:R-:W-:Y:S01]  /*2280*/  USHF.L.U32 UR4, UR4, UR8, URZ ;  /* 0x0000000804047299 */ /* 0x000fe2000800063f */
[----:B------:R-:W1:Y:S04]  /*2290*/  LDS.128 R16, [R20+UR5+0x10] ;  /* 0x0000100514107984 */ /* 0x000e680008000c00 */
[----:B------:R-:W2:Y:S04]  /*22a0*/  LDS.128 R8, [R20+UR5+0x20] ;  /* 0x0000200514087984 */ /* 0x000ea80008000c00 */
[----:B------:R-:W4:Y:S01]  /*22b0*/  LDS.128 R12, [R20+UR5+0x30] ;  /* 0x00003005140c7984 */ /* 0x000f220008000c00 */
[----:B0-----:R-:W-:-:S04]  /*22c0*/  FADD.FTZ R4, RZ, R4 ;  /* 0x00000004ff047221 */ /* 0x001fc80000010000 */
[----:B------:R-:W-:-:S04]  /*22d0*/  FADD.FTZ R5, R5, R4 ;  /* 0x0000000405057221 */ /* 0x000fc80000010000 */
[----:B------:R-:W-:-:S04]  /*22e0*/  FADD.FTZ R6, R6, R5 ;  /* 0x0000000506067221 */ /* 0x000fc80000010000 */
[----:B------:R-:W-:-:S04]  /*22f0*/  FADD.FTZ R7, R7, R6 ;  /* 0x0000000607077221 */ /* 0x000fc80000010000 */
[----:B-1----:R-:W-:Y:S02]  /*2300*/  FADD.FTZ R16, R7, R16 ;  /* 0x0000001007107221 */ /* 0x002fe40000010000 */
[----:B------:R-:W0:Y:S02]  /*2310*/  LDS.128 R4, [R20+UR5+0x40] ;  /* 0x0000400514047984 */ /* 0x000e240008000c00 */
[----:B------:R-:W-:-:S04]  /*2320*/  FADD.FTZ R17, R17, R16 ;  /* 0x0000001011117221 */ /* 0x000fc80000010000 */
[----:B------:R-:W-:-:S04]  /*2330*/  FADD.FTZ R18, R18, R17 ;  /* 0x0000001112127221 */ /* 0x000fc80000010000 */
[----:B------:R-:W-:-:S04]  /*2340*/  FADD.FTZ R19, R19, R18 ;  /* 0x0000001213137221 */ /* 0x000fc80000010000 */
[----:B--2---:R-:W-:Y:S02]  /*2350*/  FADD.FTZ R8, R19, R8 ;  /* 0x0000000813087221 */ /* 0x004fe40000010000 */
[----:B------:R-:W1:Y:S02]  /*2360*/  LDS.128 R16, [R20+UR5+0x50] ;  /* 0x0000500514107984 */ /* 0x000e640008000c00 */
[----:B------:R-:W-:-:S04]  /*2370*/  FADD.FTZ R9, R9, R8 ;  /* 0x0000000809097221 */ /* 0x000fc80000010000 */
[----:B------:R-:W-:-:S04]  /*2380*/  FADD.FTZ R10, R10, R9 ;  /* 0x000000090a0a7221 */ /* 0x000fc80000010000 */
[----:B------:R-:W-:-:S04]  /*2390*/  FADD.FTZ R11, R11, R10 ;  /* 0x0000000a0b0b7221 */ /* 0x000fc80000010000 */
[----:B----4-:R-:W-:Y:S02]  /*23a0*/  FADD.FTZ R12, R11, R12 ;  /* 0x0000000c0b0c7221 */ /* 0x010fe40000010000 */
[----:B------:R-:W2:Y:S02]  /*23b0*/  LDS.128 R8, [R20+UR5+0x60] ;  /* 0x0000600514087984 */ /* 0x000ea40008000c00 */
[----:B------:R-:W-:-:S04]  /*23c0*/  FADD.FTZ R13, R13, R12 ;  /* 0x0000000c0d0d7221 */ /* 0x000fc80000010000 */
[----:B------:R-:W-:-:S04]  /*23d0*/  FADD.FTZ R14, R14, R13 ;  /* 0x0000000d0e0e7221 */ /* 0x000fc80000010000 */
[----:B------:R-:W-:-:S04]  /*23e0*/  FADD.FTZ R15, R15, R14 ;  /* 0x0000000e0f0f7221 */ /* 0x000fc80000010000 */
[----:B0-----:R-:W-:Y:S02]  /*23f0*/  FADD.FTZ R4, R15, R4 ;  /* 0x000000040f047221 */ /* 0x001fe40000010000 */
[----:B------:R-:W0:Y:S02]  /*2400*/  LDS.128 R12, [R20+UR5+0x70] ;  /* 0x00007005140c7984 */ /* 0x000e240008000c00 */
[----:B------:R-:W-:Y:S01]  /*2410*/  FADD.FTZ R5, R5, R4 ;  /* 0x0000000405057221 */ /* 0x000fe20000010000 */
[----:B------:R-:W-:-:S03]  /*2420*/  LOP3.LUT R4, RZ, UR4, RZ, 0x33, !PT ;  /* 0x00000004ff047c12 */ /* 0x000fc6000f8e33ff */
[----:B------:R-:W-:-:S04]  /*2430*/  FADD.FTZ R6, R6, R5 ;  /* 0x0000000506067221 */ /* 0x000fc80000010000 */
[----:B------:R-:W-:-:S04]  /*2440*/  FADD.FTZ R7, R7, R6 ;  /* 0x0000000607077221 */ /* 0x000fc80000010000 */
[----:B-1----:R-:W-:-:S04]  /*2450*/  FADD.FTZ R16, R7, R16 ;  /* 0x0000001007107221 */ /* 0x002fc80000010000 */
[----:B------:R-:W-:-:S04]  /*2460*/  FADD.FTZ R17, R17, R16 ;  /* 0x0000001011117221 */ /* 0x000fc80000010000 */
[----:B------:R-:W-:-:S04]  /*2470*/  FADD.FTZ R18, R18, R17 ;  /* 0x0000001112127221 */ /* 0x000fc80000010000 */
[----:B------:R-:W-:-:S04]  /*2480*/  FADD.FTZ R19, R19, R18 ;  /* 0x0000001213137221 */ /* 0x000fc80000010000 */
[----:B--2---:R-:W-:-:S04]  /*2490*/  FADD.FTZ R8, R19, R8 ;  /* 0x0000000813087221 */ /* 0x004fc80000010000 */
[----:B------:R-:W-:-:S04]  /*24a0*/  FADD.FTZ R9, R9, R8 ;  /* 0x0000000809097221 */ /* 0x000fc80000010000 */
[----:B------:R-:W-:-:S04]  /*24b0*/  FADD.FTZ R10, R10, R9 ;  /* 0x000000090a0a7221 */ /* 0x000fc80000010000 */
[----:B------:R-:W-:-:S04]  /*24c0*/  FADD.FTZ R11, R11, R10 ;  /* 0x0000000a0b0b7221 */ /* 0x000fc80000010000 */
[----:B0-----:R-:W-:-:S04]  /*24d0*/  FADD.FTZ R12, R11, R12 ;  /* 0x0000000c0b0c7221 */ /* 0x001fc80000010000 */
[----:B------:R-:W-:-:S04]  /*24e0*/  FADD.FTZ R13, R13, R12 ;  /* 0x0000000c0d0d7221 */ /* 0x000fc80000010000 */
[----:B------:R-:W-:-:S04]  /*24f0*/  FADD.FTZ R14, R14, R13 ;  /* 0x0000000d0e0e7221 */ /* 0x000fc80000010000 */
[----:B------:R-:W-:Y:S01]  /*2500*/  FADD.FTZ R14, R15, R14 ;  /* 0x0000000e0f0e7221 */ /* 0x000fe20000010000 */
[----:B------:R-:W-:Y:S05]  /*2510*/  WARPSYNC R4 ;  /* 0x0000000004007348 */ /* 0x000fea0003800000 */
[----:B------:R1:W-:Y:S02]  /*2520*/  STS [R3+UR5], R14 ;  /* 0x0000000e03007988 */ /* 0x0003e40008000805 */
.L_x_243:
[----:B------:R-:W-:Y:S01]  /*2530*/  ISETP.NE.AND P1, PT, R2, RZ, PT ;  /* 0x000000ff0200720c */ /* 0x000fe20003f25270 */
[----:B------:R-:W-:Y:S05]  /*2540*/  WARPSYNC.ALL ;  /* 0x0000000000007948 */ /* 0x000fea0003800000 */
[----:B------:R-:W-:Y:S06]  /*2550*/  BAR.SYNC.DEFER_BLOCKING 0x0 ;  /* 0x0000000000007b1d */ /* 0x000fec0000010000 */
[----:B------:R-:W-:Y:S04]  /*2560*/  BSSY B0, `(.L_x_244) ;  /* 0x0000055000007945 */ /* 0x000fe80003800000 */
[----:B------:R-:W-:Y:S05]  /*2570*/  @P1 BRA `(.L_x_245) ;  /* 0x00000004004c1947 */ /* 0x000fea0003800000 */
[----:B------:R-:W-:Y:S01]  /*2580*/  ISETP.NE.AND P0, PT, RZ, UR8, PT ;  /* 0x00000008ff007c0c */ /* 0x000fe2000bf05270 */
[----:B------:R-:W-:-:S12]  /*2590*/  IMAD.MOV.U32 R19, RZ, RZ, RZ ;  /* 0x000000ffff137224 */ /* 0x000fd800078e00ff */
[----:B------:R-:W-:Y:S05]  /*25a0*/  @!P0 BRA `(.L_x_246) ;  /* 0x00000004003c8947 */ /* 0x000fea0003800000 */
[----:B------:R-:W-:Y:S01]  /*25b0*/  UIADD3 UR4, UR8, -0x1, URZ ;  /* 0xffffffff08047890 */ /* 0x000fe2000fffe03f */
[----:B------:R-:W-:Y:S01]  /*25c0*/  IMAD.MOV.U32 R19, RZ, RZ, RZ ;  /* 0x000000ffff137224 */ /* 0x000fe200078e00ff */
[----:B------:R-:W-:Y:S02]  /*25d0*/  ULOP3.LUT UR6, UR8, 0x3, URZ, 0xc0, !UPT ;  /* 0x0000000308067892 */ /* 0x000fe4000f8ec03f */
[----:B------:R-:W-:-:S03]  /*25e0*/  UISETP.GE.U32.AND UP0, UPT, UR4, 0x3, UPT ;  /* 0x000000030400788c */ /* 0x000fc6000bf06070 */
[----:B------:R-:W-:-:S03]  /*25f0*/  UMOV UR4, URZ ;  /* 0x0000003f00047c82 */ /* 0x000fc60008000000 */
[----:B------:R-:W-:-:S13]  /*2600*/  PLOP3.LUT P0, PT, PT, PT, UP0, 0x80, 0x0 ;  /* 0x000000000000781c */ /* 0x000fda0003f0f008 */
[----:B------:R-:W-:Y:S05]  /*2610*/  @!P0 BRA `(.L_x_247) ;  /* 0x0000000000fc8947 */ /* 0x000fea0003800000 */
[----:B------:R-:W-:Y:S01]  /*2620*/  ULEA.HI UR4, UR21, -UR6, URZ, 0x1b ;  /* 0x8000000615047291 */ /* 0x000fe2000f8fd83f */
[----:B------:R-:W-:-:S05]  /*2630*/  IMAD.MOV.U32 R19, RZ, RZ, RZ ;  /* 0x000000ffff137224 */ /* 0x000fca00078e00ff */
[----:B------:R-:W-:Y:S02]  /*2640*/  ISETP.LT.AND P0, PT, RZ, UR4, PT ;  /* 0x00000004ff007c0c */ /* 0x000fe4000bf01270 */
[----:B------:R-:W-:Y:S01]  /*2650*/  MOV R2, UR4 ;  /* 0x0000000400027c02 */ /* 0x000fe20008000f00 */
[----:B------:R-:W-:-:S10]  /*2660*/  UMOV UR4, URZ ;  /* 0x0000003f00047c82 */ /* 0x000fd40008000000 */
[----:B------:R-:W-:Y:S05]  /*2670*/  @!P0 BRA `(.L_x_248) ;  /* 0x0000000000bc8947 */ /* 0x000fea0003800000 */
[----:B------:R-:W-:Y:S02]  /*2680*/  ISETP.GT.AND P2, PT, R2, 0xc, PT ;  /* 0x0000000c0200780c */ /* 0x000fe40003f44270 */
[----:B------:R-:W-:-:S11]  /*2690*/  PLOP3.LUT P0, PT, PT, PT, PT, 0x80, 0x0 ;  /* 0x000000000000781c */ /* 0x000fd60003f0f070 */
[----:B------:R-:W-:Y:S05]  /*26a0*/  @!P2 BRA `(.L_x_249) ;  /* 0x000000000068a947 */ /* 0x000fea0003800000 */
[----:B------:R-:W-:-:S13]  /*26b0*/  PLOP3.LUT P0, PT, PT, PT, PT, 0x8, 0x0 ;  /* 0x000000000000781c */ /* 0x000fda0003f0e170 */
.L_x_250:
[----:B------:R-:W-:Y:S01]  /*26c0*/  ULEA UR7, UR4, UR5, 0x2 ;  /* 0x0000000504077291 */ /* 0x000fe2000f8e103f */
[----:B------:R-:W-:Y:S01]  /*26d0*/  VIADD R2, R2, 0xfffffff0 ;  /* 0xfffffff002027836 */ /* 0x000fe20000000000 */
[----:B------:R-:W-:-:S04]  /*26e0*/  UIADD3 UR4, UR4, 0x10, URZ ;  /* 0x0000001004047890 */ /* 0x000fc8000fffe03f */
[----:B------:R-:W-:-:S03]  /*26f0*/  ISETP.GT.AND P2, PT, R2, 0xc, PT ;  /* 0x0000000c0200780c */ /* 0x000fc60003f44270 */
[----:B0-----:R-:W0:Y:S04]  /*2700*/  LDS.128 R4, [UR7] ;  /* 0x00000007ff047984 */ /* 0x001e280008000c00 */
[----:B------:R-:W2:Y:S04]  /*2710*/  LDS.128 R8, [UR7+0x10] ;  /* 0x00001007ff087984 */ /* 0x000ea80008000c00 */
[----:B-1----:R-:W1:Y:S01]  /*2720*/  LDS.128 R12, [UR7+0x20] ;  /* 0x00002007ff0c7984 */ /* 0x002e620008000c00 */
[----:B0-----:R-:W-:-:S03]  /*2730*/  FADD.FTZ R4, R4, R19 ;  /* 0x0000001304047221 */ /* 0x001fc60000010000 */
[----:B------:R-:W0:Y:S01]  /*2740*/  LDS.128 R16, [UR7+0x30] ;  /* 0x00003007ff107984 */ /* 0x000e220008000c00 */
        /* <DEDUP_REMOVED lines=10> */
[----:B------:R-:W-:-:S04]  /*27f0*/  FADD.FTZ R15, R15, R14 ;  /* 0x0000000e0f0f7221 */ /* 0x000fc80000010000 */
[----:B0-----:R-:W-:-:S04]  /*2800*/  FADD.FTZ R16, R15, R16 ;  /* 0x000000100f107221 */ /* 0x001fc80000010000 */
[----:B------:R-:W-:-:S04]  /*2810*/  FADD.FTZ R17, R17, R16 ;  /* 0x0000001011117221 */ /* 0x000fc80000010000 */
[----:B------:R-:W-:-:S04]  /*2820*/  FADD.FTZ R18, R18, R17 ;  /* 0x0000001112127221 */ /* 0x000fc80000010000 */
[----:B------:R-:W-:Y:S01]  /*2830*/  FADD.FTZ R19, R19, R18 ;  /* 0x0000001213137221 */ /* 0x000fe20000010000 */
[----:B------:R-:W-:Y:S06]  /*2840*/  @P2 BRA `(.L_x_250) ;  /* 0xfffffffc009c2947 */ /* 0x000fec000383ffff */
.L_x_249:
[----:B------:R-:W-:-:S13]  /*2850*/  ISETP.GT.AND P2, PT, R2, 0x4, PT ;  /* 0x000000040200780c */ /* 0x000fda0003f44270 */
[----:B------:R-:W-:Y:S05]  /*2860*/  @!P2 BRA `(.L_x_251) ;  /* 0x000000000038a947 */ /* 0x000fea0003800000 */
[----:B------:R-:W-:Y:S01]  /*2870*/  ULEA UR7, UR4, UR5, 0x2 ;  /* 0x0000000504077291 */ /* 0x000fe2000f8e103f */
[----:B------:R-:W-:Y:S01]  /*2880*/  PLOP3.LUT P0, PT, PT, PT, PT, 0x8, 0x0 ;  /* 0x000000000000781c */ /* 0x000fe20003f0e170 */
[----:B------:R-:W-:Y:S01]  /*2890*/  VIADD R2, R2, 0xfffffff8 ;  /* 0xfffffff802027836 */ /* 0x000fe20000000000 */
[----:B------:R-:W-:-:S06]  /*28a0*/  UIADD3 UR4, UR4, 0x8, URZ ;  /* 0x0000000804047890 */ /* 0x000fcc000fffe03f */
[----:B0-----:R-:W0:Y:S04]  /*28b0*/  LDS.128 R4, [UR7] ;  /* 0x00000007ff047984 */ /* 0x001e280008000c00 */
[----:B------:R-:W2:Y:S01]  /*28c0*/  LDS.128 R8, [UR7+0x10] ;  /* 0x00001007ff087984 */ /* 0x000ea20008000c00 */
[----:B0-----:R-:W-:-:S04]  /*28d0*/  FADD.FTZ R4, R19, R4 ;  /* 0x0000000413047221 */ /* 0x001fc80000010000 */
[----:B------:R-:W-:-:S04]  /*28e0*/  FADD.FTZ R5, R5, R4 ;  /* 0x0000000405057221 */ /* 0x000fc80000010000 */
[----:B------:R-:W-:-:S04]  /*28f0*/  FADD.FTZ R6, R6, R5 ;  /* 0x0000000506067221 */ /* 0x000fc80000010000 */
[----:B------:R-:W-:-:S04]  /*2900*/  FADD.FTZ R7, R7, R6 ;  /* 0x0000000607077221 */ /* 0x000fc80000010000 */
[----:B--2---:R-:W-:-:S04]  /*2910*/  FADD.FTZ R8, R7, R8 ;  /* 0x0000000807087221 */ /* 0x004fc80000010000 */
[----:B------:R-:W-:-:S04]  /*2920*/  FADD.FTZ R9, R9, R8 ;  /* 0x0000000809097221 */ /* 0x000fc80000010000 */
[----:B------:R-:W-:-:S04]  /*2930*/  FADD.FTZ R10, R10, R9 ;  /* 0x000000090a0a7221 */ /* 0x000fc80000010000 */
[----:B------:R-:W-:-:S07]  /*2940*/  FADD.FTZ R19, R11, R10 ;  /* 0x0000000a0b137221 */ /* 0x000fce0000010000 */
.L_x_251:
[----:B------:R-:W-:-:S13]  /*2950*/  ISETP.NE.OR P0, PT, R2, RZ, P0 ;  /* 0x000000ff0200720c */ /* 0x000fda0000705670 */
[----:B------:R-:W-:Y:S05]  /*2960*/  @!P0 BRA `(.L_x_247) ;  /* 0x0000000000288947 */ /* 0x000fea0003800000 */
.L_x_248:
[----:B------:R-:W-:Y:S01]  /*2970*/  ULEA UR7, UR4, UR5, 0x2 ;  /* 0x0000000504077291 */ /* 0x000fe2000f8e103f */
[----:B------:R-:W-:Y:S01]  /*2980*/  VIADD R2, R2, 0xfffffffc ;  /* 0xfffffffc02027836 */ /* 0x000fe20000000000 */
[----:B------:R-:W-:-:S04]  /*2990*/  UIADD3 UR4, UR4, 0x4, URZ ;  /* 0x0000000404047890 */ /* 0x000fc8000fffe03f */
[----:B------:R-:W-:-:S03]  /*29a0*/  ISETP.NE.AND P0, PT, R2, RZ, PT ;  /* 0x000000ff0200720c */ /* 0x000fc60003f05270 */
[----:B0-----:R-:W0:Y:S02]  /*29b0*/  LDS.128 R4, [UR7] ;  /* 0x00000007ff047984 */ /* 0x001e240008000c00 */
[----:B0-----:R-:W-:-:S04]  /*29c0*/  FADD.FTZ R4, R4, R19 ;  /* 0x0000001304047221 */ /* 0x001fc80000010000 */
[----:B------:R-:W-:-:S04]  /*29d0*/  FADD.FTZ R5, R5, R4 ;  /* 0x0000000405057221 */ /* 0x000fc80000010000 */
[----:B------:R-:W-:-:S04]  /*29e0*/  FADD.FTZ R6, R6, R5 ;  /* 0x0000000506067221 */ /* 0x000fc80000010000 */
[----:B------:R-:W-:Y:S01]  /*29f0*/  FADD.FTZ R19, R7, R6 ;  /* 0x0000000607137221 */ /* 0x000fe20000010000 */
[----:B------:R-:W-:Y:S06]  /*2a00*/  @P0 BRA `(.L_x_248) ;  /* 0xfffffffc00d80947 */ /* 0x000fec000383ffff */
.L_x_247:
[----:B------:R-:W-:-:S13]  /*2a10*/  ISETP.NE.AND P0, PT, RZ, UR6, PT ;  /* 0x00000006ff007c0c */ /* 0x000fda000bf05270 */
[----:B------:R-:W-:Y:S05]  /*2a20*/  @!P0 BRA `(.L_x_246) ;  /* 0x00000000001c8947 */ /* 0x000fea0003800000 */
[----:B------:R-:W-:-:S12]  /*2a30*/  ULEA UR4, UR4, UR5, 0x2 ;  /* 0x0000000504047291 */ /* 0x000fd8000f8e103f */
.L_x_252:
[----:B------:R-:W2:Y:S01]  /*2a40*/  LDS R2, [UR4] ;  /* 0x00000004ff027984 */ /* 0x000ea20008000800 */
[----:B------:R-:W-:Y:S02]  /*2a50*/  UIADD3 UR6, UR6, -0x1, URZ ;  /* 0xffffffff06067890 */ /* 0x000fe4000fffe03f */
[----:B------:R-:W-:-:S04]  /*2a60*/  UIADD3 UR4, UR4, 0x4, URZ ;  /* 0x0000000404047890 */ /* 0x000fc8000fffe03f */
[----:B------:R-:W-:Y:S01]  /*2a70*/  ISETP.NE.AND P0, PT, RZ, UR6, PT ;  /* 0x00000006ff007c0c */ /* 0x000fe2000bf05270 */
[----:B--2---:R-:W-:-:S12]  /*2a80*/  FADD.FTZ R19, R2, R19 ;  /* 0x0000001302137221 */ /* 0x004fd80000010000 */
[----:B------:R-:W-:Y:S05]  /*2a90*/  @P0 BRA `(.L_x_252) ;  /* 0xfffffffc00e80947 */ /* 0x000fea000383ffff */
.L_x_246:
[----:B------:R2:W-:Y:S02]  /*2aa0*/  STS [UR5], R19 ;  /* 0x00000013ff007988 */ /* 0x0005e40008000805 */
.L_x_245:
[----:B------:R-:W-:Y:S05]  /*2ab0*/  BSYNC B0 ;  /* 0x0000000000007941 */ /* 0x000fea0003800000 */
.L_x_244:
[----:B------:R-:W-:Y:S06]  /*2ac0*/  BAR.SYNC.DEFER_BLOCKING 0x0 ;  /* 0x0000000000007b1d */ /* 0x000fec0000010000 */
[----:B0-----:R-:W0:Y:S01]  /*2ad0*/  LDS R4, [UR5] ;  /* 0x00000005ff047984 */ /* 0x001e220008000800 */
[----:B------:R-:W-:Y:S05]  /*2ae0*/  @P1 EXIT ;  /* 0x000000000000194d */ /* 0x000fea0003800000 */
[C---:B-----5:R-:W-:Y:S01]  /*2af0*/  LEA R2, P0, R22.reuse, UR12, 0x2 ;  /* 0x0000000c16027c11 */ /* 0x060fe2000f8010ff */
[----:B------:R-:W-:Y:S01]  /*2b00*/  ULDC.64 UR4, c[0x0][0x230] ;  /* 0x00008c0000047ab9 */ /* 0x000fe20000000a00 */
[----:B------:R-:W4:Y:S01]  /*2b10*/  LDC R9, c[0x0][0x238] ;  /* 0x00008e00ff097b82 */ /* 0x000f220000000800 */
[----:B0-----:R-:W3:Y:S01]  /*2b20*/  MUFU.LG2 R4, R4 ;  /* 0x0000000400047308 */ /* 0x001ee20000000c00 */
[----:B-1----:R-:W-:Y:S01]  /*2b30*/  LEA.HI.X R3, R22, UR9, R23, 0x2, P0 ;  /* 0x0000000916037c11 */ /* 0x002fe200080f1417 */
[----:B------:R-:W-:Y:S01]  /*2b40*/  IMAD.SHL.U32 R5, R0, 0x4, RZ ;  /* 0x0000000400057824 */ /* 0x000fe200078e00ff */
[----:B------:R-:W-:Y:S01]  /*2b50*/  SHF.R.U32.HI R8, RZ, 0x1e, R0 ;  /* 0x0000001eff087819 */ /* 0x000fe20000011600 */
[----:B------:R-:W-:-:S03]  /*2b60*/  ULDC.64 UR6, c[0x0][0x218] ;  /* 0x0000860000067ab9 */ /* 0x000fc60000000a00 */
[----:B------:R0:W2:Y:S01]  /*2b70*/  LDG.E R3, desc[UR16][R2.64] ;  /* 0x0000001002037981 */ /* 0x0000a2000c1e1900 */
[----:B------:R-:W1:Y:S01]  /*2b80*/  I2F.S64 R7, UR4 ;  /* 0x0000000400077d12 */ /* 0x000e620008301400 */
[----:B------:R-:W-:Y:S01]  /*2b90*/  ULDC.64 UR4, c[0x0][0x210] ;  /* 0x0000840000047ab9 */ /* 0x000fe20000000a00 */
[----:B---3--:R-:W-:Y:S01]  /*2ba0*/  FFMA.FTZ R6, R4, 0.69314718246459960938, R25 ;  /* 0x3f31721804067823 */ /* 0x008fe20000010019 */
[C---:B0-----:R-:W-:Y:S02]  /*2bb0*/  IADD3 R2, P0, R5.reuse, UR4, RZ ;  /* 0x0000000405027c10 */ /* 0x041fe4000ff1e0ff */
[----:B------:R-:W-:-:S03]  /*2bc0*/  IADD3 R4, P1, R5, UR6, RZ ;  /* 0x0000000605047c10 */ /* 0x000fc6000ff3e0ff */
[----:B-1----:R-:W0:Y:S01]  /*2bd0*/  MUFU.RCP R7, R7 ;  /* 0x0000000700077308 */ /* 0x002e220000001000 */
[----:B----4-:R-:W-:Y:S01]  /*2be0*/  FADD.FTZ R0, -R9, 1 ;  /* 0x3f80000009007421 */ /* 0x010fe20000010100 */
[----:B------:R-:W-:Y:S01]  /*2bf0*/  IADD3.X R5, R8, UR7, RZ, P1, !PT ;  /* 0x0000000708057c10 */ /* 0x000fe20008ffe4ff */
[----:B0-----:R-:W-:Y:S01]  /*2c00*/  FFMA.FTZ R21, -R21, R7, R6 ;  /* 0x0000000715157223 */ /* 0x001fe20000010106 */
[----:B--2---:R-:W-:-:S04]  /*2c10*/  FADD.FTZ R3, -R6, R3 ;  /* 0x0000000306037221 */ /* 0x004fc80000010100 */
[----:B------:R-:W-:Y:S01]  /*2c20*/  FMUL.FTZ R0, R3, R0 ;  /* 0x0000000003007220 */ /* 0x000fe20000410000 */
[----:B------:R-:W-:-:S03]  /*2c30*/  IADD3.X R3, R8, UR5, RZ, P0, !PT ;  /* 0x0000000508037c10 */ /* 0x000fc600087fe4ff */
[----:B------:R-:W-:-:S05]  /*2c40*/  FFMA.FTZ R21, R21, R9, -R0 ;  /* 0x0000000915157223 */ /* 0x000fca0000010800 */
[----:B------:R-:W-:Y:S04]  /*2c50*/  STG.E desc[UR16][R2.64], R21 ;  /* 0x0000001502007986 */ /* 0x000fe8000c101910 */
[----:B------:R-:W-:Y:S01]  /*2c60*/  STG.E desc[UR16][R4.64], R6 ;  /* 0x0000000604007986 */ /* 0x000fe2000c101910 */
[----:B------:R-:W-:Y:S05]  /*2c70*/  EXIT ;  /* 0x000000000000794d */ /* 0x000fea0003800000 */
.L_x_253:
        /* <DEDUP_REMOVED lines=16> */
.L_x_263:


//--------------------- .nv.shared._Z28cunn_SoftMaxXEntropyBackwardILi8EN3c108BFloat16Eff26LogSoftMaxBackwardEpilogueEvPT0_S4_PT2_S6_Plfi --------------------------
	.section	.nv.shared._Z28cunn_SoftMaxXEntropyBackwardILi8EN3c108BFloat16Eff26LogSoftMaxBackwardEpilogueEvPT0_S4_PT2_S6_Plfi,"aw",@nobits
	.sectionflags	@""
	.align	16
	.zero		1024


//--------------------- .nv.shared.reserved.0     --------------------------
	.section	.nv.shared.reserved.0,"aw",@nobits
	.weak		__nv_reservedSMEM_offset_0_alias
	.size		__nv_reservedSMEM_offset_0_alias, 0, 0
	.other		__nv_reservedSMEM_offset_0_alias,@"STO_CUDA_RESERVED_SHARED STV_DEFAULT"
__nv_reservedSMEM_offset_0_alias:
	.zero		0


//--------------------- .nv.global                --------------------------
	.section	.nv.global,"aw",@nobits
.nv.global:
	.type		_ZN49_INTERNAL_94f6fc22_18_xentropy_kernel_cu_f9ccfbb24cuda3std3__48in_placeE,@object
	.size		_ZN49_INTERNAL_94f6fc22_18_xentropy_kernel_cu_f9ccfbb24cuda3std3__48in_placeE,(_ZN49_INTERNAL_94f6fc22_18_xentropy_kernel_cu_f9ccfbb24cuda3std6ranges3__45__cpo8distanceE - _ZN49_INTERNAL_94f6fc22_18_xentropy_kernel_cu_f9ccfbb24cuda3std3__48in_placeE)
_ZN49_INTERNAL_94f6fc22_18_xentropy_kernel_cu_f9ccfbb24cuda3std3__48in_placeE:
	.zero		1
	.type		_ZN49_INTERNAL_94f6fc22_18_xentropy_kernel_cu_f9ccfbb24cuda3std6ranges3__45__cpo8distanceE,@object
	.size		_ZN49_INTERNAL_94f6fc22_18_xentropy_kernel_cu_f9ccfbb24cuda3std6ranges3__45__cpo8distanceE,(_ZN49_INTERNAL_94f6fc22_18_xentropy_kernel_cu_f9ccfbb24cuda3std3__45__cpo6cbeginE - _ZN49_INTERNAL_94f6fc22_18_xentropy_kernel_cu_f9ccfbb24cuda3std6ranges3__45__cpo8distanceE)
_ZN49_INTERNAL_94f6fc22_18_xentropy_kernel_cu_f9ccfbb24cuda3std6ranges3__45__cpo8distanceE:
	.zero		1
	.type		_ZN49_INTERNAL_94f6fc22_18_xentropy_kernel_cu_f9ccfbb24cuda3std3__45__cpo6cbeginE,@object
	.size		_ZN49_INTERNAL_94f6fc22_18_xentropy_kernel_cu_f9ccfbb24cuda3std3__45__cpo6cbeginE,(_ZN49_INTERNAL_94f6fc22_18_xentropy_kernel_cu_f9ccfbb24cuda3std6ranges3__45__cpo7advanceE - _ZN49_INTERNAL_94f6fc22_18_xentropy_kernel_cu_f9ccfbb24cuda3std3__45__cpo6cbeginE)
_ZN49_INTERNAL_94f6fc22_18_xentropy_kernel_cu_f9ccfbb24cuda3std3__45__cpo6cbeginE:
	.zero		1
	.type		_ZN49_INTERNAL_94f6fc22_18_xentropy_kernel_cu_f9ccfbb24cuda3std6ranges3__45__cpo7advanceE,@object
	.size		_ZN49_INTERNAL_94f6fc22_18_xentropy_kernel_cu_f9ccfbb24cuda3std6ranges3__45__cpo7advanceE,(_ZN49_INTERNAL_94f6fc22_18_xentropy_kernel_cu_f9ccfbb24cuda3std3__45__cpo7crbeginE - _ZN49_INTERNAL_94f6fc22_18_xentropy_kernel_cu_f9ccfbb24cuda3std6ranges3__45__cpo7advanceE)
_ZN49_INTERNAL_94f6fc22_18_xentropy_kernel_cu_f9ccfbb24cuda3std6ranges3__45__cpo7advanceE:
	.zero		1
	.type		_ZN49_INTERNAL_94f6fc22_18_xentropy_kernel_cu_f9ccfbb24cuda3std3__45__cpo7crbeginE,@object
	.size		_ZN49_INTERNAL_94f6fc22_18_xentropy_kernel_cu_f9ccfbb24cuda3std3__45__cpo7crbeginE,(_ZN49_INTERNAL_94f6fc22_18_xentropy_kernel_cu_f9ccfbb24cuda3std6ranges3__45__cpo4dataE - _ZN49_INTERNAL_94f6fc22_18_xentropy_kernel_cu_f9ccfbb24cuda3std3__45__cpo7crbeginE)
_ZN49_INTERNAL_94f6fc22_18_xentropy_kernel_cu_f9ccfbb24cuda3std3__45__cpo7crbeginE:
	.zero		1
	.type		_ZN49_INTERNAL_94f6fc22_18_xentropy_kernel_cu_f9ccfbb24cuda3std6ranges3__45__cpo4dataE,@object
	.size		_ZN49_INTERNAL_94f6fc22_18_xentropy_kernel_cu_f9ccfbb24cuda3std6ranges3__45__cpo4dataE,(_ZN49_INTERNAL_94f6fc22_18_xentropy_kernel_cu_f9ccfbb24cuda3std6ranges3__45__cpo5beginE - _ZN49_INTERNAL_94f6fc22_18_xentropy_kernel_cu_f9ccfbb24cuda3std6ranges3__45__cpo4dataE)
_ZN49_INTERNAL_94f6fc22_18_xentropy_kernel_cu_f9ccfbb24cuda3std6ranges3__45__cpo4dataE:
	.zero		1
	.type		_ZN49_INTERNAL_94f6fc22_18_xentropy_kernel_cu_f9ccfbb24cuda3std6ranges3__45__cpo5beginE,@object
	.size		_ZN49_INTERNAL_94f6fc22_18_xentropy_kernel_cu_f9ccfbb24cuda3std6ranges3__45__cpo5beginE,(_ZN49_INTERNAL_94f6fc22_18_xentropy_kernel_cu_f9ccfbb24cuda3std3__451_GLOBAL__N__94f6fc22_18_xentropy_kernel_cu_f9ccfbb26ignoreE - _ZN49_INTERNAL_94f6fc22_18_xentropy_kernel_cu_f9ccfbb24cuda3std6ranges3__45__cpo5beginE)
_ZN49_INTERNAL_94f6fc22_18_xentropy_kernel_cu_f9ccfbb24cuda3std6ranges3__45__cpo5beginE:
	.zero		1
	.type		_ZN49_INTERNAL_94f6fc22_18_xentropy_kernel_cu_f9ccfbb24cuda3std3__451_GLOBAL__N__94f6fc22_18_xentropy_kernel_cu_f9ccfbb26ignoreE,@object
	.size		_ZN49_INTERNAL_94f6fc22_18_xentropy_kernel_cu_f9ccfbb24cuda3std3__451_GLOBAL__N__94f6fc22_18_xentropy_kernel_cu_f9ccfbb26ignoreE,(_ZN49_INTERNAL_94f6fc22_18_xentropy_kernel_cu_f9ccfbb24cuda3std6ranges3__45__cpo4sizeE - _ZN49_INTERNAL_94f6fc22_18_xentropy_kernel_cu_f9ccfbb24cuda3std3__451_GLOBAL__N__94f6fc22_18_xentropy_kernel_cu_f9ccfbb26ignoreE)
_ZN49_INTERNAL_94f6fc22_18_xentropy_kernel_cu_f9ccfbb24cuda3std3__451_GLOBAL__N__94f6fc22_18_xentropy_kernel_cu_f9ccfbb26ignoreE:
	.zero		1
	.type		_ZN49_INTERNAL_94f6fc22_18_xentropy_kernel_cu_f9ccfbb24cuda3std6ranges3__45__cpo4sizeE,@object
	.size		_ZN49_INTERNAL_94f6fc22_18_xentropy_kernel_cu_f9ccfbb24cuda3std6ranges3__45__cpo4sizeE,(_ZN49_INTERNAL_94f6fc22_18_xentropy_kernel_cu_f9ccfbb24cuda3std3__45__cpo5beginE - _ZN49_INTERNAL_94f6fc22_18_xentropy_kernel_cu_f9ccfbb24cuda3std6ranges3__45__cpo4sizeE)
_ZN49_INTERNAL_94f6fc22_18_xentropy_kernel_cu_f9ccfbb24cuda3std6ranges3__45__cpo4sizeE:
	.zero		1
	.type		_ZN49_INTERNAL_94f6fc22_18_xentropy_kernel_cu_f9ccfbb24cuda3std3__45__cpo5beginE,@object
	.size		_ZN49_INTERNAL_94f6fc22_18_xentropy_kernel_cu_f9ccfbb24cuda3std3__45__cpo5beginE,(_ZN49_INTERNAL_94f6fc22_18_xentropy_kernel_cu_f9ccfbb24cuda3std6ranges3__45__cpo6cbeginE - _ZN49_INTERNAL_94f6fc22_18_xentropy_kernel_cu_f9ccfbb24cuda3std3__45__cpo5beginE)
_ZN49_INTERNAL_94f6fc22_18_xentropy_kernel_cu_f9ccfbb24cuda3std3__45__cpo5beginE:
	.zero		1
	.type		_ZN49_INTERNAL_94f6fc22_18_xentropy_kernel_cu_f9ccfbb24cuda3std6ranges3__45__cpo6cbeginE,@object
	.size		_ZN49_INTERNAL_94f6fc22_18_xentropy_kernel_cu_f9ccfbb24cuda3std6ranges3__45__cpo6cbeginE,(_ZN49_INTERNAL_94f6fc22_18_xentropy_kernel_cu_f9ccfbb24cuda3std3__45__cpo6rbeginE - _ZN49_INTERNAL_94f6fc22_18_xentropy_kernel_cu_f9ccfbb24cuda3std6ranges3__45__cpo6cbeginE)
_ZN49_INTERNAL_94f6fc22_18_xentropy_kernel_cu_f9ccfbb24cuda3std6ranges3__45__cpo6cbeginE:
	.zero		1
	.type		_ZN49_INTERNAL_94f6fc22_18_xentropy_kernel_cu_f9ccfbb24cuda3std3__45__cpo6rbeginE,@object
	.size		_ZN49_INTERNAL_94f6fc22_18_xentropy_kernel_cu_f9ccfbb24cuda3std3__45__cpo6rbeginE,(_ZN49_INTERNAL_94f6fc22_18_xentropy_kernel_cu_f9ccfbb24cuda3std6ranges3__45__cpo4nextE - _ZN49_INTERNAL_94f6fc22_18_xentropy_kernel_cu_f9ccfbb24cuda3std3__45__cpo6rbeginE)
_ZN49_INTERNAL_94f6fc22_18_xentropy_kernel_cu_f9ccfbb24cuda3std3__45__cpo6rbeginE:
	.zero		1
	.type		_ZN49_INTERNAL_94f6fc22_18_xentropy_kernel_cu_f9ccfbb24cuda3std6ranges3__45__cpo4nextE,@object
	.size		_ZN49_INTERNAL_94f6fc22_18_xentropy_kernel_cu_f9ccfbb24cuda3std6ranges3__45__cpo4nextE,(_ZN49_INTERNAL_94f6fc22_18_xentropy_kernel_cu_f9ccfbb24cuda3std6ranges3__45__cpo4swapE - _ZN49_INTERNAL_94f6fc22_18_xentropy_kernel_cu_f9ccfbb24cuda3std6ranges3__45__cpo4nextE)
_ZN49_INTERNAL_94f6fc22_18_xentropy_kernel_cu_f9ccfbb24cuda3std6ranges3__45__cpo4nextE:
	.zero		1
	.type		_ZN49_INTERNAL_94f6fc22_18_xentropy_kernel_cu_f9ccfbb24cuda3std6ranges3__45__cpo4swapE,@object
	.size		_ZN49_INTERNAL_94f6fc22_18_xentropy_kernel_cu_f9ccfbb24cuda3std6ranges3__45__cpo4swapE,(_ZN49_INTERNAL_94f6fc22_18_xentropy_kernel_cu_f9ccfbb24cuda3std3__420unreachable_sentinelE - _ZN49_INTERNAL_94f6fc22_18_xentropy_kernel_cu_f9ccfbb24cuda3std6ranges3__45__cpo4swapE)
_ZN49_INTERNAL_94f6fc22_18_xentropy_kernel_cu_f9ccfbb24cuda3std6ranges3__45__cpo4swapE:
	.zero		1
	.type		_ZN49_INTERNAL_94f6fc22_18_xentropy_kernel_cu_f9ccfbb24cuda3std3__420unreachable_sentinelE,@object
	.size		_ZN49_INTERNAL_94f6fc22_18_xentropy_kernel_cu_f9ccfbb24cuda3std3__420unreachable_sentinelE,(_ZN49_INTERNAL_94f6fc22_18_xentropy_kernel_cu_f9ccfbb26thrust23THRUST_300001_SM_900_NS6system6detail10sequential3seqE - _ZN49_INTERNAL_94f6fc22_18_xentropy_kernel_cu_f9ccfbb24cuda3std3__420unreachable_sentinelE)
_ZN49_INTERNAL_94f6fc22_18_xentropy_kernel_cu_f9ccfbb24cuda3std3__420unreachable_sentinelE:
	.zero		1
	.type		_ZN49_INTERNAL_94f6fc22_18_xentropy_kernel_cu_f9ccfbb26thrust23THRUST_300001_SM_900_NS6system6detail10sequential3seqE,@object
	.size		_ZN49_INTERNAL_94f6fc22_18_xentropy_kernel_cu_f9ccfbb26thrust23THRUST_300001_SM_900_NS6system6detail10sequential3seqE,(_ZN49_INTERNAL_94f6fc22_18_xentropy_kernel_cu_f9ccfbb24cuda3std3__45__cpo4cendE - _ZN49_INTERNAL_94f6fc22_18_xentropy_kernel_cu_f9ccfbb26thrust23THRUST_300001_SM_900_NS6system6detail10sequential3seqE)
_ZN49_INTERNAL_94f6fc22_18_xentropy_kernel_cu_f9ccfbb26thrust23THRUST_300001_SM_900_NS6system6detail10sequential3seqE:
	.zero		1
	.type		_ZN49_INTERNAL_94f6fc22_18_xentropy_kernel_cu_f9ccfbb24cuda3std3__45__cpo4cendE,@object
	.size		_ZN49_INTERNAL_94f6fc22_18_xentropy_kernel_cu_f9ccfbb24cuda3std3__45__cpo4cendE,(_ZN49_INTERNAL_94f6fc22_18_xentropy_kernel_cu_f9ccfbb24cuda3std6ranges3__45__cpo9iter_swapE - _ZN49_INTERNAL_94f6fc22_18_xentropy_kernel_cu_f9ccfbb24cuda3std3__45__cpo4cendE)
_ZN49_INTERNAL_94f6fc22_18_xentropy_kernel_cu_f9ccfbb24cuda3std3__45__cpo4cendE:
	.zero		1
	.type		_ZN49_INTERNAL_94f6fc22_18_xentropy_kernel_cu_f9ccfbb24cuda3std6ranges3__45__cpo9iter_swapE,@object
	.size		_ZN49_INTERNAL_94f6fc22_18_xentropy_kernel_cu_f9ccfbb24cuda3std6ranges3__45__cpo9iter_swapE,(_ZN49_INTERNAL_94f6fc22_18_xentropy_kernel_cu_f9ccfbb24cuda3std3__45__cpo5crendE - _ZN49_INTERNAL_94f6fc22_18_xentropy_kernel_cu_f9ccfbb24cuda3std6ranges3__45__cpo9iter_swapE)
_ZN49_INTERNAL_94f6fc22_18_xentropy_kernel_cu_f9ccfbb24cuda3std6ranges3__45__cpo9iter_swapE:
	.zero		1
	.type		_ZN49_INTERNAL_94f6fc22_18_xentropy_kernel_cu_f9ccfbb24cuda3std3__45__cpo5crendE,@object
	.size		_ZN49_INTERNAL_94f6fc22_18_xentropy_kernel_cu_f9ccfbb24cuda3std3__45__cpo5crendE,(_ZN49_INTERNAL_94f6fc22_18_xentropy_kernel_cu_f9ccfbb24cuda3std6ranges3__45__cpo5cdataE - _ZN49_INTERNAL_94f6fc22_18_xentropy_kernel_cu_f9ccfbb24cuda3std3__45__cpo5crendE)
_ZN49_INTERNAL_94f6fc22_18_xentropy_kernel_cu_f9ccfbb24cuda3std3__45__cpo5crendE:
	.zero		1
	.type		_ZN49_INTERNAL_94f6fc22_18_xentropy_kernel_cu_f9ccfbb24cuda3std6ranges3__45__cpo5cdataE,@object
	.size		_ZN49_INTERNAL_94f6fc22_18_xentropy_kernel_cu_f9ccfbb24cuda3std6ranges3__45__cpo5cdataE,(_ZN49_INTERNAL_94f6fc22_18_xentropy_kernel_cu_f9ccfbb24cuda3std6ranges3__45__cpo3endE - _ZN49_INTERNAL_94f6fc22_18_xentropy_kernel_cu_f9ccfbb24cuda3std6ranges3__45__cpo5cdataE)
_ZN49_INTERNAL_94f6fc22_18_xentropy_kernel_cu_f9ccfbb24cuda3std6ranges3__45__cpo5cdataE:
	.zero		1
	.type		_ZN49_INTERNAL_94f6fc22_18_xentropy_kernel_cu_f9ccfbb24cuda3std6ranges3__45__cpo3endE,@object
	.size		_ZN49_INTERNAL_94f6fc22_18_xentropy_kernel_cu_f9ccfbb24cuda3std6ranges3__45__cpo3endE,(_ZN49_INTERNAL_94f6fc22_18_xentropy_kernel_cu_f9ccfbb24cuda3std3__419piecewise_constructE - _ZN49_INTERNAL_94f6fc22_18_xentropy_kernel_cu_f9ccfbb24cuda3std6ranges3__45__cpo3endE)
_ZN49_INTERNAL_94f6fc22_18_xentropy_kernel_cu_f9ccfbb24cuda3std6ranges3__45__cpo3endE:
	.zero		1
	.type		_ZN49_INTERNAL_94f6fc22_18_xentropy_kernel_cu_f9ccfbb24cuda3std3__419piecewise_constructE,@object
	.size		_ZN49_INTERNAL_94f6fc22_18_xentropy_kernel_cu_f9ccfbb24cuda3std3__419piecewise_constructE,(_ZN49_INTERNAL_94f6fc22_18_xentropy_kernel_cu_f9ccfbb24cuda3std6ranges3__45__cpo5ssizeE - _ZN49_INTERNAL_94f6fc22_18_xentropy_kernel_cu_f9ccfbb24cuda3std3__419piecewise_constructE)
_ZN49_INTERNAL_94f6fc22_18_xentropy_kernel_cu_f9ccfbb24cuda3std3__419piecewise_constructE:
	.zero		1
	.type		_ZN49_INTERNAL_94f6fc22_18_xentropy_kernel_cu_f9ccfbb24cuda3std6ranges3__45__cpo5ssizeE,@object
	.size		_ZN49_INTERNAL_94f6fc22_18_xentropy_kernel_cu_f9ccfbb24cuda3std6ranges3__45__cpo5ssizeE,(_ZN49_INTERNAL_94f6fc22_18_xentropy_kernel_cu_f9ccfbb24cuda3std3__45__cpo3endE - _ZN49_INTERNAL_94f6fc22_18_xentropy_kernel_cu_f9ccfbb24cuda3std6ranges3__45__cpo5ssizeE)
_ZN49_INTERNAL_94f6fc22_18_xentropy_kernel_cu_f9ccfbb24cuda3std6ranges3__45__cpo5ssizeE:
	.zero		1
	.type		_ZN49_INTERNAL_94f6fc22_18_xentropy_kernel_cu_f9ccfbb24cuda3std3__45__cpo3endE,@object
	.size		_ZN49_INTERNAL_94f6fc22_18_xentropy_kernel_cu_f9ccfbb24cuda3std3__45__cpo3endE,(_ZN49_INTERNAL_94f6fc22_18_xentropy_kernel_cu_f9ccfbb24cuda3std6ranges3__45__cpo4cendE - _ZN49_INTERNAL_94f6fc22_18_xentropy_kernel_cu_f9ccfbb24cuda3std3__45__cpo3endE)
_ZN49_INTERNAL_94f6fc22_18_xentropy_kernel_cu_f9ccfbb24cuda3std3__45__cpo3endE:
	.zero		1
	.type		_ZN49_INTERNAL_94f6fc22_18_xentropy_kernel_cu_f9ccfbb24cuda3std6ranges3__45__cpo4cendE,@object
	.size		_ZN49_INTERNAL_94f6fc22_18_xentropy_kernel_cu_f9ccfbb24cuda3std6ranges3__45__cpo4cendE,(_ZN49_INTERNAL_94f6fc22_18_xentropy_kernel_cu_f9ccfbb24cuda3std3__45__cpo4rendE - _ZN49_INTERNAL_94f6fc22_18_xentropy_kernel_cu_f9ccfbb24cuda3std6ranges3__45__cpo4cendE)
_ZN49_INTERNAL_94f6fc22_18_xentropy_kernel_cu_f9ccfbb24cuda3std6ranges3__45__cpo4cendE:
	.zero		1
	.type		_ZN49_INTERNAL_94f6fc22_18_xentropy_kernel_cu_f9ccfbb24cuda3std3__45__cpo4rendE,@object
	.size		_ZN49_INTERNAL_94f6fc22_18_xentropy_kernel_cu_f9ccfbb24cuda3std3__45__cpo4rendE,(_ZN49_INTERNAL_94f6fc22_18_xentropy_kernel_cu_f9ccfbb24cuda3std6ranges3__45__cpo4prevE - _ZN49_INTERNAL_94f6fc22_18_xentropy_kernel_cu_f9ccfbb24cuda3std3__45__cpo4rendE)
_ZN49_INTERNAL_94f6fc22_18_xentropy_kernel_cu_f9ccfbb24cuda3std3__45__cpo4rendE:
	.zero		1
	.type		_ZN49_INTERNAL_94f6fc22_18_xentropy_kernel_cu_f9ccfbb24cuda3std6ranges3__45__cpo4prevE,@object
	.size		_ZN49_INTERNAL_94f6fc22_18_xentropy_kernel_cu_f9ccfbb24cuda3std6ranges3__45__cpo4prevE,(_ZN49_INTERNAL_94f6fc22_18_xentropy_kernel_cu_f9ccfbb24cuda3std6ranges3__45__cpo9iter_moveE - _ZN49_INTERNAL_94f6fc22_18_xentropy_kernel_cu_f9ccfbb24cuda3std6ranges3__45__cpo4prevE)
_ZN49_INTERNAL_94f6fc22_18_xentropy_kernel_cu_f9ccfbb24cuda3std6ranges3__45__cpo4prevE:
	.zero		1
	.type		_ZN49_INTERNAL_94f6fc22_18_xentropy_kernel_cu_f9ccfbb24cuda3std6ranges3__45__cpo9iter_moveE,@object
	.size		_ZN49_INTERNAL_94f6fc22_18_xentropy_kernel_cu_f9ccfbb24cuda3std6ranges3__45__cpo9iter_moveE,(.L_13 - _ZN49_INTERNAL_94f6fc22_18_xentropy_kernel_cu_f9ccfbb24cuda3std6ranges3__45__cpo9iter_moveE)
_ZN49_INTERNAL_94f6fc22_18_xentropy_kernel_cu_f9ccfbb24cuda3std6ranges3__45__cpo9iter_moveE:
	.zero		1
.L_13:


//--------------------- .nv.shared._Z28cunn_SoftMaxXEntropyBackwardILi8EN3c108BFloat16EfS1_26LogSoftMaxBackwardEpilogueEvPT0_S4_PT2_S6_Plfi --------------------------
	.section	.nv.shared._Z28cunn_SoftMaxXEntropyBackwardILi8EN3c108BFloat16EfS1_26LogSoftMaxBackwardEpilogueEvPT0_S4_PT2_S6_Plfi,"aw",@nobits
	.sectionflags	@""
	.align	16
	.zero		1024


//--------------------- .nv.shared._Z28cunn_SoftMaxXEntropyBackwardILi8EN3c104HalfEff26LogSoftMaxBackwardEpilogueEvPT0_S4_PT2_S6_Plfi --------------------------
	.section	.nv.shared._Z28cunn_SoftMaxXEntropyBackwardILi8EN3c104HalfEff26LogSoftMaxBackwardEpilogueEvPT0_S4_PT2_S6_Plfi,"aw",@nobits
	.sectionflags	@""
	.align	16
	.zero		1024


//--------------------- .nv.shared._Z28cunn_SoftMaxXEntropyBackwardILi8EN3c104HalfEfS1_26LogSoftMaxBackwardEpilogueEvPT0_S4_PT2_S6_Plfi --------------------------
	.section	.nv.shared._Z28cunn_SoftMaxXEntropyBackwardILi8EN3c104HalfEfS1_26LogSoftMaxBackwardEpilogueEvPT0_S4_PT2_S6_Plfi,"aw",@nobits
	.sectionflags	@""
	.align	16
	.zero		1024


//--------------------- .nv.shared._Z28cunn_SoftMaxXEntropyBackwardILi4Efff26LogSoftMaxBackwardEpilogueEvPT0_S2_PT2_S4_Plfi --------------------------
	.section	.nv.shared._Z28cunn_SoftMaxXEntropyBackwardILi4Efff26LogSoftMaxBackwardEpilogueEvPT0_S2_PT2_S4_Plfi,"aw",@nobits
	.sectionflags	@""
	.align	16
	.zero		1024


//--------------------- .nv.shared._Z27cunn_SoftMaxXEntropyForwardILi8EN3c108BFloat16Eff25LogSoftMaxForwardEpilogueEvPT1_PT2_PT0_Pllf --------------------------
	.section	.nv.shared._Z27cunn_SoftMaxXEntropyForwardILi8EN3c108BFloat16Eff25LogSoftMaxForwardEpilogueEvPT1_PT2_PT0_Pllf,"aw",@nobits
	.sectionflags	@""
	.align	16
	.zero		1024


//--------------------- .nv.shared._Z27cunn_SoftMaxXEntropyForwardILi8EN3c108BFloat16EfS1_25LogSoftMaxForwardEpilogueEvPT1_PT2_PT0_Pllf --------------------------
	.section	.nv.shared._Z27cunn_SoftMaxXEntropyForwardILi8EN3c108BFloat16EfS1_25LogSoftMaxForwardEpilogueEvPT1_PT2_PT0_Pllf,"aw",@nobits
	.sectionflags	@""
	.align	16
	.zero		1024


//--------------------- .nv.shared._Z27cunn_SoftMaxXEntropyForwardILi8EN3c104HalfEff25LogSoftMaxForwardEpilogueEvPT1_PT2_PT0_Pllf --------------------------
	.section	.nv.shared._Z27cunn_SoftMaxXEntropyForwardILi8EN3c104HalfEff25LogSoftMaxForwardEpilogueEvPT1_PT2_PT0_Pllf,"aw",@nobits
	.sectionflags	@""
	.align	16
	.zero		1024


//--------------------- .nv.shared._Z27cunn_SoftMaxXEntropyForwardILi8EN3c104HalfEfS1_25LogSoftMaxForwardEpilogueEvPT1_PT2_PT0_Pllf --------------------------
	.section	.nv.shared._Z27cunn_SoftMaxXEntropyForwardILi8EN3c104HalfEfS1_25LogSoftMaxForwardEpilogueEvPT1_PT2_PT0_Pllf,"aw",@nobits
	.sectionflags	@""
	.align	16
	.zero		1024


//--------------------- .nv.shared._Z27cunn_SoftMaxXEntropyForwardILi4Efff25LogSoftMaxForwardEpilogueEvPT1_PT2_PT0_Pllf --------------------------
	.section	.nv.shared._Z27cunn_SoftMaxXEntropyForwardILi4Efff25LogSoftMaxForwardEpilogueEvPT1_PT2_PT0_Pllf,"aw",@nobits
	.sectionflags	@""
	.align	16
	.zero		1024


//--------------------- .nv.constant0._Z28cunn_SoftMaxXEntropyBackwardILi8EN3c108BFloat16Eff26LogSoftMaxBackwardEpilogueEvPT0_S4_PT2_S6_Plfi --------------------------
	.section	.nv.constant0._Z28cunn_SoftMaxXEntropyBackwardILi8EN3c108BFloat16Eff26LogSoftMaxBackwardEpilogueEvPT0_S4_PT2_S6_Plfi,"a",@progbits
	.sectionflags	@""
	.align	4
.nv.constant0._Z28cunn_SoftMaxXEntropyBackwardILi8EN3c108BFloat16Eff26LogSoftMaxBackwardEpilogueEvPT0_S4_PT2_S6_Plfi:
	.zero		576


//--------------------- .nv.constant0._Z28cunn_SoftMaxXEntropyBackwardILi8EN3c108BFloat16EfS1_26LogSoftMaxBackwardEpilogueEvPT0_S4_PT2_S6_Plfi --------------------------
	.section	.nv.constant0._Z28cunn_SoftMaxXEntropyBackwardILi8EN3c108BFloat16EfS1_26LogSoftMaxBackwardEpilogueEvPT0_S4_PT2_S6_Plfi,"a",@progbits
	.sectionflags	@""
	.align	4
.nv.constant0._Z28cunn_SoftMaxXEntropyBackwardILi8EN3c108BFloat16EfS1_26LogSoftMaxBackwardEpilogueEvPT0_S4_PT2_S6_Plfi:
	.zero		576


//--------------------- .nv.constant0._Z28cunn_SoftMaxXEntropyBackwardILi8EN3c104HalfEff26LogSoftMaxBackwardEpilogueEvPT0_S4_PT2_S6_Plfi --------------------------
	.section	.nv.constant0._Z28cunn_SoftMaxXEntropyBackwardILi8EN3c104HalfEff26LogSoftMaxBackwardEpilogueEvPT0_S4_PT2_S6_Plfi,"a",@progbits
	.sectionflags	@""
	.align	4
.nv.constant0._Z28cunn_SoftMaxXEntropyBackwardILi8EN3c104HalfEff26LogSoftMaxBackwardEpilogueEvPT0_S4_PT2_S6_Plfi:
	.zero		576


//--------------------- .nv.constant0._Z28cunn_SoftMaxXEntropyBackwardILi8EN3c104HalfEfS1_26LogSoftMaxBackwardEpilogueEvPT0_S4_PT2_S6_Plfi --------------------------
	.section	.nv.constant0._Z28cunn_SoftMaxXEntropyBackwardILi8EN3c104HalfEfS1_26LogSoftMaxBackwardEpilogueEvPT0_S4_PT2_S6_Plfi,"a",@progbits
	.sectionflags	@""
	.align	4
.nv.constant0._Z28cunn_SoftMaxXEntropyBackwardILi8EN3c104HalfEfS1_26LogSoftMaxBackwardEpilogueEvPT0_S4_PT2_S6_Plfi:
	.zero		576


//--------------------- .nv.constant0._Z28cunn_SoftMaxXEntropyBackwardILi4Efff26LogSoftMaxBackwardEpilogueEvPT0_S2_PT2_S4_Plfi --------------------------
	.section	.nv.constant0._Z28cunn_SoftMaxXEntropyBackwardILi4Efff26LogSoftMaxBackwardEpilogueEvPT0_S2_PT2_S4_Plfi,"a",@progbits
	.sectionflags	@""
	.align	4
.nv.constant0._Z28cunn_SoftMaxXEntropyBackwardILi4Efff26LogSoftMaxBackwardEpilogueEvPT0_S2_PT2_S4_Plfi:
	.zero		576


//--------------------- .nv.constant0._Z27cunn_SoftMaxXEntropyForwardILi8EN3c108BFloat16Eff25LogSoftMaxForwardEpilogueEvPT1_PT2_PT0_Pllf --------------------------
	.section	.nv.constant0._Z27cunn_SoftMaxXEntropyForwardILi8EN3c108BFloat16Eff25LogSoftMaxForwardEpilogueEvPT1_PT2_PT0_Pllf,"a",@progbits
	.sectionflags	@""
	.align	4
.nv.constant0._Z27cunn_SoftMaxXEntropyForwardILi8EN3c108BFloat16Eff25LogSoftMaxForwardEpilogueEvPT1_PT2_PT0_Pllf:
	.zero		572


//--------------------- .nv.constant0._Z27cunn_SoftMaxXEntropyForwardILi8EN3c108BFloat16EfS1_25LogSoftMaxForwardEpilogueEvPT1_PT2_PT0_Pllf --------------------------
	.section	.nv.constant0._Z27cunn_SoftMaxXEntropyForwardILi8EN3c108BFloat16EfS1_25LogSoftMaxForwardEpilogueEvPT1_PT2_PT0_Pllf,"a",@progbits
	.sectionflags	@""
	.align	4
.nv.constant0._Z27cunn_SoftMaxXEntropyForwardILi8EN3c108BFloat16EfS1_25LogSoftMaxForwardEpilogueEvPT1_PT2_PT0_Pllf:
	.zero		572


//--------------------- .nv.constant0._Z27cunn_SoftMaxXEntropyForwardILi8EN3c104HalfEff25LogSoftMaxForwardEpilogueEvPT1_PT2_PT0_Pllf --------------------------
	.section	.nv.constant0._Z27cunn_SoftMaxXEntropyForwardILi8EN3c104HalfEff25LogSoftMaxForwardEpilogueEvPT1_PT2_PT0_Pllf,"a",@progbits
	.sectionflags	@""
	.align	4
.nv.constant0._Z27cunn_SoftMaxXEntropyForwardILi8EN3c104HalfEff25LogSoftMaxForwardEpilogueEvPT1_PT2_PT0_Pllf:
	.zero		572


//--------------------- .nv.constant0._Z27cunn_SoftMaxXEntropyForwardILi8EN3c104HalfEfS1_25LogSoftMaxForwardEpilogueEvPT1_PT2_PT0_Pllf --------------------------
	.section	.nv.constant0._Z27cunn_SoftMaxXEntropyForwardILi8EN3c104HalfEfS1_25LogSoftMaxForwardEpilogueEvPT1_PT2_PT0_Pllf,"a",@progbits
	.sectionflags	@""
	.align	4
.nv.constant0._Z27cunn_SoftMaxXEntropyForwardILi8EN3c104HalfEfS1_25LogSoftMaxForwardEpilogueEvPT1_PT2_PT0_Pllf:
	.zero		572


//--------------------- .nv.constant0._Z27cunn_SoftMaxXEntropyForwardILi4Efff25LogSoftMaxForwardEpilogueEvPT1_PT2_PT0_Pllf --------------------------
	.section	.nv.constant0._Z27cunn_SoftMaxXEntropyForwardILi4Efff25LogSoftMaxForwardEpilogueEvPT1_PT2_PT0_Pllf,"a",@progbits
	.sectionflags	@""
	.align	4
.nv.constant0._Z27cunn_SoftMaxXEntropyForwardILi4Efff25LogSoftMaxForwardEpilogueEvPT1_PT2_PT0_Pllf:
	.zero		572


//--------------------- SYMBOLS --------------------------

	.type		.nv.reservedSmem.offset0,@object
	.size		.nv.reservedSmem.offset0,0x4
